	.target	sm_90a

	.elftype	@"ET_EXEC"


//--------------------- .note.nv.tkinfo           --------------------------
	.section	.note.nv.tkinfo,"",@"SHT_NOTE"
	.sectionflags	@"SHF_NOTE_NV_TKINFO"
	.tkinfo
        /*0018*/ 	.word	0x00000002
        /*0030*/ 	.string	""
        /*0030*/ 	.string	"ptxas"
        /*0030*/ 	.string	"Cuda compilation tools, release 13.0, V13.0.88"
        /*0030*/ 	.string	"Build cuda_13.0.r13.0/compiler.36424714_0"
        /*0030*/ 	.string	"-arch sm_90a -m 64 "



//--------------------- .note.nv.cuinfo           --------------------------
	.section	.note.nv.cuinfo,"",@"SHT_NOTE"
	.sectionflags	@"SHF_NOTE_NV_CUINFO"
        /*0018*/ 	.short	0x0002
        /*001a*/ 	.short	0x005a
        /*001c*/ 	.short	0x0082
	.zero		2


//--------------------- .nv.info                  --------------------------
	.section	.nv.info,"",@"SHT_CUDA_INFO"
	.align	4


	//----- nvinfo : EIATTR_REGCOUNT
	.align		4
        /*0000*/ 	.byte	0x04, 0x2f
        /*0002*/ 	.short	(.L_19 - .L_18)
	.align		4
.L_18:
        /*0004*/ 	.word	index@(_ZN7cutlass13device_kernelIN5flash22FlashAttnBwdPreprocessIN4cute5tupleIJNS3_1CILi64EEENS5_ILi96EEEEEENS_6half_tEfNS_4arch4Sm90ELb1ELb1EEEEEvNT_6ParamsE)
        /*0008*/ 	.word	0x00000030


	//----- nvinfo : EIATTR_FRAME_SIZE
	.align		4
.L_19:
        /*000c*/ 	.byte	0x04, 0x11
        /*000e*/ 	.short	(.L_21 - .L_20)
	.align		4
.L_20:
        /*0010*/ 	.word	index@(_ZN7cutlass13device_kernelIN5flash22FlashAttnBwdPreprocessIN4cute5tupleIJNS3_1CILi64EEENS5_ILi96EEEEEENS_6half_tEfNS_4arch4Sm90ELb1ELb1EEEEEvNT_6ParamsE)
        /*0014*/ 	.word	0x00000000


	//----- nvinfo : EIATTR_REGCOUNT
	.align		4
.L_21:
        /*0018*/ 	.byte	0x04, 0x2f
        /*001a*/ 	.short	(.L_23 - .L_22)
	.align		4
.L_22:
        /*001c*/ 	.word	index@(_ZN7cutlass13device_kernelIN5flash11enable_sm90INS1_16FlashAttnBwdSm90INS1_25CollectiveMainloopBwdSm90ILi2ELi2ELi2EN4cute5tupleIJNS5_1CILi1EEES8_S8_EEENS6_IJNS7_ILi64EEENS7_ILi128EEENS7_ILi96EEEEEENS_6half_tEfNS_4arch4Sm90ELb1ELb0ELb1ELb1ELb1ELb1ELb0ELb0ELi2ELi1ELi2ELi1ELb1EEENS1_24CollectiveEpilogueBwdGQAISD_fSG_Li256ELb1ELb1EEENS1_25SingleTileBwdLPTSchedulerILb1ELi128ELb1EEEEEEEEEvNT_6ParamsE)
        /*0020*/ 	.word	0x000000a8


	//----- nvinfo : EIATTR_FRAME_SIZE
	.align		4
.L_23:
        /*0024*/ 	.byte	0x04, 0x11
        /*0026*/ 	.short	(.L_25 - .L_24)
	.align		4
.L_24:
        /*0028*/ 	.word	index@(_ZN7cutlass13device_kernelIN5flash11enable_sm90INS1_16FlashAttnBwdSm90INS1_25CollectiveMainloopBwdSm90ILi2ELi2ELi2EN4cute5tupleIJNS5_1CILi1EEES8_S8_EEENS6_IJNS7_ILi64EEENS7_ILi128EEENS7_ILi96EEEEEENS_6half_tEfNS_4arch4Sm90ELb1ELb0ELb1ELb1ELb1ELb1ELb0ELb0ELi2ELi1ELi2ELi1ELb1EEENS1_24CollectiveEpilogueBwdGQAISD_fSG_Li256ELb1ELb1EEENS1_25SingleTileBwdLPTSchedulerILb1ELi128ELb1EEEEEEEEEvNT_6ParamsE)
        /*002c*/ 	.word	0x00000008


	//----- nvinfo : EIATTR_REGCOUNT
	.align		4
.L_25:
        /*0030*/ 	.byte	0x04, 0x2f
        /*0032*/ 	.short	(.L_27 - .L_26)
	.align		4
.L_26:
        /*0034*/ 	.word	index@(_ZN7cutlass13device_kernelIN5flash32FlashAttnBwdPostprocessConvertdQIN4cute5tupleIJNS3_1CILi64EEENS5_ILi96EEEEEENS_6half_tEfNS_4arch4Sm90ELi256ENS3_8TiledMMAINS3_8MMA_AtomIJNS3_4SM904GMMA25MMA_64x16x16_F32F16F16_SSILNSF_5MajorE0ELSH_1ELNSF_7ScaleInE1ELSI_1EEEEEENS3_6LayoutINS4_IJNS5_ILi1EEENS5_ILi2EEESM_EEENS4_IJNS5_ILi0EEESM_SP_EEEEENS4_IJNS3_10UnderscoreESS_SS_EEEEELb0EEEEEvNT_6ParamsE)
        /*0038*/ 	.word	0x0000002f


	//----- nvinfo : EIATTR_FRAME_SIZE
	.align		4
.L_27:
        /*003c*/ 	.byte	0x04, 0x11
        /*003e*/ 	.short	(.L_29 - .L_28)
	.align		4
.L_28:
        /*0040*/ 	.word	index@(_ZN7cutlass13device_kernelIN5flash32FlashAttnBwdPostprocessConvertdQIN4cute5tupleIJNS3_1CILi64EEENS5_ILi96EEEEEENS_6half_tEfNS_4arch4Sm90ELi256ENS3_8TiledMMAINS3_8MMA_AtomIJNS3_4SM904GMMA25MMA_64x16x16_F32F16F16_SSILNSF_5MajorE0ELSH_1ELNSF_7ScaleInE1ELSI_1EEEEEENS3_6LayoutINS4_IJNS5_ILi1EEENS5_ILi2EEESM_EEENS4_IJNS5_ILi0EEESM_SP_EEEEENS4_IJNS3_10UnderscoreESS_SS_EEEEELb0EEEEEvNT_6ParamsE)
        /*0044*/ 	.word	0x00000000


	//----- nvinfo : EIATTR_REGCOUNT
	.align		4
.L_29:
        /*0048*/ 	.byte	0x04, 0x2f
        /*004a*/ 	.short	(.L_31 - .L_30)
	.align		4
.L_30:
        /*004c*/ 	.word	index@(_ZN7cutlass13device_kernelIN5flash32FlashAttnBwdPostprocessConvertdQIN4cute5tupleIJNS3_1CILi128EEENS5_ILi96EEEEEENS_6half_tEfNS_4arch4Sm90ELi256ENS3_8TiledMMAINS3_8MMA_AtomIJNS3_4SM904GMMA25MMA_64x96x16_F32F16F16_RSILNSF_5MajorE0ELSH_1ELNSF_7ScaleInE1ELSI_1EEEEEENS3_6LayoutINS4_IJNS5_ILi2EEENS5_ILi1EEESN_EEENS4_IJSN_NS5_ILi0EEESP_EEEEENS4_IJNS3_10UnderscoreESS_SS_EEEEELb0EEEEEvNT_6ParamsE)
        /*0050*/ 	.word	0x00000048


	//----- nvinfo : EIATTR_FRAME_SIZE
	.align		4
.L_31:
        /*0054*/ 	.byte	0x04, 0x11
        /*0056*/ 	.short	(.L_33 - .L_32)
	.align		4
.L_32:
        /*0058*/ 	.word	index@(_ZN7cutlass13device_kernelIN5flash32FlashAttnBwdPostprocessConvertdQIN4cute5tupleIJNS3_1CILi128EEENS5_ILi96EEEEEENS_6half_tEfNS_4arch4Sm90ELi256ENS3_8TiledMMAINS3_8MMA_AtomIJNS3_4SM904GMMA25MMA_64x96x16_F32F16F16_RSILNSF_5MajorE0ELSH_1ELNSF_7ScaleInE1ELSI_1EEEEEENS3_6LayoutINS4_IJNS5_ILi2EEENS5_ILi1EEESN_EEENS4_IJSN_NS5_ILi0EEESP_EEEEENS4_IJNS3_10UnderscoreESS_SS_EEEEELb0EEEEEvNT_6ParamsE)
        /*005c*/ 	.word	0x00000000


	//----- nvinfo : EIATTR_REGCOUNT
	.align		4
.L_33:
        /*0060*/ 	.byte	0x04, 0x2f
        /*0062*/ 	.short	(.L_35 - .L_34)
	.align		4
.L_34:
        /*0064*/ 	.word	index@(_ZN7cutlass13device_kernelIN5flash11enable_sm90INS1_16FlashAttnBwdSm90INS1_25CollectiveMainloopBwdSm90ILi2ELi2ELi2EN4cute5tupleIJNS5_1CILi1EEES8_S8_EEENS6_IJNS7_ILi64EEENS7_ILi128EEENS7_ILi96EEEEEENS_6half_tEfNS_4arch4Sm90ELb1ELb0ELb1ELb1ELb0ELb1ELb0ELb0ELi2ELi1ELi2ELi1ELb1EEENS1_24CollectiveEpilogueBwdGQAISD_fSG_Li256ELb1ELb0EEENS1_25SingleTileBwdLPTSchedulerILb1ELi128ELb0EEEEEEEEEvNT_6ParamsE)
        /*0068*/ 	.word	0x000000a8


	//----- nvinfo : EIATTR_FRAME_SIZE
	.align		4
.L_35:
        /*006c*/ 	.byte	0x04, 0x11
        /*006e*/ 	.short	(.L_37 - .L_36)
	.align		4
.L_36:
        /*0070*/ 	.word	index@(_ZN7cutlass13device_kernelIN5flash11enable_sm90INS1_16FlashAttnBwdSm90INS1_25CollectiveMainloopBwdSm90ILi2ELi2ELi2EN4cute5tupleIJNS5_1CILi1EEES8_S8_EEENS6_IJNS7_ILi64EEENS7_ILi128EEENS7_ILi96EEEEEENS_6half_tEfNS_4arch4Sm90ELb1ELb0ELb1ELb1ELb0ELb1ELb0ELb0ELi2ELi1ELi2ELi1ELb1EEENS1_24CollectiveEpilogueBwdGQAISD_fSG_Li256ELb1ELb0EEENS1_25SingleTileBwdLPTSchedulerILb1ELi128ELb0EEEEEEEEEvNT_6ParamsE)
        /*0074*/ 	.word	0x00000008


	//----- nvinfo : EIATTR_REGCOUNT
	.align		4
.L_37:
        /*0078*/ 	.byte	0x04, 0x2f
        /*007a*/ 	.short	(.L_39 - .L_38)
	.align		4
.L_38:
        /*007c*/ 	.word	index@(_ZN7cutlass13device_kernelIN5flash11enable_sm90INS1_16FlashAttnBwdSm90INS1_25CollectiveMainloopBwdSm90ILi2ELi2ELi2EN4cute5tupleIJNS5_1CILi1EEES8_S8_EEENS6_IJNS7_ILi64EEENS7_ILi128EEENS7_ILi96EEEEEENS_6half_tEfNS_4arch4Sm90ELb1ELb0ELb1ELb1ELb1ELb1ELb0ELb0ELi2ELi1ELi2ELi1ELb1EEENS1_21CollectiveEpilogueBwdISD_SE_SG_Li256ELb1ELb0ELi1EEENS1_25SingleTileBwdLPTSchedulerILb1ELi128ELb1EEEEEEEEEvNT_6ParamsE)
        /*0080*/ 	.word	0x000000a8


	//----- nvinfo : EIATTR_FRAME_SIZE
	.align		4
.L_39:
        /*0084*/ 	.byte	0x04, 0x11
        /*0086*/ 	.short	(.L_41 - .L_40)
	.align		4
.L_40:
        /*0088*/ 	.word	index@(_ZN7cutlass13device_kernelIN5flash11enable_sm90INS1_16FlashAttnBwdSm90INS1_25CollectiveMainloopBwdSm90ILi2ELi2ELi2EN4cute5tupleIJNS5_1CILi1EEES8_S8_EEENS6_IJNS7_ILi64EEENS7_ILi128EEENS7_ILi96EEEEEENS_6half_tEfNS_4arch4Sm90ELb1ELb0ELb1ELb1ELb1ELb1ELb0ELb0ELi2ELi1ELi2ELi1ELb1EEENS1_21CollectiveEpilogueBwdISD_SE_SG_Li256ELb1ELb0ELi1EEENS1_25SingleTileBwdLPTSchedulerILb1ELi128ELb1EEEEEEEEEvNT_6ParamsE)
        /*008c*/ 	.word	0x00000008


	//----- nvinfo : EIATTR_REGCOUNT
	.align		4
.L_41:
        /*0090*/ 	.byte	0x04, 0x2f
        /*0092*/ 	.short	(.L_43 - .L_42)
	.align		4
.L_42:
        /*0094*/ 	.word	index@(_ZN7cutlass13device_kernelIN5flash11enable_sm90INS1_16FlashAttnBwdSm90INS1_25CollectiveMainloopBwdSm90ILi2ELi2ELi2EN4cute5tupleIJNS5_1CILi1EEES8_S8_EEENS6_IJNS7_ILi64EEENS7_ILi128EEENS7_ILi96EEEEEENS_6half_tEfNS_4arch4Sm90ELb1ELb0ELb1ELb1ELb0ELb1ELb0ELb0ELi2ELi1ELi2ELi1ELb1EEENS1_21CollectiveEpilogueBwdISD_SE_SG_Li256ELb1ELb0ELi1EEENS1_25SingleTileBwdLPTSchedulerILb1ELi128ELb0EEEEEEEEEvNT_6ParamsE)
        /*0098*/ 	.word	0x000000a8


	//----- nvinfo : EIATTR_FRAME_SIZE
	.align		4
.L_43:
        /*009c*/ 	.byte	0x04, 0x11
        /*009e*/ 	.short	(.L_45 - .L_44)
	.align		4
.L_44:
        /*00a0*/ 	.word	index@(_ZN7cutlass13device_kernelIN5flash11enable_sm90INS1_16FlashAttnBwdSm90INS1_25CollectiveMainloopBwdSm90ILi2ELi2ELi2EN4cute5tupleIJNS5_1CILi1EEES8_S8_EEENS6_IJNS7_ILi64EEENS7_ILi128EEENS7_ILi96EEEEEENS_6half_tEfNS_4arch4Sm90ELb1ELb0ELb1ELb1ELb0ELb1ELb0ELb0ELi2ELi1ELi2ELi1ELb1EEENS1_21CollectiveEpilogueBwdISD_SE_SG_Li256ELb1ELb0ELi1EEENS1_25SingleTileBwdLPTSchedulerILb1ELi128ELb0EEEEEEEEEvNT_6ParamsE)
        /*00a4*/ 	.word	0x00000008


	//----- nvinfo : EIATTR_REGCOUNT
	.align		4
.L_45:
        /*00a8*/ 	.byte	0x04, 0x2f
        /*00aa*/ 	.short	(.L_47 - .L_46)
	.align		4
.L_46:
        /*00ac*/ 	.word	index@(_ZN7cutlass13device_kernelIN5flash22FlashAttnBwdPreprocessIN4cute5tupleIJNS3_1CILi64EEENS5_ILi96EEEEEENS_6half_tEfNS_4arch4Sm90ELb1ELb0EEEEEvNT_6ParamsE)
        /*00b0*/ 	.word	0x0000002d


	//----- nvinfo : EIATTR_FRAME_SIZE
	.align		4
.L_47:
        /*00b4*/ 	.byte	0x04, 0x11
        /*00b6*/ 	.short	(.L_49 - .L_48)
	.align		4
.L_48:
        /*00b8*/ 	.word	index@(_ZN7cutlass13device_kernelIN5flash22FlashAttnBwdPreprocessIN4cute5tupleIJNS3_1CILi64EEENS5_ILi96EEEEEENS_6half_tEfNS_4arch4Sm90ELb1ELb0EEEEEvNT_6ParamsE)
        /*00bc*/ 	.word	0x00000000


	//----- nvinfo : EIATTR_REGCOUNT
	.align		4
.L_49:
        /*00c0*/ 	.byte	0x04, 0x2f
        /*00c2*/ 	.short	(.L_51 - .L_50)
	.align		4
.L_50:
        /*00c4*/ 	.word	index@(_ZN7cutlass13device_kernelIN5flash11enable_sm90INS1_16FlashAttnBwdSm90INS1_25CollectiveMainloopBwdSm90ILi2ELi2ELi2EN4cute5tupleIJNS5_1CILi1EEES8_S8_EEENS6_IJNS7_ILi64EEENS7_ILi128EEENS7_ILi96EEEEEENS_6half_tEfNS_4arch4Sm90ELb1ELb0ELb1ELb0ELb1ELb1ELb0ELb0ELi2ELi1ELi2ELi1ELb1EEENS1_24CollectiveEpilogueBwdGQAISD_fSG_Li256ELb0ELb1EEENS1_25SingleTileBwdLPTSchedulerILb0ELi128ELb1EEEEEEEEEvNT_6ParamsE)
        /*00c8*/ 	.word	0x000000a8


	//----- nvinfo : EIATTR_FRAME_SIZE
	.align		4
.L_51:
        /*00cc*/ 	.byte	0x04, 0x11
        /*00ce*/ 	.short	(.L_53 - .L_52)
	.align		4
.L_52:
        /*00d0*/ 	.word	index@(_ZN7cutlass13device_kernelIN5flash11enable_sm90INS1_16FlashAttnBwdSm90INS1_25CollectiveMainloopBwdSm90ILi2ELi2ELi2EN4cute5tupleIJNS5_1CILi1EEES8_S8_EEENS6_IJNS7_ILi64EEENS7_ILi128EEENS7_ILi96EEEEEENS_6half_tEfNS_4arch4Sm90ELb1ELb0ELb1ELb0ELb1ELb1ELb0ELb0ELi2ELi1ELi2ELi1ELb1EEENS1_24CollectiveEpilogueBwdGQAISD_fSG_Li256ELb0ELb1EEENS1_25SingleTileBwdLPTSchedulerILb0ELi128ELb1EEEEEEEEEvNT_6ParamsE)
        /*00d4*/ 	.word	0x00000008


	//----- nvinfo : EIATTR_REGCOUNT
	.align		4
.L_53:
        /*00d8*/ 	.byte	0x04, 0x2f
        /*00da*/ 	.short	(.L_55 - .L_54)
	.align		4
.L_54:
        /*00dc*/ 	.word	index@(_ZN7cutlass13device_kernelIN5flash11enable_sm90INS1_16FlashAttnBwdSm90INS1_25CollectiveMainloopBwdSm90ILi2ELi2ELi2EN4cute5tupleIJNS5_1CILi1EEES8_S8_EEENS6_IJNS7_ILi64EEENS7_ILi128EEENS7_ILi96EEEEEENS_6half_tEfNS_4arch4Sm90ELb1ELb0ELb1ELb0ELb0ELb1ELb0ELb0ELi2ELi1ELi2ELi1ELb1EEENS1_24CollectiveEpilogueBwdGQAISD_fSG_Li256ELb0ELb0EEENS1_25SingleTileBwdLPTSchedulerILb0ELi128ELb0EEEEEEEEEvNT_6ParamsE)
        /*00e0*/ 	.word	0x000000a8


	//----- nvinfo : EIATTR_FRAME_SIZE
	.align		4
.L_55:
        /*00e4*/ 	.byte	0x04, 0x11
        /*00e6*/ 	.short	(.L_57 - .L_56)
	.align		4
.L_56:
        /*00e8*/ 	.word	index@(_ZN7cutlass13device_kernelIN5flash11enable_sm90INS1_16FlashAttnBwdSm90INS1_25CollectiveMainloopBwdSm90ILi2ELi2ELi2EN4cute5tupleIJNS5_1CILi1EEES8_S8_EEENS6_IJNS7_ILi64EEENS7_ILi128EEENS7_ILi96EEEEEENS_6half_tEfNS_4arch4Sm90ELb1ELb0ELb1ELb0ELb0ELb1ELb0ELb0ELi2ELi1ELi2ELi1ELb1EEENS1_24CollectiveEpilogueBwdGQAISD_fSG_Li256ELb0ELb0EEENS1_25SingleTileBwdLPTSchedulerILb0ELi128ELb0EEEEEEEEEvNT_6ParamsE)
        /*00ec*/ 	.word	0x00000008


	//----- nvinfo : EIATTR_REGCOUNT
	.align		4
.L_57:
        /*00f0*/ 	.byte	0x04, 0x2f
        /*00f2*/ 	.short	(.L_59 - .L_58)
	.align		4
.L_58:
        /*00f4*/ 	.word	index@(_ZN7cutlass13device_kernelIN5flash11enable_sm90INS1_16FlashAttnBwdSm90INS1_25CollectiveMainloopBwdSm90ILi2ELi2ELi2EN4cute5tupleIJNS5_1CILi1EEES8_S8_EEENS6_IJNS7_ILi64EEENS7_ILi128EEENS7_ILi96EEEEEENS_6half_tEfNS_4arch4Sm90ELb1ELb0ELb1ELb0ELb1ELb1ELb0ELb0ELi2ELi1ELi2ELi1ELb1EEENS1_21CollectiveEpilogueBwdISD_SE_SG_Li256ELb0ELb0ELi1EEENS1_25SingleTileBwdLPTSchedulerILb0ELi128ELb1EEEEEEEEEvNT_6ParamsE)
        /*00f8*/ 	.word	0x000000a8


	//----- nvinfo : EIATTR_FRAME_SIZE
	.align		4
.L_59:
        /*00fc*/ 	.byte	0x04, 0x11
        /*00fe*/ 	.short	(.L_61 - .L_60)
	.align		4
.L_60:
        /*0100*/ 	.word	index@(_ZN7cutlass13device_kernelIN5flash11enable_sm90INS1_16FlashAttnBwdSm90INS1_25CollectiveMainloopBwdSm90ILi2ELi2ELi2EN4cute5tupleIJNS5_1CILi1EEES8_S8_EEENS6_IJNS7_ILi64EEENS7_ILi128EEENS7_ILi96EEEEEENS_6half_tEfNS_4arch4Sm90ELb1ELb0ELb1ELb0ELb1ELb1ELb0ELb0ELi2ELi1ELi2ELi1ELb1EEENS1_21CollectiveEpilogueBwdISD_SE_SG_Li256ELb0ELb0ELi1EEENS1_25SingleTileBwdLPTSchedulerILb0ELi128ELb1EEEEEEEEEvNT_6ParamsE)
        /*0104*/ 	.word	0x00000008


	//----- nvinfo : EIATTR_REGCOUNT
	.align		4
.L_61:
        /*0108*/ 	.byte	0x04, 0x2f
        /*010a*/ 	.short	(.L_63 - .L_62)
	.align		4
.L_62:
        /*010c*/ 	.word	index@(_ZN7cutlass13device_kernelIN5flash11enable_sm90INS1_16FlashAttnBwdSm90INS1_25CollectiveMainloopBwdSm90ILi2ELi2ELi2EN4cute5tupleIJNS5_1CILi1EEES8_S8_EEENS6_IJNS7_ILi64EEENS7_ILi128EEENS7_ILi96EEEEEENS_6half_tEfNS_4arch4Sm90ELb1ELb0ELb1ELb0ELb0ELb1ELb0ELb0ELi2ELi1ELi2ELi1ELb1EEENS1_21CollectiveEpilogueBwdISD_SE_SG_Li256ELb0ELb0ELi1EEENS1_25SingleTileBwdLPTSchedulerILb0ELi128ELb0EEEEEEEEEvNT_6ParamsE)
        /*0110*/ 	.word	0x000000a8


	//----- nvinfo : EIATTR_FRAME_SIZE
	.align		4
.L_63:
        /*0114*/ 	.byte	0x04, 0x11
        /*0116*/ 	.short	(.L_65 - .L_64)
	.align		4
.L_64:
        /*0118*/ 	.word	index@(_ZN7cutlass13device_kernelIN5flash11enable_sm90INS1_16FlashAttnBwdSm90INS1_25CollectiveMainloopBwdSm90ILi2ELi2ELi2EN4cute5tupleIJNS5_1CILi1EEES8_S8_EEENS6_IJNS7_ILi64EEENS7_ILi128EEENS7_ILi96EEEEEENS_6half_tEfNS_4arch4Sm90ELb1ELb0ELb1ELb0ELb0ELb1ELb0ELb0ELi2ELi1ELi2ELi1ELb1EEENS1_21CollectiveEpilogueBwdISD_SE_SG_Li256ELb0ELb0ELi1EEENS1_25SingleTileBwdLPTSchedulerILb0ELi128ELb0EEEEEEEEEvNT_6ParamsE)
        /*011c*/ 	.word	0x00000008


	//----- nvinfo : EIATTR_REGCOUNT
	.align		4
.L_65:
        /*0120*/ 	.byte	0x04, 0x2f
        /*0122*/ 	.short	(.L_67 - .L_66)
	.align		4
.L_66:
        /*0124*/ 	.word	index@(_ZN7cutlass13device_kernelIN5flash11enable_sm90INS1_16FlashAttnBwdSm90INS1_25CollectiveMainloopBwdSm90ILi2ELi2ELi2EN4cute5tupleIJNS5_1CILi1EEES8_S8_EEENS6_IJNS7_ILi64EEENS7_ILi128EEENS7_ILi96EEEEEENS_6half_tEfNS_4arch4Sm90ELb0ELb1ELb1ELb1ELb1ELb1ELb0ELb0ELi2ELi1ELi2ELi1ELb1EEENS1_24CollectiveEpilogueBwdGQAISD_fSG_Li256ELb1ELb1EEENS1_19SingleTileSchedulerILb1ELb0ELb0ELi128EEEEEEEEEvNT_6ParamsE)
        /*0128*/ 	.word	0x000000a8


	//----- nvinfo : EIATTR_FRAME_SIZE
	.align		4
.L_67:
        /*012c*/ 	.byte	0x04, 0x11
        /*012e*/ 	.short	(.L_69 - .L_68)
	.align		4
.L_68:
        /*0130*/ 	.word	index@(_ZN7cutlass13device_kernelIN5flash11enable_sm90INS1_16FlashAttnBwdSm90INS1_25CollectiveMainloopBwdSm90ILi2ELi2ELi2EN4cute5tupleIJNS5_1CILi1EEES8_S8_EEENS6_IJNS7_ILi64EEENS7_ILi128EEENS7_ILi96EEEEEENS_6half_tEfNS_4arch4Sm90ELb0ELb1ELb1ELb1ELb1ELb1ELb0ELb0ELi2ELi1ELi2ELi1ELb1EEENS1_24CollectiveEpilogueBwdGQAISD_fSG_Li256ELb1ELb1EEENS1_19SingleTileSchedulerILb1ELb0ELb0ELi128EEEEEEEEEvNT_6ParamsE)
        /*0134*/ 	.word	0x00000010


	//----- nvinfo : EIATTR_REGCOUNT
	.align		4
.L_69:
        /*0138*/ 	.byte	0x04, 0x2f
        /*013a*/ 	.short	(.L_71 - .L_70)
	.align		4
.L_70:
        /*013c*/ 	.word	index@(_ZN7cutlass13device_kernelIN5flash11enable_sm90INS1_16FlashAttnBwdSm90INS1_25CollectiveMainloopBwdSm90ILi2ELi2ELi2EN4cute5tupleIJNS5_1CILi1EEES8_S8_EEENS6_IJNS7_ILi64EEENS7_ILi128EEENS7_ILi96EEEEEENS_6half_tEfNS_4arch4Sm90ELb0ELb1ELb1ELb1ELb0ELb1ELb0ELb0ELi2ELi1ELi2ELi1ELb1EEENS1_24CollectiveEpilogueBwdGQAISD_fSG_Li256ELb1ELb0EEENS1_19SingleTileSchedulerILb1ELb0ELb0ELi128EEEEEEEEEvNT_6ParamsE)
        /*0140*/ 	.word	0x000000a8


	//----- nvinfo : EIATTR_FRAME_SIZE
	.align		4
.L_71:
        /*0144*/ 	.byte	0x04, 0x11
        /*0146*/ 	.short	(.L_73 - .L_72)
	.align		4
.L_72:
        /*0148*/ 	.word	index@(_ZN7cutlass13device_kernelIN5flash11enable_sm90INS1_16FlashAttnBwdSm90INS1_25CollectiveMainloopBwdSm90ILi2ELi2ELi2EN4cute5tupleIJNS5_1CILi1EEES8_S8_EEENS6_IJNS7_ILi64EEENS7_ILi128EEENS7_ILi96EEEEEENS_6half_tEfNS_4arch4Sm90ELb0ELb1ELb1ELb1ELb0ELb1ELb0ELb0ELi2ELi1ELi2ELi1ELb1EEENS1_24CollectiveEpilogueBwdGQAISD_fSG_Li256ELb1ELb0EEENS1_19SingleTileSchedulerILb1ELb0ELb0ELi128EEEEEEEEEvNT_6ParamsE)
        /*014c*/ 	.word	0x00000010


	//----- nvinfo : EIATTR_REGCOUNT
	.align		4
.L_73:
        /*0150*/ 	.byte	0x04, 0x2f
        /*0152*/ 	.short	(.L_75 - .L_74)
	.align		4
.L_74:
        /*0154*/ 	.word	index@(_ZN7cutlass13device_kernelIN5flash11enable_sm90INS1_16FlashAttnBwdSm90INS1_25CollectiveMainloopBwdSm90ILi2ELi2ELi2EN4cute5tupleIJNS5_1CILi1EEES8_S8_EEENS6_IJNS7_ILi64EEENS7_ILi128EEENS7_ILi96EEEEEENS_6half_tEfNS_4arch4Sm90ELb0ELb1ELb1ELb1ELb1ELb1ELb0ELb0ELi2ELi1ELi2ELi1ELb1EEENS1_21CollectiveEpilogueBwdISD_SE_SG_Li256ELb1ELb0ELi1EEENS1_19SingleTileSchedulerILb1ELb0ELb0ELi128EEEEEEEEEvNT_6ParamsE)
        /*0158*/ 	.word	0x000000a8


	//----- nvinfo : EIATTR_FRAME_SIZE
	.align		4
.L_75:
        /*015c*/ 	.byte	0x04, 0x11
        /*015e*/ 	.short	(.L_77 - .L_76)
	.align		4
.L_76:
        /*0160*/ 	.word	index@(_ZN7cutlass13device_kernelIN5flash11enable_sm90INS1_16FlashAttnBwdSm90INS1_25CollectiveMainloopBwdSm90ILi2ELi2ELi2EN4cute5tupleIJNS5_1CILi1EEES8_S8_EEENS6_IJNS7_ILi64EEENS7_ILi128EEENS7_ILi96EEEEEENS_6half_tEfNS_4arch4Sm90ELb0ELb1ELb1ELb1ELb1ELb1ELb0ELb0ELi2ELi1ELi2ELi1ELb1EEENS1_21CollectiveEpilogueBwdISD_SE_SG_Li256ELb1ELb0ELi1EEENS1_19SingleTileSchedulerILb1ELb0ELb0ELi128EEEEEEEEEvNT_6ParamsE)
        /*0164*/ 	.word	0x00000010


	//----- nvinfo : EIATTR_REGCOUNT
	.align		4
.L_77:
        /*0168*/ 	.byte	0x04, 0x2f
        /*016a*/ 	.short	(.L_79 - .L_78)
	.align		4
.L_78:
        /*016c*/ 	.word	index@(_ZN7cutlass13device_kernelIN5flash11enable_sm90INS1_16FlashAttnBwdSm90INS1_25CollectiveMainloopBwdSm90ILi2ELi2ELi2EN4cute5tupleIJNS5_1CILi1EEES8_S8_EEENS6_IJNS7_ILi64EEENS7_ILi128EEENS7_ILi96EEEEEENS_6half_tEfNS_4arch4Sm90ELb0ELb1ELb1ELb1ELb0ELb1ELb0ELb0ELi2ELi1ELi2ELi1ELb1EEENS1_21CollectiveEpilogueBwdISD_SE_SG_Li256ELb1ELb0ELi1EEENS1_19SingleTileSchedulerILb1ELb0ELb0ELi128EEEEEEEEEvNT_6ParamsE)
        /*0170*/ 	.word	0x000000a8


	//----- nvinfo : EIATTR_FRAME_SIZE
	.align		4
.L_79:
        /*0174*/ 	.byte	0x04, 0x11
        /*0176*/ 	.short	(.L_81 - .L_80)
	.align		4
.L_80:
        /*0178*/ 	.word	index@(_ZN7cutlass13device_kernelIN5flash11enable_sm90INS1_16FlashAttnBwdSm90INS1_25CollectiveMainloopBwdSm90ILi2ELi2ELi2EN4cute5tupleIJNS5_1CILi1EEES8_S8_EEENS6_IJNS7_ILi64EEENS7_ILi128EEENS7_ILi96EEEEEENS_6half_tEfNS_4arch4Sm90ELb0ELb1ELb1ELb1ELb0ELb1ELb0ELb0ELi2ELi1ELi2ELi1ELb1EEENS1_21CollectiveEpilogueBwdISD_SE_SG_Li256ELb1ELb0ELi1EEENS1_19SingleTileSchedulerILb1ELb0ELb0ELi128EEEEEEEEEvNT_6ParamsE)
        /*017c*/ 	.word	0x00000010


	//----- nvinfo : EIATTR_REGCOUNT
	.align		4
.L_81:
        /*0180*/ 	.byte	0x04, 0x2f
        /*0182*/ 	.short	(.L_83 - .L_82)
	.align		4
.L_82:
        /*0184*/ 	.word	index@(_ZN7cutlass13device_kernelIN5flash11enable_sm90INS1_16FlashAttnBwdSm90INS1_25CollectiveMainloopBwdSm90ILi2ELi2ELi2EN4cute5tupleIJNS5_1CILi1EEES8_S8_EEENS6_IJNS7_ILi64EEENS7_ILi128EEENS7_ILi96EEEEEENS_6half_tEfNS_4arch4Sm90ELb0ELb1ELb1ELb0ELb1ELb1ELb0ELb0ELi2ELi1ELi2ELi1ELb1EEENS1_24CollectiveEpilogueBwdGQAISD_fSG_Li256ELb0ELb1EEENS1_19SingleTileSchedulerILb0ELb0ELb0ELi128EEEEEEEEEvNT_6ParamsE)
        /*0188*/ 	.word	0x000000a8


	//----- nvinfo : EIATTR_FRAME_SIZE
	.align		4
.L_83:
        /*018c*/ 	.byte	0x04, 0x11
        /*018e*/ 	.short	(.L_85 - .L_84)
	.align		4
.L_84:
        /*0190*/ 	.word	index@(_ZN7cutlass13device_kernelIN5flash11enable_sm90INS1_16FlashAttnBwdSm90INS1_25CollectiveMainloopBwdSm90ILi2ELi2ELi2EN4cute5tupleIJNS5_1CILi1EEES8_S8_EEENS6_IJNS7_ILi64EEENS7_ILi128EEENS7_ILi96EEEEEENS_6half_tEfNS_4arch4Sm90ELb0ELb1ELb1ELb0ELb1ELb1ELb0ELb0ELi2ELi1ELi2ELi1ELb1EEENS1_24CollectiveEpilogueBwdGQAISD_fSG_Li256ELb0ELb1EEENS1_19SingleTileSchedulerILb0ELb0ELb0ELi128EEEEEEEEEvNT_6ParamsE)
        /*0194*/ 	.word	0x00000008


	//----- nvinfo : EIATTR_REGCOUNT
	.align		4
.L_85:
        /*0198*/ 	.byte	0x04, 0x2f
        /*019a*/ 	.short	(.L_87 - .L_86)
	.align		4
.L_86:
        /*019c*/ 	.word	index@(_ZN7cutlass13device_kernelIN5flash11enable_sm90INS1_16FlashAttnBwdSm90INS1_25CollectiveMainloopBwdSm90ILi2ELi2ELi2EN4cute5tupleIJNS5_1CILi1EEES8_S8_EEENS6_IJNS7_ILi64EEENS7_ILi128EEENS7_ILi96EEEEEENS_6half_tEfNS_4arch4Sm90ELb0ELb1ELb1ELb0ELb0ELb1ELb0ELb0ELi2ELi1ELi2ELi1ELb1EEENS1_24CollectiveEpilogueBwdGQAISD_fSG_Li256ELb0ELb0EEENS1_19SingleTileSchedulerILb0ELb0ELb0ELi128EEEEEEEEEvNT_6ParamsE)
        /*01a0*/ 	.word	0x000000a8


	//----- nvinfo : EIATTR_FRAME_SIZE
	.align		4
.L_87:
        /*01a4*/ 	.byte	0x04, 0x11
        /*01a6*/ 	.short	(.L_89 - .L_88)
	.align		4
.L_88:
        /*01a8*/ 	.word	index@(_ZN7cutlass13device_kernelIN5flash11enable_sm90INS1_16FlashAttnBwdSm90INS1_25CollectiveMainloopBwdSm90ILi2ELi2ELi2EN4cute5tupleIJNS5_1CILi1EEES8_S8_EEENS6_IJNS7_ILi64EEENS7_ILi128EEENS7_ILi96EEEEEENS_6half_tEfNS_4arch4Sm90ELb0ELb1ELb1ELb0ELb0ELb1ELb0ELb0ELi2ELi1ELi2ELi1ELb1EEENS1_24CollectiveEpilogueBwdGQAISD_fSG_Li256ELb0ELb0EEENS1_19SingleTileSchedulerILb0ELb0ELb0ELi128EEEEEEEEEvNT_6ParamsE)
        /*01ac*/ 	.word	0x00000008


	//----- nvinfo : EIATTR_REGCOUNT
	.align		4
.L_89:
        /*01b0*/ 	.byte	0x04, 0x2f
        /*01b2*/ 	.short	(.L_91 - .L_90)
	.align		4
.L_90:
        /*01b4*/ 	.word	index@(_ZN7cutlass13device_kernelIN5flash11enable_sm90INS1_16FlashAttnBwdSm90INS1_25CollectiveMainloopBwdSm90ILi2ELi2ELi2EN4cute5tupleIJNS5_1CILi1EEES8_S8_EEENS6_IJNS7_ILi64EEENS7_ILi128EEENS7_ILi96EEEEEENS_6half_tEfNS_4arch4Sm90ELb0ELb1ELb1ELb0ELb1ELb1ELb0ELb0ELi2ELi1ELi2ELi1ELb1EEENS1_21CollectiveEpilogueBwdISD_SE_SG_Li256ELb0ELb0ELi1EEENS1_19SingleTileSchedulerILb0ELb0ELb0ELi128EEEEEEEEEvNT_6ParamsE)
        /*01b8*/ 	.word	0x000000a8


	//----- nvinfo : EIATTR_FRAME_SIZE
	.align		4
.L_91:
        /*01bc*/ 	.byte	0x04, 0x11
        /*01be*/ 	.short	(.L_93 - .L_92)
	.align		4
.L_92:
        /*01c0*/ 	.word	index@(_ZN7cutlass13device_kernelIN5flash11enable_sm90INS1_16FlashAttnBwdSm90INS1_25CollectiveMainloopBwdSm90ILi2ELi2ELi2EN4cute5tupleIJNS5_1CILi1EEES8_S8_EEENS6_IJNS7_ILi64EEENS7_ILi128EEENS7_ILi96EEEEEENS_6half_tEfNS_4arch4Sm90ELb0ELb1ELb1ELb0ELb1ELb1ELb0ELb0ELi2ELi1ELi2ELi1ELb1EEENS1_21CollectiveEpilogueBwdISD_SE_SG_Li256ELb0ELb0ELi1EEENS1_19SingleTileSchedulerILb0ELb0ELb0ELi128EEEEEEEEEvNT_6ParamsE)
        /*01c4*/ 	.word	0x00000008


	//----- nvinfo : EIATTR_REGCOUNT
	.align		4
.L_93:
        /*01c8*/ 	.byte	0x04, 0x2f
        /*01ca*/ 	.short	(.L_95 - .L_94)
	.align		4
.L_94:
        /*01cc*/ 	.word	index@(_ZN7cutlass13device_kernelIN5flash11enable_sm90INS1_16FlashAttnBwdSm90INS1_25CollectiveMainloopBwdSm90ILi2ELi2ELi2EN4cute5tupleIJNS5_1CILi1EEES8_S8_EEENS6_IJNS7_ILi64EEENS7_ILi128EEENS7_ILi96EEEEEENS_6half_tEfNS_4arch4Sm90ELb0ELb1ELb1ELb0ELb0ELb1ELb0ELb0ELi2ELi1ELi2ELi1ELb1EEENS1_21CollectiveEpilogueBwdISD_SE_SG_Li256ELb0ELb0ELi1EEENS1_19SingleTileSchedulerILb0ELb0ELb0ELi128EEEEEEEEEvNT_6ParamsE)
        /*01d0*/ 	.word	0x000000a8


	//----- nvinfo : EIATTR_FRAME_SIZE
	.align		4
.L_95:
        /*01d4*/ 	.byte	0x04, 0x11
        /*01d6*/ 	.short	(.L_97 - .L_96)
	.align		4
.L_96:
        /*01d8*/ 	.word	index@(_ZN7cutlass13device_kernelIN5flash11enable_sm90INS1_16FlashAttnBwdSm90INS1_25CollectiveMainloopBwdSm90ILi2ELi2ELi2EN4cute5tupleIJNS5_1CILi1EEES8_S8_EEENS6_IJNS7_ILi64EEENS7_ILi128EEENS7_ILi96EEEEEENS_6half_tEfNS_4arch4Sm90ELb0ELb1ELb1ELb0ELb0ELb1ELb0ELb0ELi2ELi1ELi2ELi1ELb1EEENS1_21CollectiveEpilogueBwdISD_SE_SG_Li256ELb0ELb0ELi1EEENS1_19SingleTileSchedulerILb0ELb0ELb0ELi128EEEEEEEEEvNT_6ParamsE)
        /*01dc*/ 	.word	0x00000008


	//----- nvinfo : EIATTR_REGCOUNT
	.align		4
.L_97:
        /*01e0*/ 	.byte	0x04, 0x2f
        /*01e2*/ 	.short	(.L_99 - .L_98)
	.align		4
.L_98:
        /*01e4*/ 	.word	index@(_ZN7cutlass13device_kernelIN5flash11enable_sm90INS1_16FlashAttnBwdSm90INS1_25CollectiveMainloopBwdSm90ILi2ELi2ELi2EN4cute5tupleIJNS5_1CILi1EEES8_S8_EEENS6_IJNS7_ILi64EEENS7_ILi128EEENS7_ILi96EEEEEENS_6half_tEfNS_4arch4Sm90ELb0ELb0ELb1ELb1ELb1ELb1ELb0ELb0ELi2ELi1ELi2ELi1ELb1EEENS1_24CollectiveEpilogueBwdGQAISD_fSG_Li256ELb1ELb1EEENS1_19SingleTileSchedulerILb1ELb0ELb0ELi128EEEEEEEEEvNT_6ParamsE)
        /*01e8*/ 	.word	0x000000a8


	//----- nvinfo : EIATTR_FRAME_SIZE
	.align		4
.L_99:
        /*01ec*/ 	.byte	0x04, 0x11
        /*01ee*/ 	.short	(.L_101 - .L_100)
	.align		4
.L_100:
        /*01f0*/ 	.word	index@(_ZN7cutlass13device_kernelIN5flash11enable_sm90INS1_16FlashAttnBwdSm90INS1_25CollectiveMainloopBwdSm90ILi2ELi2ELi2EN4cute5tupleIJNS5_1CILi1EEES8_S8_EEENS6_IJNS7_ILi64EEENS7_ILi128EEENS7_ILi96EEEEEENS_6half_tEfNS_4arch4Sm90ELb0ELb0ELb1ELb1ELb1ELb1ELb0ELb0ELi2ELi1ELi2ELi1ELb1EEENS1_24CollectiveEpilogueBwdGQAISD_fSG_Li256ELb1ELb1EEENS1_19SingleTileSchedulerILb1ELb0ELb0ELi128EEEEEEEEEvNT_6ParamsE)
        /*01f4*/ 	.word	0x00000000


	//----- nvinfo : EIATTR_REGCOUNT
	.align		4
.L_101:
        /*01f8*/ 	.byte	0x04, 0x2f
        /*01fa*/ 	.short	(.L_103 - .L_102)
	.align		4
.L_102:
        /*01fc*/ 	.word	index@(_ZN7cutlass13device_kernelIN5flash11enable_sm90INS1_16FlashAttnBwdSm90INS1_25CollectiveMainloopBwdSm90ILi2ELi2ELi2EN4cute5tupleIJNS5_1CILi1EEES8_S8_EEENS6_IJNS7_ILi64EEENS7_ILi128EEENS7_ILi96EEEEEENS_6half_tEfNS_4arch4Sm90ELb0ELb0ELb1ELb1ELb0ELb1ELb0ELb0ELi2ELi1ELi2ELi1ELb1EEENS1_24CollectiveEpilogueBwdGQAISD_fSG_Li256ELb1ELb0EEENS1_19SingleTileSchedulerILb1ELb0ELb0ELi128EEEEEEEEEvNT_6ParamsE)
        /*0200*/ 	.word	0x000000a8


	//----- nvinfo : EIATTR_FRAME_SIZE
	.align		4
.L_103:
        /*0204*/ 	.byte	0x04, 0x11
        /*0206*/ 	.short	(.L_105 - .L_104)
	.align		4
.L_104:
        /*0208*/ 	.word	index@(_ZN7cutlass13device_kernelIN5flash11enable_sm90INS1_16FlashAttnBwdSm90INS1_25CollectiveMainloopBwdSm90ILi2ELi2ELi2EN4cute5tupleIJNS5_1CILi1EEES8_S8_EEENS6_IJNS7_ILi64EEENS7_ILi128EEENS7_ILi96EEEEEENS_6half_tEfNS_4arch4Sm90ELb0ELb0ELb1ELb1ELb0ELb1ELb0ELb0ELi2ELi1ELi2ELi1ELb1EEENS1_24CollectiveEpilogueBwdGQAISD_fSG_Li256ELb1ELb0EEENS1_19SingleTileSchedulerILb1ELb0ELb0ELi128EEEEEEEEEvNT_6ParamsE)
        /*020c*/ 	.word	0x00000000


	//----- nvinfo : EIATTR_REGCOUNT
	.align		4
.L_105:
        /*0210*/ 	.byte	0x04, 0x2f
        /*0212*/ 	.short	(.L_107 - .L_106)
	.align		4
.L_106:
        /*0214*/ 	.word	index@(_ZN7cutlass13device_kernelIN5flash11enable_sm90INS1_16FlashAttnBwdSm90INS1_25CollectiveMainloopBwdSm90ILi2ELi2ELi2EN4cute5tupleIJNS5_1CILi1EEES8_S8_EEENS6_IJNS7_ILi64EEENS7_ILi128EEENS7_ILi96EEEEEENS_6half_tEfNS_4arch4Sm90ELb0ELb0ELb1ELb1ELb1ELb1ELb0ELb0ELi2ELi1ELi2ELi1ELb1EEENS1_21CollectiveEpilogueBwdISD_SE_SG_Li256ELb1ELb0ELi1EEENS1_19SingleTileSchedulerILb1ELb0ELb0ELi128EEEEEEEEEvNT_6ParamsE)
        /*0218*/ 	.word	0x000000a8


	//----- nvinfo : EIATTR_FRAME_SIZE
	.align		4
.L_107:
        /*021c*/ 	.byte	0x04, 0x11
        /*021e*/ 	.short	(.L_109 - .L_108)
	.align		4
.L_108:
        /*0220*/ 	.word	index@(_ZN7cutlass13device_kernelIN5flash11enable_sm90INS1_16FlashAttnBwdSm90INS1_25CollectiveMainloopBwdSm90ILi2ELi2ELi2EN4cute5tupleIJNS5_1CILi1EEES8_S8_EEENS6_IJNS7_ILi64EEENS7_ILi128EEENS7_ILi96EEEEEENS_6half_tEfNS_4arch4Sm90ELb0ELb0ELb1ELb1ELb1ELb1ELb0ELb0ELi2ELi1ELi2ELi1ELb1EEENS1_21CollectiveEpilogueBwdISD_SE_SG_Li256ELb1ELb0ELi1EEENS1_19SingleTileSchedulerILb1ELb0ELb0ELi128EEEEEEEEEvNT_6ParamsE)
        /*0224*/ 	.word	0x00000000


	//----- nvinfo : EIATTR_REGCOUNT
	.align		4
.L_109:
        /*0228*/ 	.byte	0x04, 0x2f
        /*022a*/ 	.short	(.L_111 - .L_110)
	.align		4
.L_110:
        /*022c*/ 	.word	index@(_ZN7cutlass13device_kernelIN5flash11enable_sm90INS1_16FlashAttnBwdSm90INS1_25CollectiveMainloopBwdSm90ILi2ELi2ELi2EN4cute5tupleIJNS5_1CILi1EEES8_S8_EEENS6_IJNS7_ILi64EEENS7_ILi128EEENS7_ILi96EEEEEENS_6half_tEfNS_4arch4Sm90ELb0ELb0ELb1ELb1ELb0ELb1ELb0ELb0ELi2ELi1ELi2ELi1ELb1EEENS1_21CollectiveEpilogueBwdISD_SE_SG_Li256ELb1ELb0ELi1EEENS1_19SingleTileSchedulerILb1ELb0ELb0ELi128EEEEEEEEEvNT_6ParamsE)
        /*0230*/ 	.word	0x000000a8


	//----- nvinfo : EIATTR_FRAME_SIZE
	.align		4
.L_111:
        /*0234*/ 	.byte	0x04, 0x11
        /*0236*/ 	.short	(.L_113 - .L_112)
	.align		4
.L_112:
        /*0238*/ 	.word	index@(_ZN7cutlass13device_kernelIN5flash11enable_sm90INS1_16FlashAttnBwdSm90INS1_25CollectiveMainloopBwdSm90ILi2ELi2ELi2EN4cute5tupleIJNS5_1CILi1EEES8_S8_EEENS6_IJNS7_ILi64EEENS7_ILi128EEENS7_ILi96EEEEEENS_6half_tEfNS_4arch4Sm90ELb0ELb0ELb1ELb1ELb0ELb1ELb0ELb0ELi2ELi1ELi2ELi1ELb1EEENS1_21CollectiveEpilogueBwdISD_SE_SG_Li256ELb1ELb0ELi1EEENS1_19SingleTileSchedulerILb1ELb0ELb0ELi128EEEEEEEEEvNT_6ParamsE)
        /*023c*/ 	.word	0x00000000


	//----- nvinfo : EIATTR_REGCOUNT
	.align		4
.L_113:
        /*0240*/ 	.byte	0x04, 0x2f
        /*0242*/ 	.short	(.L_115 - .L_114)
	.align		4
.L_114:
        /*0244*/ 	.word	index@(_ZN7cutlass13device_kernelIN5flash11enable_sm90INS1_16FlashAttnBwdSm90INS1_25CollectiveMainloopBwdSm90ILi2ELi2ELi2EN4cute5tupleIJNS5_1CILi1EEES8_S8_EEENS6_IJNS7_ILi64EEENS7_ILi128EEENS7_ILi96EEEEEENS_6half_tEfNS_4arch4Sm90ELb0ELb0ELb1ELb0ELb1ELb1ELb0ELb0ELi2ELi1ELi2ELi1ELb1EEENS1_24CollectiveEpilogueBwdGQAISD_fSG_Li256ELb0ELb1EEENS1_19SingleTileSchedulerILb0ELb0ELb0ELi128EEEEEEEEEvNT_6ParamsE)
        /*0248*/ 	.word	0x000000a8


	//----- nvinfo : EIATTR_FRAME_SIZE
	.align		4
.L_115:
        /*024c*/ 	.byte	0x04, 0x11
        /*024e*/ 	.short	(.L_117 - .L_116)
	.align		4
.L_116:
        /*0250*/ 	.word	index@(_ZN7cutlass13device_kernelIN5flash11enable_sm90INS1_16FlashAttnBwdSm90INS1_25CollectiveMainloopBwdSm90ILi2ELi2ELi2EN4cute5tupleIJNS5_1CILi1EEES8_S8_EEENS6_IJNS7_ILi64EEENS7_ILi128EEENS7_ILi96EEEEEENS_6half_tEfNS_4arch4Sm90ELb0ELb0ELb1ELb0ELb1ELb1ELb0ELb0ELi2ELi1ELi2ELi1ELb1EEENS1_24CollectiveEpilogueBwdGQAISD_fSG_Li256ELb0ELb1EEENS1_19SingleTileSchedulerILb0ELb0ELb0ELi128EEEEEEEEEvNT_6ParamsE)
        /*0254*/ 	.word	0x00000000


	//----- nvinfo : EIATTR_REGCOUNT
	.align		4
.L_117:
        /*0258*/ 	.byte	0x04, 0x2f
        /*025a*/ 	.short	(.L_119 - .L_118)
	.align		4
.L_118:
        /*025c*/ 	.word	index@(_ZN7cutlass13device_kernelIN5flash11enable_sm90INS1_16FlashAttnBwdSm90INS1_25CollectiveMainloopBwdSm90ILi2ELi2ELi2EN4cute5tupleIJNS5_1CILi1EEES8_S8_EEENS6_IJNS7_ILi64EEENS7_ILi128EEENS7_ILi96EEEEEENS_6half_tEfNS_4arch4Sm90ELb0ELb0ELb1ELb0ELb0ELb1ELb0ELb0ELi2ELi1ELi2ELi1ELb1EEENS1_24CollectiveEpilogueBwdGQAISD_fSG_Li256ELb0ELb0EEENS1_19SingleTileSchedulerILb0ELb0ELb0ELi128EEEEEEEEEvNT_6ParamsE)
        /*0260*/ 	.word	0x000000a8


	//----- nvinfo : EIATTR_FRAME_SIZE
	.align		4
.L_119:
        /*0264*/ 	.byte	0x04, 0x11
        /*0266*/ 	.short	(.L_121 - .L_120)
	.align		4
.L_120:
        /*0268*/ 	.word	index@(_ZN7cutlass13device_kernelIN5flash11enable_sm90INS1_16FlashAttnBwdSm90INS1_25CollectiveMainloopBwdSm90ILi2ELi2ELi2EN4cute5tupleIJNS5_1CILi1EEES8_S8_EEENS6_IJNS7_ILi64EEENS7_ILi128EEENS7_ILi96EEEEEENS_6half_tEfNS_4arch4Sm90ELb0ELb0ELb1ELb0ELb0ELb1ELb0ELb0ELi2ELi1ELi2ELi1ELb1EEENS1_24CollectiveEpilogueBwdGQAISD_fSG_Li256ELb0ELb0EEENS1_19SingleTileSchedulerILb0ELb0ELb0ELi128EEEEEEEEEvNT_6ParamsE)
        /*026c*/ 	.word	0x00000000


	//----- nvinfo : EIATTR_REGCOUNT
	.align		4
.L_121:
        /*0270*/ 	.byte	0x04, 0x2f
        /*0272*/ 	.short	(.L_123 - .L_122)
	.align		4
.L_122:
        /*0274*/ 	.word	index@(_ZN7cutlass13device_kernelIN5flash11enable_sm90INS1_16FlashAttnBwdSm90INS1_25CollectiveMainloopBwdSm90ILi2ELi2ELi2EN4cute5tupleIJNS5_1CILi1EEES8_S8_EEENS6_IJNS7_ILi64EEENS7_ILi128EEENS7_ILi96EEEEEENS_6half_tEfNS_4arch4Sm90ELb0ELb0ELb1ELb0ELb1ELb1ELb0ELb0ELi2ELi1ELi2ELi1ELb1EEENS1_21CollectiveEpilogueBwdISD_SE_SG_Li256ELb0ELb0ELi1EEENS1_19SingleTileSchedulerILb0ELb0ELb0ELi128EEEEEEEEEvNT_6ParamsE)
        /*0278*/ 	.word	0x000000a8


	//----- nvinfo : EIATTR_FRAME_SIZE
	.align		4
.L_123:
        /*027c*/ 	.byte	0x04, 0x11
        /*027e*/ 	.short	(.L_125 - .L_124)
	.align		4
.L_124:
        /*0280*/ 	.word	index@(_ZN7cutlass13device_kernelIN5flash11enable_sm90INS1_16FlashAttnBwdSm90INS1_25CollectiveMainloopBwdSm90ILi2ELi2ELi2EN4cute5tupleIJNS5_1CILi1EEES8_S8_EEENS6_IJNS7_ILi64EEENS7_ILi128EEENS7_ILi96EEEEEENS_6half_tEfNS_4arch4Sm90ELb0ELb0ELb1ELb0ELb1ELb1ELb0ELb0ELi2ELi1ELi2ELi1ELb1EEENS1_21CollectiveEpilogueBwdISD_SE_SG_Li256ELb0ELb0ELi1EEENS1_19SingleTileSchedulerILb0ELb0ELb0ELi128EEEEEEEEEvNT_6ParamsE)
        /*0284*/ 	.word	0x00000000


	//----- nvinfo : EIATTR_REGCOUNT
	.align		4
.L_125:
        /*0288*/ 	.byte	0x04, 0x2f
        /*028a*/ 	.short	(.L_127 - .L_126)
	.align		4
.L_126:
        /*028c*/ 	.word	index@(_ZN7cutlass13device_kernelIN5flash11enable_sm90INS1_16FlashAttnBwdSm90INS1_25CollectiveMainloopBwdSm90ILi2ELi2ELi2EN4cute5tupleIJNS5_1CILi1EEES8_S8_EEENS6_IJNS7_ILi64EEENS7_ILi128EEENS7_ILi96EEEEEENS_6half_tEfNS_4arch4Sm90ELb0ELb0ELb1ELb0ELb0ELb1ELb0ELb0ELi2ELi1ELi2ELi1ELb1EEENS1_21CollectiveEpilogueBwdISD_SE_SG_Li256ELb0ELb0ELi1EEENS1_19SingleTileSchedulerILb0ELb0ELb0ELi128EEEEEEEEEvNT_6ParamsE)
        /*0290*/ 	.word	0x000000a8


	//----- nvinfo : EIATTR_FRAME_SIZE
	.align		4
.L_127:
        /*0294*/ 	.byte	0x04, 0x11
        /*0296*/ 	.short	(.L_129 - .L_128)
	.align		4
.L_128:
        /*0298*/ 	.word	index@(_ZN7cutlass13device_kernelIN5flash11enable_sm90INS1_16FlashAttnBwdSm90INS1_25CollectiveMainloopBwdSm90ILi2ELi2ELi2EN4cute5tupleIJNS5_1CILi1EEES8_S8_EEENS6_IJNS7_ILi64EEENS7_ILi128EEENS7_ILi96EEEEEENS_6half_tEfNS_4arch4Sm90ELb0ELb0ELb1ELb0ELb0ELb1ELb0ELb0ELi2ELi1ELi2ELi1ELb1EEENS1_21CollectiveEpilogueBwdISD_SE_SG_Li256ELb0ELb0ELi1EEENS1_19SingleTileSchedulerILb0ELb0ELb0ELi128EEEEEEEEEvNT_6ParamsE)
        /*029c*/ 	.word	0x00000000


	//----- nvinfo : EIATTR_MIN_STACK_SIZE
	.align		4
.L_129:
        /*02a0*/ 	.byte	0x04, 0x12
        /*02a2*/ 	.short	(.L_131 - .L_130)
	.align		4
.L_130:
        /*02a4*/ 	.word	index@(_ZN7cutlass13device_kernelIN5flash11enable_sm90INS1_16FlashAttnBwdSm90INS1_25CollectiveMainloopBwdSm90ILi2ELi2ELi2EN4cute5tupleIJNS5_1CILi1EEES8_S8_EEENS6_IJNS7_ILi64EEENS7_ILi128EEENS7_ILi96EEEEEENS_6half_tEfNS_4arch4Sm90ELb0ELb0ELb1ELb0ELb0ELb1ELb0ELb0ELi2ELi1ELi2ELi1ELb1EEENS1_21CollectiveEpilogueBwdISD_SE_SG_Li256ELb0ELb0ELi1EEENS1_19SingleTileSchedulerILb0ELb0ELb0ELi128EEEEEEEEEvNT_6ParamsE)
        /*02a8*/ 	.word	0x00000000


	//----- nvinfo : EIATTR_MIN_STACK_SIZE
	.align		4
.L_131:
        /*02ac*/ 	.byte	0x04, 0x12
        /*02ae*/ 	.short	(.L_133 - .L_132)
	.align		4
.L_132:
        /*02b0*/ 	.word	index@(_ZN7cutlass13device_kernelIN5flash11enable_sm90INS1_16FlashAttnBwdSm90INS1_25CollectiveMainloopBwdSm90ILi2ELi2ELi2EN4cute5tupleIJNS5_1CILi1EEES8_S8_EEENS6_IJNS7_ILi64EEENS7_ILi128EEENS7_ILi96EEEEEENS_6half_tEfNS_4arch4Sm90ELb0ELb0ELb1ELb0ELb1ELb1ELb0ELb0ELi2ELi1ELi2ELi1ELb1EEENS1_21CollectiveEpilogueBwdISD_SE_SG_Li256ELb0ELb0ELi1EEENS1_19SingleTileSchedulerILb0ELb0ELb0ELi128EEEEEEEEEvNT_6ParamsE)
        /*02b4*/ 	.word	0x00000000


	//----- nvinfo : EIATTR_MIN_STACK_SIZE
	.align		4
.L_133:
        /*02b8*/ 	.byte	0x04, 0x12
        /*02ba*/ 	.short	(.L_135 - .L_134)
	.align		4
.L_134:
        /*02bc*/ 	.word	index@(_ZN7cutlass13device_kernelIN5flash11enable_sm90INS1_16FlashAttnBwdSm90INS1_25CollectiveMainloopBwdSm90ILi2ELi2ELi2EN4cute5tupleIJNS5_1CILi1EEES8_S8_EEENS6_IJNS7_ILi64EEENS7_ILi128EEENS7_ILi96EEEEEENS_6half_tEfNS_4arch4Sm90ELb0ELb0ELb1ELb0ELb0ELb1ELb0ELb0ELi2ELi1ELi2ELi1ELb1EEENS1_24CollectiveEpilogueBwdGQAISD_fSG_Li256ELb0ELb0EEENS1_19SingleTileSchedulerILb0ELb0ELb0ELi128EEEEEEEEEvNT_6ParamsE)
        /*02c0*/ 	.word	0x00000000


	//----- nvinfo : EIATTR_MIN_STACK_SIZE
	.align		4
.L_135:
        /*02c4*/ 	.byte	0x04, 0x12
        /*02c6*/ 	.short	(.L_137 - .L_136)
	.align		4
.L_136:
        /*02c8*/ 	.word	index@(_ZN7cutlass13device_kernelIN5flash11enable_sm90INS1_16FlashAttnBwdSm90INS1_25CollectiveMainloopBwdSm90ILi2ELi2ELi2EN4cute5tupleIJNS5_1CILi1EEES8_S8_EEENS6_IJNS7_ILi64EEENS7_ILi128EEENS7_ILi96EEEEEENS_6half_tEfNS_4arch4Sm90ELb0ELb0ELb1ELb0ELb1ELb1ELb0ELb0ELi2ELi1ELi2ELi1ELb1EEENS1_24CollectiveEpilogueBwdGQAISD_fSG_Li256ELb0ELb1EEENS1_19SingleTileSchedulerILb0ELb0ELb0ELi128EEEEEEEEEvNT_6ParamsE)
        /*02cc*/ 	.word	0x00000000


	//----- nvinfo : EIATTR_MIN_STACK_SIZE
	.align		4
.L_137:
        /*02d0*/ 	.byte	0x04, 0x12
        /*02d2*/ 	.short	(.L_139 - .L_138)
	.align		4
.L_138:
        /*02d4*/ 	.word	index@(_ZN7cutlass13device_kernelIN5flash11enable_sm90INS1_16FlashAttnBwdSm90INS1_25CollectiveMainloopBwdSm90ILi2ELi2ELi2EN4cute5tupleIJNS5_1CILi1EEES8_S8_EEENS6_IJNS7_ILi64EEENS7_ILi128EEENS7_ILi96EEEEEENS_6half_tEfNS_4arch4Sm90ELb0ELb0ELb1ELb1ELb0ELb1ELb0ELb0ELi2ELi1ELi2ELi1ELb1EEENS1_21CollectiveEpilogueBwdISD_SE_SG_Li256ELb1ELb0ELi1EEENS1_19SingleTileSchedulerILb1ELb0ELb0ELi128EEEEEEEEEvNT_6ParamsE)
        /*02d8*/ 	.word	0x00000000


	//----- nvinfo : EIATTR_MIN_STACK_SIZE
	.align		4
.L_139:
        /*02dc*/ 	.byte	0x04, 0x12
        /*02de*/ 	.short	(.L_141 - .L_140)
	.align		4
.L_140:
        /*02e0*/ 	.word	index@(_ZN7cutlass13device_kernelIN5flash11enable_sm90INS1_16FlashAttnBwdSm90INS1_25CollectiveMainloopBwdSm90ILi2ELi2ELi2EN4cute5tupleIJNS5_1CILi1EEES8_S8_EEENS6_IJNS7_ILi64EEENS7_ILi128EEENS7_ILi96EEEEEENS_6half_tEfNS_4arch4Sm90ELb0ELb0ELb1ELb1ELb1ELb1ELb0ELb0ELi2ELi1ELi2ELi1ELb1EEENS1_21CollectiveEpilogueBwdISD_SE_SG_Li256ELb1ELb0ELi1EEENS1_19SingleTileSchedulerILb1ELb0ELb0ELi128EEEEEEEEEvNT_6ParamsE)
        /*02e4*/ 	.word	0x00000000


	//----- nvinfo : EIATTR_MIN_STACK_SIZE
	.align		4
.L_141:
        /*02e8*/ 	.byte	0x04, 0x12
        /*02ea*/ 	.short	(.L_143 - .L_142)
	.align		4
.L_142:
        /*02ec*/ 	.word	index@(_ZN7cutlass13device_kernelIN5flash11enable_sm90INS1_16FlashAttnBwdSm90INS1_25CollectiveMainloopBwdSm90ILi2ELi2ELi2EN4cute5tupleIJNS5_1CILi1EEES8_S8_EEENS6_IJNS7_ILi64EEENS7_ILi128EEENS7_ILi96EEEEEENS_6half_tEfNS_4arch4Sm90ELb0ELb0ELb1ELb1ELb0ELb1ELb0ELb0ELi2ELi1ELi2ELi1ELb1EEENS1_24CollectiveEpilogueBwdGQAISD_fSG_Li256ELb1ELb0EEENS1_19SingleTileSchedulerILb1ELb0ELb0ELi128EEEEEEEEEvNT_6ParamsE)
        /*02f0*/ 	.word	0x00000000


	//----- nvinfo : EIATTR_MIN_STACK_SIZE
	.align		4
.L_143:
        /*02f4*/ 	.byte	0x04, 0x12
        /*02f6*/ 	.short	(.L_145 - .L_144)
	.align		4
.L_144:
        /*02f8*/ 	.word	index@(_ZN7cutlass13device_kernelIN5flash11enable_sm90INS1_16FlashAttnBwdSm90INS1_25CollectiveMainloopBwdSm90ILi2ELi2ELi2EN4cute5tupleIJNS5_1CILi1EEES8_S8_EEENS6_IJNS7_ILi64EEENS7_ILi128EEENS7_ILi96EEEEEENS_6half_tEfNS_4arch4Sm90ELb0ELb0ELb1ELb1ELb1ELb1ELb0ELb0ELi2ELi1ELi2ELi1ELb1EEENS1_24CollectiveEpilogueBwdGQAISD_fSG_Li256ELb1ELb1EEENS1_19SingleTileSchedulerILb1ELb0ELb0ELi128EEEEEEEEEvNT_6ParamsE)
        /*02fc*/ 	.word	0x00000000


	//----- nvinfo : EIATTR_MIN_STACK_SIZE
	.align		4
.L_145:
        /*0300*/ 	.byte	0x04, 0x12
        /*0302*/ 	.short	(.L_147 - .L_146)
	.align		4
.L_146:
        /*0304*/ 	.word	index@(_ZN7cutlass13device_kernelIN5flash11enable_sm90INS1_16FlashAttnBwdSm90INS1_25CollectiveMainloopBwdSm90ILi2ELi2ELi2EN4cute5tupleIJNS5_1CILi1EEES8_S8_EEENS6_IJNS7_ILi64EEENS7_ILi128EEENS7_ILi96EEEEEENS_6half_tEfNS_4arch4Sm90ELb0ELb1ELb1ELb0ELb0ELb1ELb0ELb0ELi2ELi1ELi2ELi1ELb1EEENS1_21CollectiveEpilogueBwdISD_SE_SG_Li256ELb0ELb0ELi1EEENS1_19SingleTileSchedulerILb0ELb0ELb0ELi128EEEEEEEEEvNT_6ParamsE)
        /*0308*/ 	.word	0x00000008


	//----- nvinfo : EIATTR_MIN_STACK_SIZE
	.align		4
.L_147:
        /*030c*/ 	.byte	0x04, 0x12
        /*030e*/ 	.short	(.L_149 - .L_148)
	.align		4
.L_148:
        /*0310*/ 	.word	index@(_ZN7cutlass13device_kernelIN5flash11enable_sm90INS1_16FlashAttnBwdSm90INS1_25CollectiveMainloopBwdSm90ILi2ELi2ELi2EN4cute5tupleIJNS5_1CILi1EEES8_S8_EEENS6_IJNS7_ILi64EEENS7_ILi128EEENS7_ILi96EEEEEENS_6half_tEfNS_4arch4Sm90ELb0ELb1ELb1ELb0ELb1ELb1ELb0ELb0ELi2ELi1ELi2ELi1ELb1EEENS1_21CollectiveEpilogueBwdISD_SE_SG_Li256ELb0ELb0ELi1EEENS1_19SingleTileSchedulerILb0ELb0ELb0ELi128EEEEEEEEEvNT_6ParamsE)
        /*0314*/ 	.word	0x00000008


	//----- nvinfo : EIATTR_MIN_STACK_SIZE
	.align		4
.L_149:
        /*0318*/ 	.byte	0x04, 0x12
        /*031a*/ 	.short	(.L_151 - .L_150)
	.align		4
.L_150:
        /*031c*/ 	.word	index@(_ZN7cutlass13device_kernelIN5flash11enable_sm90INS1_16FlashAttnBwdSm90INS1_25CollectiveMainloopBwdSm90ILi2ELi2ELi2EN4cute5tupleIJNS5_1CILi1EEES8_S8_EEENS6_IJNS7_ILi64EEENS7_ILi128EEENS7_ILi96EEEEEENS_6half_tEfNS_4arch4Sm90ELb0ELb1ELb1ELb0ELb0ELb1ELb0ELb0ELi2ELi1ELi2ELi1ELb1EEENS1_24CollectiveEpilogueBwdGQAISD_fSG_Li256ELb0ELb0EEENS1_19SingleTileSchedulerILb0ELb0ELb0ELi128EEEEEEEEEvNT_6ParamsE)
        /*0320*/ 	.word	0x00000008


	//----- nvinfo : EIATTR_MIN_STACK_SIZE
	.align		4
.L_151:
        /*0324*/ 	.byte	0x04, 0x12
        /*0326*/ 	.short	(.L_153 - .L_152)
	.align		4
.L_152:
        /*0328*/ 	.word	index@(_ZN7cutlass13device_kernelIN5flash11enable_sm90INS1_16FlashAttnBwdSm90INS1_25CollectiveMainloopBwdSm90ILi2ELi2ELi2EN4cute5tupleIJNS5_1CILi1EEES8_S8_EEENS6_IJNS7_ILi64EEENS7_ILi128EEENS7_ILi96EEEEEENS_6half_tEfNS_4arch4Sm90ELb0ELb1ELb1ELb0ELb1ELb1ELb0ELb0ELi2ELi1ELi2ELi1ELb1EEENS1_24CollectiveEpilogueBwdGQAISD_fSG_Li256ELb0ELb1EEENS1_19SingleTileSchedulerILb0ELb0ELb0ELi128EEEEEEEEEvNT_6ParamsE)
        /*032c*/ 	.word	0x00000008


	//----- nvinfo : EIATTR_MIN_STACK_SIZE
	.align		4
.L_153:
        /*0330*/ 	.byte	0x04, 0x12
        /*0332*/ 	.short	(.L_155 - .L_154)
	.align		4
.L_154:
        /*0334*/ 	.word	index@(_ZN7cutlass13device_kernelIN5flash11enable_sm90INS1_16FlashAttnBwdSm90INS1_25CollectiveMainloopBwdSm90ILi2ELi2ELi2EN4cute5tupleIJNS5_1CILi1EEES8_S8_EEENS6_IJNS7_ILi64EEENS7_ILi128EEENS7_ILi96EEEEEENS_6half_tEfNS_4arch4Sm90ELb0ELb1ELb1ELb1ELb0ELb1ELb0ELb0ELi2ELi1ELi2ELi1ELb1EEENS1_21CollectiveEpilogueBwdISD_SE_SG_Li256ELb1ELb0ELi1EEENS1_19SingleTileSchedulerILb1ELb0ELb0ELi128EEEEEEEEEvNT_6ParamsE)
        /*0338*/ 	.word	0x00000010


	//----- nvinfo : EIATTR_MIN_STACK_SIZE
	.align		4
.L_155:
        /*033c*/ 	.byte	0x04, 0x12
        /*033e*/ 	.short	(.L_157 - .L_156)
	.align		4
.L_156:
        /*0340*/ 	.word	index@(_ZN7cutlass13device_kernelIN5flash11enable_sm90INS1_16FlashAttnBwdSm90INS1_25CollectiveMainloopBwdSm90ILi2ELi2ELi2EN4cute5tupleIJNS5_1CILi1EEES8_S8_EEENS6_IJNS7_ILi64EEENS7_ILi128EEENS7_ILi96EEEEEENS_6half_tEfNS_4arch4Sm90ELb0ELb1ELb1ELb1ELb1ELb1ELb0ELb0ELi2ELi1ELi2ELi1ELb1EEENS1_21CollectiveEpilogueBwdISD_SE_SG_Li256ELb1ELb0ELi1EEENS1_19SingleTileSchedulerILb1ELb0ELb0ELi128EEEEEEEEEvNT_6ParamsE)
        /*0344*/ 	.word	0x00000010


	//----- nvinfo : EIATTR_MIN_STACK_SIZE
	.align		4
.L_157:
        /*0348*/ 	.byte	0x04, 0x12
        /*034a*/ 	.short	(.L_159 - .L_158)
	.align		4
.L_158:
        /*034c*/ 	.word	index@(_ZN7cutlass13device_kernelIN5flash11enable_sm90INS1_16FlashAttnBwdSm90INS1_25CollectiveMainloopBwdSm90ILi2ELi2ELi2EN4cute5tupleIJNS5_1CILi1EEES8_S8_EEENS6_IJNS7_ILi64EEENS7_ILi128EEENS7_ILi96EEEEEENS_6half_tEfNS_4arch4Sm90ELb0ELb1ELb1ELb1ELb0ELb1ELb0ELb0ELi2ELi1ELi2ELi1ELb1EEENS1_24CollectiveEpilogueBwdGQAISD_fSG_Li256ELb1ELb0EEENS1_19SingleTileSchedulerILb1ELb0ELb0ELi128EEEEEEEEEvNT_6ParamsE)
        /*0350*/ 	.word	0x00000010


	//----- nvinfo : EIATTR_MIN_STACK_SIZE
	.align		4
.L_159:
        /*0354*/ 	.byte	0x04, 0x12
        /*0356*/ 	.short	(.L_161 - .L_160)
	.align		4
.L_160:
        /*0358*/ 	.word	index@(_ZN7cutlass13device_kernelIN5flash11enable_sm90INS1_16FlashAttnBwdSm90INS1_25CollectiveMainloopBwdSm90ILi2ELi2ELi2EN4cute5tupleIJNS5_1CILi1EEES8_S8_EEENS6_IJNS7_ILi64EEENS7_ILi128EEENS7_ILi96EEEEEENS_6half_tEfNS_4arch4Sm90ELb0ELb1ELb1ELb1ELb1ELb1ELb0ELb0ELi2ELi1ELi2ELi1ELb1EEENS1_24CollectiveEpilogueBwdGQAISD_fSG_Li256ELb1ELb1EEENS1_19SingleTileSchedulerILb1ELb0ELb0ELi128EEEEEEEEEvNT_6ParamsE)
        /*035c*/ 	.word	0x00000010


	//----- nvinfo : EIATTR_MIN_STACK_SIZE
	.align		4
.L_161:
        /*0360*/ 	.byte	0x04, 0x12
        /*0362*/ 	.short	(.L_163 - .L_162)
	.align		4
.L_162:
        /*0364*/ 	.word	index@(_ZN7cutlass13device_kernelIN5flash11enable_sm90INS1_16FlashAttnBwdSm90INS1_25CollectiveMainloopBwdSm90ILi2ELi2ELi2EN4cute5tupleIJNS5_1CILi1EEES8_S8_EEENS6_IJNS7_ILi64EEENS7_ILi128EEENS7_ILi96EEEEEENS_6half_tEfNS_4arch4Sm90ELb1ELb0ELb1ELb0ELb0ELb1ELb0ELb0ELi2ELi1ELi2ELi1ELb1EEENS1_21CollectiveEpilogueBwdISD_SE_SG_Li256ELb0ELb0ELi1EEENS1_25SingleTileBwdLPTSchedulerILb0ELi128ELb0EEEEEEEEEvNT_6ParamsE)
        /*0368*/ 	.word	0x00000008


	//----- nvinfo : EIATTR_MIN_STACK_SIZE
	.align		4
.L_163:
        /*036c*/ 	.byte	0x04, 0x12
        /*036e*/ 	.short	(.L_165 - .L_164)
	.align		4
.L_164:
        /*0370*/ 	.word	index@(_ZN7cutlass13device_kernelIN5flash11enable_sm90INS1_16FlashAttnBwdSm90INS1_25CollectiveMainloopBwdSm90ILi2ELi2ELi2EN4cute5tupleIJNS5_1CILi1EEES8_S8_EEENS6_IJNS7_ILi64EEENS7_ILi128EEENS7_ILi96EEEEEENS_6half_tEfNS_4arch4Sm90ELb1ELb0ELb1ELb0ELb1ELb1ELb0ELb0ELi2ELi1ELi2ELi1ELb1EEENS1_21CollectiveEpilogueBwdISD_SE_SG_Li256ELb0ELb0ELi1EEENS1_25SingleTileBwdLPTSchedulerILb0ELi128ELb1EEEEEEEEEvNT_6ParamsE)
        /*0374*/ 	.word	0x00000008


	//----- nvinfo : EIATTR_MIN_STACK_SIZE
	.align		4
.L_165:
        /*0378*/ 	.byte	0x04, 0x12
        /*037a*/ 	.short	(.L_167 - .L_166)
	.align		4
.L_166:
        /*037c*/ 	.word	index@(_ZN7cutlass13device_kernelIN5flash11enable_sm90INS1_16FlashAttnBwdSm90INS1_25CollectiveMainloopBwdSm90ILi2ELi2ELi2EN4cute5tupleIJNS5_1CILi1EEES8_S8_EEENS6_IJNS7_ILi64EEENS7_ILi128EEENS7_ILi96EEEEEENS_6half_tEfNS_4arch4Sm90ELb1ELb0ELb1ELb0ELb0ELb1ELb0ELb0ELi2ELi1ELi2ELi1ELb1EEENS1_24CollectiveEpilogueBwdGQAISD_fSG_Li256ELb0ELb0EEENS1_25SingleTileBwdLPTSchedulerILb0ELi128ELb0EEEEEEEEEvNT_6ParamsE)
        /*0380*/ 	.word	0x00000008


	//----- nvinfo : EIATTR_MIN_STACK_SIZE
	.align		4
.L_167:
        /*0384*/ 	.byte	0x04, 0x12
        /*0386*/ 	.short	(.L_169 - .L_168)
	.align		4
.L_168:
        /*0388*/ 	.word	index@(_ZN7cutlass13device_kernelIN5flash11enable_sm90INS1_16FlashAttnBwdSm90INS1_25CollectiveMainloopBwdSm90ILi2ELi2ELi2EN4cute5tupleIJNS5_1CILi1EEES8_S8_EEENS6_IJNS7_ILi64EEENS7_ILi128EEENS7_ILi96EEEEEENS_6half_tEfNS_4arch4Sm90ELb1ELb0ELb1ELb0ELb1ELb1ELb0ELb0ELi2ELi1ELi2ELi1ELb1EEENS1_24CollectiveEpilogueBwdGQAISD_fSG_Li256ELb0ELb1EEENS1_25SingleTileBwdLPTSchedulerILb0ELi128ELb1EEEEEEEEEvNT_6ParamsE)
        /*038c*/ 	.word	0x00000008


	//----- nvinfo : EIATTR_MIN_STACK_SIZE
	.align		4
.L_169:
        /*0390*/ 	.byte	0x04, 0x12
        /*0392*/ 	.short	(.L_171 - .L_170)
	.align		4
.L_170:
        /*0394*/ 	.word	index@(_ZN7cutlass13device_kernelIN5flash22FlashAttnBwdPreprocessIN4cute5tupleIJNS3_1CILi64EEENS5_ILi96EEEEEENS_6half_tEfNS_4arch4Sm90ELb1ELb0EEEEEvNT_6ParamsE)
        /*0398*/ 	.word	0x00000000


	//----- nvinfo : EIATTR_MIN_STACK_SIZE
	.align		4
.L_171:
        /*039c*/ 	.byte	0x04, 0x12
        /*039e*/ 	.short	(.L_173 - .L_172)
	.align		4
.L_172:
        /*03a0*/ 	.word	index@(_ZN7cutlass13device_kernelIN5flash11enable_sm90INS1_16FlashAttnBwdSm90INS1_25CollectiveMainloopBwdSm90ILi2ELi2ELi2EN4cute5tupleIJNS5_1CILi1EEES8_S8_EEENS6_IJNS7_ILi64EEENS7_ILi128EEENS7_ILi96EEEEEENS_6half_tEfNS_4arch4Sm90ELb1ELb0ELb1ELb1ELb0ELb1ELb0ELb0ELi2ELi1ELi2ELi1ELb1EEENS1_21CollectiveEpilogueBwdISD_SE_SG_Li256ELb1ELb0ELi1EEENS1_25SingleTileBwdLPTSchedulerILb1ELi128ELb0EEEEEEEEEvNT_6ParamsE)
        /*03a4*/ 	.word	0x00000008


	//----- nvinfo : EIATTR_MIN_STACK_SIZE
	.align		4
.L_173:
        /*03a8*/ 	.byte	0x04, 0x12
        /*03aa*/ 	.short	(.L_175 - .L_174)
	.align		4
.L_174:
        /*03ac*/ 	.word	index@(_ZN7cutlass13device_kernelIN5flash11enable_sm90INS1_16FlashAttnBwdSm90INS1_25CollectiveMainloopBwdSm90ILi2ELi2ELi2EN4cute5tupleIJNS5_1CILi1EEES8_S8_EEENS6_IJNS7_ILi64EEENS7_ILi128EEENS7_ILi96EEEEEENS_6half_tEfNS_4arch4Sm90ELb1ELb0ELb1ELb1ELb1ELb1ELb0ELb0ELi2ELi1ELi2ELi1ELb1EEENS1_21CollectiveEpilogueBwdISD_SE_SG_Li256ELb1ELb0ELi1EEENS1_25SingleTileBwdLPTSchedulerILb1ELi128ELb1EEEEEEEEEvNT_6ParamsE)
        /*03b0*/ 	.word	0x00000008


	//----- nvinfo : EIATTR_MIN_STACK_SIZE
	.align		4
.L_175:
        /*03b4*/ 	.byte	0x04, 0x12
        /*03b6*/ 	.short	(.L_177 - .L_176)
	.align		4
.L_176:
        /*03b8*/ 	.word	index@(_ZN7cutlass13device_kernelIN5flash11enable_sm90INS1_16FlashAttnBwdSm90INS1_25CollectiveMainloopBwdSm90ILi2ELi2ELi2EN4cute5tupleIJNS5_1CILi1EEES8_S8_EEENS6_IJNS7_ILi64EEENS7_ILi128EEENS7_ILi96EEEEEENS_6half_tEfNS_4arch4Sm90ELb1ELb0ELb1ELb1ELb0ELb1ELb0ELb0ELi2ELi1ELi2ELi1ELb1EEENS1_24CollectiveEpilogueBwdGQAISD_fSG_Li256ELb1ELb0EEENS1_25SingleTileBwdLPTSchedulerILb1ELi128ELb0EEEEEEEEEvNT_6ParamsE)
        /*03bc*/ 	.word	0x00000008


	//----- nvinfo : EIATTR_MIN_STACK_SIZE
	.align		4
.L_177:
        /*03c0*/ 	.byte	0x04, 0x12
        /*03c2*/ 	.short	(.L_179 - .L_178)
	.align		4
.L_178:
        /*03c4*/ 	.word	index@(_ZN7cutlass13device_kernelIN5flash32FlashAttnBwdPostprocessConvertdQIN4cute5tupleIJNS3_1CILi128EEENS5_ILi96EEEEEENS_6half_tEfNS_4arch4Sm90ELi256ENS3_8TiledMMAINS3_8MMA_AtomIJNS3_4SM904GMMA25MMA_64x96x16_F32F16F16_RSILNSF_5MajorE0ELSH_1ELNSF_7ScaleInE1ELSI_1EEEEEENS3_6LayoutINS4_IJNS5_ILi2EEENS5_ILi1EEESN_EEENS4_IJSN_NS5_ILi0EEESP_EEEEENS4_IJNS3_10UnderscoreESS_SS_EEEEELb0EEEEEvNT_6ParamsE)
        /*03c8*/ 	.word	0x00000000


	//----- nvinfo : EIATTR_MIN_STACK_SIZE
	.align		4
.L_179:
        /*03cc*/ 	.byte	0x04, 0x12
        /*03ce*/ 	.short	(.L_181 - .L_180)
	.align		4
.L_180:
        /*03d0*/ 	.word	index@(_ZN7cutlass13device_kernelIN5flash32FlashAttnBwdPostprocessConvertdQIN4cute5tupleIJNS3_1CILi64EEENS5_ILi96EEEEEENS_6half_tEfNS_4arch4Sm90ELi256ENS3_8TiledMMAINS3_8MMA_AtomIJNS3_4SM904GMMA25MMA_64x16x16_F32F16F16_SSILNSF_5MajorE0ELSH_1ELNSF_7ScaleInE1ELSI_1EEEEEENS3_6LayoutINS4_IJNS5_ILi1EEENS5_ILi2EEESM_EEENS4_IJNS5_ILi0EEESM_SP_EEEEENS4_IJNS3_10UnderscoreESS_SS_EEEEELb0EEEEEvNT_6ParamsE)
        /*03d4*/ 	.word	0x00000000


	//----- nvinfo : EIATTR_MIN_STACK_SIZE
	.align		4
.L_181:
        /*03d8*/ 	.byte	0x04, 0x12
        /*03da*/ 	.short	(.L_183 - .L_182)
	.align		4
.L_182:
        /*03dc*/ 	.word	index@(_ZN7cutlass13device_kernelIN5flash11enable_sm90INS1_16FlashAttnBwdSm90INS1_25CollectiveMainloopBwdSm90ILi2ELi2ELi2EN4cute5tupleIJNS5_1CILi1EEES8_S8_EEENS6_IJNS7_ILi64EEENS7_ILi128EEENS7_ILi96EEEEEENS_6half_tEfNS_4arch4Sm90ELb1ELb0ELb1ELb1ELb1ELb1ELb0ELb0ELi2ELi1ELi2ELi1ELb1EEENS1_24CollectiveEpilogueBwdGQAISD_fSG_Li256ELb1ELb1EEENS1_25SingleTileBwdLPTSchedulerILb1ELi128ELb1EEEEEEEEEvNT_6ParamsE)
        /*03e0*/ 	.word	0x00000008


	//----- nvinfo : EIATTR_MIN_STACK_SIZE
	.align		4
.L_183:
        /*03e4*/ 	.byte	0x04, 0x12
        /*03e6*/ 	.short	(.L_185 - .L_184)
	.align		4
.L_184:
        /*03e8*/ 	.word	index@(_ZN7cutlass13device_kernelIN5flash22FlashAttnBwdPreprocessIN4cute5tupleIJNS3_1CILi64EEENS5_ILi96EEEEEENS_6half_tEfNS_4arch4Sm90ELb1ELb1EEEEEvNT_6ParamsE)
        /*03ec*/ 	.word	0x00000000
.L_185:


//--------------------- .nv.compat                --------------------------
	.section	.nv.compat,"",@"SHT_CUDA_COMPAT_INFO"
	.align	4
        /*0000*/ 	.byte	0x02, 0x09, 0x01, 0x00, 0x02, 0x02, 0x04, 0x00, 0x02, 0x05, 0x05, 0x00, 0x03, 0x07, 0x01, 0x01
        /*0010*/ 	.byte	0x02, 0x03, 0x01, 0x00, 0x02, 0x06, 0x01, 0x00, 0x04, 0x0b, 0x08, 0x00, 0x00, 0x00, 0x00, 0x00
        /*0020*/ 	.byte	0x00, 0x00, 0x00, 0x00


//--------------------- .nv.info._ZN7cutlass13device_kernelIN5flash11enable_sm90INS1_16FlashAttnBwdSm90INS1_25CollectiveMainloopBwdSm90ILi2ELi2ELi2EN4cute5tupleIJNS5_1CILi1EEES8_S8_EEENS6_IJNS7_ILi64EEENS7_ILi128EEENS7_ILi96EEEEEENS_6half_tEfNS_4arch4Sm90ELb0ELb0ELb1ELb0ELb0ELb1ELb0ELb0ELi2ELi1ELi2ELi1ELb1EEENS1_21CollectiveEpilogueBwdISD_SE_SG_Li256ELb0ELb0ELi1EEENS1_19SingleTileSchedulerILb0ELb0ELb0ELi128EEEEEEEEEvNT_6ParamsE --------------------------
	.section	.nv.info._ZN7cutlass13device_kernelIN5flash11enable_sm90INS1_16FlashAttnBwdSm90INS1_25CollectiveMainloopBwdSm90ILi2ELi2ELi2EN4cute5tupleIJNS5_1CILi1EEES8_S8_EEENS6_IJNS7_ILi64EEENS7_ILi128EEENS7_ILi96EEEEEENS_6half_tEfNS_4arch4Sm90ELb0ELb0ELb1ELb0ELb0ELb1ELb0ELb0ELi2ELi1ELi2ELi1ELb1EEENS1_21CollectiveEpilogueBwdISD_SE_SG_Li256ELb0ELb0ELi1EEENS1_19SingleTileSchedulerILb0ELb0ELb0ELi128EEEEEEEEEvNT_6ParamsE,"",@"SHT_CUDA_INFO"
	.sectionflags	@""
	.align	4


	//----- nvinfo : EIATTR_CUDA_API_VERSION
	.align		4
        /*0000*/ 	.byte	0x04, 0x37
        /*0002*/ 	.short	(.L_187 - .L_186)
.L_186:
        /*0004*/ 	.word	0x00000082


	//----- nvinfo : EIATTR_KPARAM_INFO
	.align		4
.L_187:
        /*0008*/ 	.byte	0x04, 0x17
        /*000a*/ 	.short	(.L_189 - .L_188)
.L_188:
        /*000c*/ 	.word	0x00000000
        /*0010*/ 	.short	0x0000
        /*0012*/ 	.short	0x0070
        /*0014*/ 	.byte	0x00, 0xf0, 0x01, 0x24


	//----- nvinfo : EIATTR_SPARSE_MMA_MASK
	.align		4
.L_189:
        /*0018*/ 	.byte	0x03, 0x50
        /*001a*/ 	.short	0x0000


	//----- nvinfo : EIATTR_MAXREG_COUNT
	.align		4
        /*001c*/ 	.byte	0x03, 0x1b
        /*001e*/ 	.short	0x00a8


	//----- nvinfo : EIATTR_NUM_BARRIERS
	.align		4
        /*0020*/ 	.byte	0x02, 0x4c
        /*0022*/ 	.byte	0x10
	.zero		1


	//----- nvinfo : EIATTR_EXTERNS
	.align		4
        /*0024*/ 	.byte	0x04, 0x0f
        /*0026*/ 	.short	(.L_191 - .L_190)


	//   ....[0]....
	.align		4
.L_190:
        /*0028*/ 	.word	index@(__assertfail)


	//----- nvinfo : EIATTR_MERCURY_ISA_VERSION
	.align		4
.L_191:
        /*002c*/ 	.byte	0x03, 0x5f
        /*002e*/ 	.short	0x0101


	//----- nvinfo : EIATTR_INT_WARP_WIDE_INSTR_OFFSETS
	.align		4
        /*0030*/ 	.byte	0x04, 0x31
        /*0032*/ 	.short	(.L_193 - .L_192)


	//   ....[0]....
.L_192:
        /*0034*/ 	.word	0x000001e0


	//   ....[1]....
        /*0038*/ 	.word	0x00000210


	//----- nvinfo : EIATTR_COOP_GROUP_MASK_REGIDS
	.align		4
.L_193:
        /*003c*/ 	.byte	0x04, 0x29
        /*003e*/ 	.short	(.L_195 - .L_194)


	//   ....[0]....
.L_194:
        /*0040*/ 	.word	0xffffffff


	//   ....[1]....
        /*0044*/ 	.word	0xffffffff


	//   ....[2]....
        /*0048*/ 	.word	0xffffffff


	//   ....[3]....
        /*004c*/ 	.word	0xffffffff


	//   ....[4]....
        /*0050*/ 	.word	0xffffffff


	//   ....[5]....
        /*0054*/ 	.word	0xffffffff


	//   ....[6]....
        /*0058*/ 	.word	0xffffffff


	//   ....[7]....
        /*005c*/ 	.word	0xffffffff


	//   ....[8]....
        /*0060*/ 	.word	0x0500000f


	//----- nvinfo : EIATTR_COOP_GROUP_INSTR_OFFSETS
	.align		4
.L_195:
        /*0064*/ 	.byte	0x04, 0x28
        /*0066*/ 	.short	(.L_197 - .L_196)


	//   ....[0]....
.L_196:
        /*0068*/ 	.word	0x00000050


	//   ....[1]....
        /*006c*/ 	.word	0x000001f0


	//   ....[2]....
        /*0070*/ 	.word	0x00000240


	//   ....[3]....
        /*0074*/ 	.word	0x00000430


	//   ....[4]....
        /*0078*/ 	.word	0x00000630


	//   ....[5]....
        /*007c*/ 	.word	0x00000b70


	//   ....[6]....
        /*0080*/ 	.word	0x00004c50


	//   ....[7]....
        /*0084*/ 	.word	0x00005250


	//   ....[8]....
        /*0088*/ 	.word	0x00008080


	//----- nvinfo : EIATTR_REG_RECONFIG
	.align		4
.L_197:
        /*008c*/ 	.byte	0x01, 0x54
	.zero		2


	//----- nvinfo : EIATTR_SYSCALL_OFFSETS
	.align		4
        /*0090*/ 	.byte	0x04, 0x46
        /*0092*/ 	.short	(.L_199 - .L_198)


	//   ....[0]....
.L_198:
        /*0094*/ 	.word	0x000007d0


	//   ....[1]....
        /*0098*/ 	.word	0x000008c0


	//   ....[2]....
        /*009c*/ 	.word	0x00000a20


	//   ....[3]....
        /*00a0*/ 	.word	0x00000b10


	//   ....[4]....
        /*00a4*/ 	.word	0x00000e00


	//   ....[5]....
        /*00a8*/ 	.word	0x000046f0


	//   ....[6]....
        /*00ac*/ 	.word	0x00004810


	//   ....[7]....
        /*00b0*/ 	.word	0x00004930


	//   ....[8]....
        /*00b4*/ 	.word	0x00004a50


	//----- nvinfo : EIATTR_MBARRIER_INSTR_OFFSETS
	.align		4
.L_199:
        /*00b8*/ 	.byte	0x04, 0x39
        /*00ba*/ 	.short	(.L_201 - .L_200)


	//   ....[0]....
.L_200:
        /*00bc*/ 	.word	0x000002e0
        /*00c0*/ 	.word	0x000000ff
        /*00c4*/ 	.word	0x00026800
        /*00c8*/ 	.short	0x0100
        /*00ca*/ 	.byte	0x06
	.zero		1


	//   ....[1]....
        /*00cc*/ 	.word	0x000003e0
        /*00d0*/ 	.word	0x000000ff
        /*00d4*/ 	.word	0x00026810
        /*00d8*/ 	.short	0x0100
        /*00da*/ 	.byte	0x08
	.zero		1


	//   ....[2]....
        /*00dc*/ 	.word	0x000003f0
        /*00e0*/ 	.word	0x000000ff
        /*00e4*/ 	.word	0x00026820
        /*00e8*/ 	.short	0x0100
        /*00ea*/ 	.byte	0x08
	.zero		1


	//   ....[3]....
        /*00ec*/ 	.word	0x00000400
        /*00f0*/ 	.word	0x000000ff
        /*00f4*/ 	.word	0x00026818
        /*00f8*/ 	.short	0x0100
        /*00fa*/ 	.byte	0x08
	.zero		1


	//   ....[4]....
        /*00fc*/ 	.word	0x00000410
        /*0100*/ 	.word	0x000000ff
        /*0104*/ 	.word	0x00026828
        /*0108*/ 	.short	0x0100
        /*010a*/ 	.byte	0x08
	.zero		1


	//   ....[5]....
        /*010c*/ 	.word	0x00000540
        /*0110*/ 	.word	0x000000ff
        /*0114*/ 	.word	0x00026830
        /*0118*/ 	.short	0x0100
        /*011a*/ 	.byte	0x08
	.zero		1


	//   ....[6]....
        /*011c*/ 	.word	0x00000550
        /*0120*/ 	.word	0x000000ff
        /*0124*/ 	.word	0x00026840
        /*0128*/ 	.short	0x0100
        /*012a*/ 	.byte	0x08
	.zero		1


	//   ....[7]....
        /*012c*/ 	.word	0x00000560
        /*0130*/ 	.word	0x000000ff
        /*0134*/ 	.word	0x00026838
        /*0138*/ 	.short	0x0100
        /*013a*/ 	.byte	0x08
	.zero		1


	//   ....[8]....
        /*013c*/ 	.word	0x00000570
        /*0140*/ 	.word	0x000000ff
        /*0144*/ 	.word	0x00026848
        /*0148*/ 	.short	0x0100
        /*014a*/ 	.byte	0x08
	.zero		1


	//   ....[9]....
        /*014c*/ 	.word	0x00000bb0
        /*0150*/ 	.word	0x00000010
        /*0154*/ 	.word	0x00026800
        /*0158*/ 	.short	0x010a
        /*015a*/ 	.byte	0x3f
	.zero		1


	//   ....[10]....
        /*015c*/ 	.word	0x00000cb0
        /*0160*/ 	.word	0x00000010
        /*0164*/ 	.word	0x00026800
        /*0168*/ 	.short	0x010a
        /*016a*/ 	.byte	0x3f
	.zero		1


	//   ....[11]....
        /*016c*/ 	.word	0x00001670
        /*0170*/ 	.word	0x000000ff
        /*0174*/ 	.word	0x00026810
        /*0178*/ 	.short	0x010a
        /*017a*/ 	.byte	0x08
	.zero		1


	//   ....[12]....
        /*017c*/ 	.word	0x000016b0
        /*0180*/ 	.word	0x000000ff
        /*0184*/ 	.word	0x00026810
        /*0188*/ 	.short	0x010a
        /*018a*/ 	.byte	0x08
	.zero		1


	//   ....[13]....
        /*018c*/ 	.word	0x00001b00
        /*0190*/ 	.word	0x000000ff
        /*0194*/ 	.word	0x00026830
        /*0198*/ 	.short	0x010a
        /*019a*/ 	.byte	0x08
	.zero		1


	//   ....[14]....
        /*019c*/ 	.word	0x00001b40
        /*01a0*/ 	.word	0x000000ff
        /*01a4*/ 	.word	0x00026830
        /*01a8*/ 	.short	0x010a
        /*01aa*/ 	.byte	0x08
	.zero		1


	//   ....[15]....
        /*01ac*/ 	.word	0x00003fa0
        /*01b0*/ 	.word	0x000000ff
        /*01b4*/ 	.word	0x00000000
        /*01b8*/ 	.short	0x0101
        /*01ba*/ 	.byte	0x0a
	.zero		1


	//   ....[16]....
        /*01bc*/ 	.word	0x00004280
        /*01c0*/ 	.word	0x000000ff
        /*01c4*/ 	.word	0x00000000
        /*01c8*/ 	.short	0x0101
        /*01ca*/ 	.byte	0x08
	.zero		1


	//   ....[17]....
        /*01cc*/ 	.word	0x00006020
        /*01d0*/ 	.word	0x00000000
        /*01d4*/ 	.word	0x00026820
        /*01d8*/ 	.short	0x010a
        /*01da*/ 	.byte	0x3f
	.zero		1


	//   ....[18]....
        /*01dc*/ 	.word	0x00006920
        /*01e0*/ 	.word	0x00000000
        /*01e4*/ 	.word	0x00026840
        /*01e8*/ 	.short	0x010a
        /*01ea*/ 	.byte	0x3f
	.zero		1


	//   ....[19]....
        /*01ec*/ 	.word	0x00006c20
        /*01f0*/ 	.word	0x00000000
        /*01f4*/ 	.word	0x00026828
        /*01f8*/ 	.short	0x010a
        /*01fa*/ 	.byte	0x3f
	.zero		1


	//   ....[20]....
        /*01fc*/ 	.word	0x00006ea0
        /*0200*/ 	.word	0x00000000
        /*0204*/ 	.word	0x00026848
        /*0208*/ 	.short	0x010a
        /*020a*/ 	.byte	0x3f
	.zero		1


	//   ....[21]....
        /*020c*/ 	.word	0x00007170
        /*0210*/ 	.word	0x00000000
        /*0214*/ 	.word	0x00026820
        /*0218*/ 	.short	0x010a
        /*021a*/ 	.byte	0x3f
	.zero		1


	//   ....[22]....
        /*021c*/ 	.word	0x00007460
        /*0220*/ 	.word	0x00000000
        /*0224*/ 	.word	0x00026840
        /*0228*/ 	.short	0x010a
        /*022a*/ 	.byte	0x3f
	.zero		1


	//   ....[23]....
        /*022c*/ 	.word	0x00007740
        /*0230*/ 	.word	0x00000000
        /*0234*/ 	.word	0x00026828
        /*0238*/ 	.short	0x010a
        /*023a*/ 	.byte	0x3f
	.zero		1


	//   ....[24]....
        /*023c*/ 	.word	0x00007a20
        /*0240*/ 	.word	0x00000003
        /*0244*/ 	.word	0x00026840
        /*0248*/ 	.short	0x010a
        /*024a*/ 	.byte	0x3f
	.zero		1


	//   ....[25]....
        /*024c*/ 	.word	0x00007ee0
        /*0250*/ 	.word	0x00000006
        /*0254*/ 	.word	0x00000000
        /*0258*/ 	.short	0x010a
        /*025a*/ 	.byte	0x3f
	.zero		1


	//   ....[26]....
        /*025c*/ 	.word	0x00007f40
        /*0260*/ 	.word	0x00000003
        /*0264*/ 	.word	0x00000000
        /*0268*/ 	.short	0x010a
        /*026a*/ 	.byte	0x3f
	.zero		1


	//   ....[27]....
        /*026c*/ 	.word	0x00007fa0
        /*0270*/ 	.word	0x00000000
        /*0274*/ 	.word	0x00000000
        /*0278*/ 	.short	0x010a
        /*027a*/ 	.byte	0x3f
	.zero		1


	//   ....[28]....
        /*027c*/ 	.word	0x00007fd0
        /*0280*/ 	.word	0x00000003
        /*0284*/ 	.word	0x00000000
        /*0288*/ 	.short	0x010a
        /*028a*/ 	.byte	0x3f
	.zero		1


	//   ....[29]....
        /*028c*/ 	.word	0x000080b0
        /*0290*/ 	.word	0x00000010
        /*0294*/ 	.word	0x00026800
        /*0298*/ 	.short	0x010a
        /*029a*/ 	.byte	0x3f
	.zero		1


	//   ....[30]....
        /*029c*/ 	.word	0x00008110
        /*02a0*/ 	.word	0x00000005
        /*02a4*/ 	.word	0x00026810
        /*02a8*/ 	.short	0x010a
        /*02aa*/ 	.byte	0x3f
	.zero		1


	//   ....[31]....
        /*02ac*/ 	.word	0x00008170
        /*02b0*/ 	.word	0x00000007
        /*02b4*/ 	.word	0x00026830
        /*02b8*/ 	.short	0x010a
        /*02ba*/ 	.byte	0x3f
	.zero		1


	//   ....[32]....
        /*02bc*/ 	.word	0x000081c0
        /*02c0*/ 	.word	0x00000000
        /*02c4*/ 	.word	0x00026820
        /*02c8*/ 	.short	0x010a
        /*02ca*/ 	.byte	0x3f
	.zero		1


	//   ....[33]....
        /*02cc*/ 	.word	0x00008210
        /*02d0*/ 	.word	0x00000000
        /*02d4*/ 	.word	0x00026840
        /*02d8*/ 	.short	0x010a
        /*02da*/ 	.byte	0x3f
	.zero		1


	//   ....[34]....
        /*02dc*/ 	.word	0x00008260
        /*02e0*/ 	.word	0x00000000
        /*02e4*/ 	.word	0x00026828
        /*02e8*/ 	.short	0x010a
        /*02ea*/ 	.byte	0x3f
	.zero		1


	//   ....[35]....
        /*02ec*/ 	.word	0x000082b0
        /*02f0*/ 	.word	0x00000000
        /*02f4*/ 	.word	0x00026848
        /*02f8*/ 	.short	0x010a
        /*02fa*/ 	.byte	0x3f
	.zero		1


	//   ....[36]....
        /*02fc*/ 	.word	0x00008310
        /*0300*/ 	.word	0x00000000
        /*0304*/ 	.word	0x00026820
        /*0308*/ 	.short	0x010a
        /*030a*/ 	.byte	0x3f
	.zero		1


	//   ....[37]....
        /*030c*/ 	.word	0x00008360
        /*0310*/ 	.word	0x00000000
        /*0314*/ 	.word	0x00026840
        /*0318*/ 	.short	0x010a
        /*031a*/ 	.byte	0x3f
	.zero		1


	//   ....[38]....
        /*031c*/ 	.word	0x000083b0
        /*0320*/ 	.word	0x00000000
        /*0324*/ 	.word	0x00026828
        /*0328*/ 	.short	0x010a
        /*032a*/ 	.byte	0x3f
	.zero		1


	//   ....[39]....
        /*032c*/ 	.word	0x00008400
        /*0330*/ 	.word	0x00000003
        /*0334*/ 	.word	0x00026840
        /*0338*/ 	.short	0x010a
        /*033a*/ 	.byte	0x3f
	.zero		1


	//   ....[40]....
        /*033c*/ 	.word	0x000084e0
        /*0340*/ 	.word	0x00000006
        /*0344*/ 	.word	0x00000000
        /*0348*/ 	.short	0x010a
        /*034a*/ 	.byte	0x3f
	.zero		1


	//   ....[41]....
        /*034c*/ 	.word	0x00008530
        /*0350*/ 	.word	0x00000003
        /*0354*/ 	.word	0x00000000
        /*0358*/ 	.short	0x010a
        /*035a*/ 	.byte	0x3f
	.zero		1


	//   ....[42]....
        /*035c*/ 	.word	0x00008580
        /*0360*/ 	.word	0x00000000
        /*0364*/ 	.word	0x00000000
        /*0368*/ 	.short	0x010a
        /*036a*/ 	.byte	0x3f
	.zero		1


	//----- nvinfo : EIATTR_NUM_MBARRIERS
	.align		4
.L_201:
        /*036c*/ 	.byte	0x03, 0x38
        /*036e*/ 	.short	0x0009


	//----- nvinfo : EIATTR_EXIT_INSTR_OFFSETS
	.align		4
        /*0370*/ 	.byte	0x04, 0x1c
        /*0372*/ 	.short	(.L_203 - .L_202)


	//   ....[0]....
.L_202:
        /*0374*/ 	.word	0x00000680


	//   ....[1]....
        /*0378*/ 	.word	0x00005200


	//   ....[2]....
        /*037c*/ 	.word	0x00005290


	//   ....[3]....
        /*0380*/ 	.word	0x000052c0


	//   ....[4]....
        /*0384*/ 	.word	0x000053c0


	//   ....[5]....
        /*0388*/ 	.word	0x00005a60


	//   ....[6]....
        /*038c*/ 	.word	0x00005d30


	//   ....[7]....
        /*0390*/ 	.word	0x00008020


	//----- nvinfo : EIATTR_MAX_THREADS
	.align		4
.L_203:
        /*0394*/ 	.byte	0x04, 0x05
        /*0396*/ 	.short	(.L_205 - .L_204)
.L_204:
        /*0398*/ 	.word	0x00000180
        /*039c*/ 	.word	0x00000001
        /*03a0*/ 	.word	0x00000001


	//----- nvinfo : EIATTR_CRS_STACK_SIZE
	.align		4
.L_205:
        /*03a4*/ 	.byte	0x04, 0x1e
        /*03a6*/ 	.short	(.L_207 - .L_206)
.L_206:
        /*03a8*/ 	.word	0x00000000


	//----- nvinfo : EIATTR_CBANK_PARAM_SIZE
	.align		4
.L_207:
        /*03ac*/ 	.byte	0x03, 0x19
        /*03ae*/ 	.short	0x0970


	//----- nvinfo : EIATTR_PARAM_CBANK
	.align		4
        /*03b0*/ 	.byte	0x04, 0x0a
        /*03b2*/ 	.short	(.L_209 - .L_208)
	.align		4
.L_208:
        /*03b4*/ 	.word	index@(.nv.constant0._ZN7cutlass13device_kernelIN5flash11enable_sm90INS1_16FlashAttnBwdSm90INS1_25CollectiveMainloopBwdSm90ILi2ELi2ELi2EN4cute5tupleIJNS5_1CILi1EEES8_S8_EEENS6_IJNS7_ILi64EEENS7_ILi128EEENS7_ILi96EEEEEENS_6half_tEfNS_4arch4Sm90ELb0ELb0ELb1ELb0ELb0ELb1ELb0ELb0ELi2ELi1ELi2ELi1ELb1EEENS1_21CollectiveEpilogueBwdISD_SE_SG_Li256ELb0ELb0ELi1EEENS1_19SingleTileSchedulerILb0ELb0ELb0ELi128EEEEEEEEEvNT_6ParamsE)
        /*03b8*/ 	.short	0x0210
        /*03ba*/ 	.short	0x0970


	//----- nvinfo : EIATTR_SW_WAR
	.align		4
.L_209:
        /*03bc*/ 	.byte	0x04, 0x36
        /*03be*/ 	.short	(.L_211 - .L_210)
.L_210:
        /*03c0*/ 	.word	0x00000008
.L_211:


//--------------------- .nv.info._ZN7cutlass13device_kernelIN5flash11enable_sm90INS1_16FlashAttnBwdSm90INS1_25CollectiveMainloopBwdSm90ILi2ELi2ELi2EN4cute5tupleIJNS5_1CILi1EEES8_S8_EEENS6_IJNS7_ILi64EEENS7_ILi128EEENS7_ILi96EEEEEENS_6half_tEfNS_4arch4Sm90ELb0ELb0ELb1ELb0ELb1ELb1ELb0ELb0ELi2ELi1ELi2ELi1ELb1EEENS1_21CollectiveEpilogueBwdISD_SE_SG_Li256ELb0ELb0ELi1EEENS1_19SingleTileSchedulerILb0ELb0ELb0ELi128EEEEEEEEEvNT_6ParamsE --------------------------
	.section	.nv.info._ZN7cutlass13device_kernelIN5flash11enable_sm90INS1_16FlashAttnBwdSm90INS1_25CollectiveMainloopBwdSm90ILi2ELi2ELi2EN4cute5tupleIJNS5_1CILi1EEES8_S8_EEENS6_IJNS7_ILi64EEENS7_ILi128EEENS7_ILi96EEEEEENS_6half_tEfNS_4arch4Sm90ELb0ELb0ELb1ELb0ELb1ELb1ELb0ELb0ELi2ELi1ELi2ELi1ELb1EEENS1_21CollectiveEpilogueBwdISD_SE_SG_Li256ELb0ELb0ELi1EEENS1_19SingleTileSchedulerILb0ELb0ELb0ELi128EEEEEEEEEvNT_6ParamsE,"",@"SHT_CUDA_INFO"
	.sectionflags	@""
	.align	4


	//----- nvinfo : EIATTR_CUDA_API_VERSION
	.align		4
        /*0000*/ 	.byte	0x04, 0x37
        /*0002*/ 	.short	(.L_213 - .L_212)
.L_212:
        /*0004*/ 	.word	0x00000082


	//----- nvinfo : EIATTR_KPARAM_INFO
	.align		4
.L_213:
        /*0008*/ 	.byte	0x04, 0x17
        /*000a*/ 	.short	(.L_215 - .L_214)
.L_214:
        /*000c*/ 	.word	0x00000000
        /*0010*/ 	.short	0x0000
        /*0012*/ 	.short	0x0070
        /*0014*/ 	.byte	0x00, 0xf0, 0x01, 0x24


	//----- nvinfo : EIATTR_SPARSE_MMA_MASK
	.align		4
.L_215:
        /*0018*/ 	.byte	0x03, 0x50
        /*001a*/ 	.short	0x0000


	//----- nvinfo : EIATTR_MAXREG_COUNT
	.align		4
        /*001c*/ 	.byte	0x03, 0x1b
        /*001e*/ 	.short	0x00a8


	//----- nvinfo : EIATTR_NUM_BARRIERS
	.align		4
        /*0020*/ 	.byte	0x02, 0x4c
        /*0022*/ 	.byte	0x10
	.zero		1


	//----- nvinfo : EIATTR_EXTERNS
	.align		4
        /*0024*/ 	.byte	0x04, 0x0f
        /*0026*/ 	.short	(.L_217 - .L_216)


	//   ....[0]....
	.align		4
.L_216:
        /*0028*/ 	.word	index@(__assertfail)


	//----- nvinfo : EIATTR_MERCURY_ISA_VERSION
	.align		4
.L_217:
        /*002c*/ 	.byte	0x03, 0x5f
        /*002e*/ 	.short	0x0101


	//----- nvinfo : EIATTR_INT_WARP_WIDE_INSTR_OFFSETS
	.align		4
        /*0030*/ 	.byte	0x04, 0x31
        /*0032*/ 	.short	(.L_219 - .L_218)


	//   ....[0]....
.L_218:
        /*0034*/ 	.word	0x000001e0


	//   ....[1]....
        /*0038*/ 	.word	0x00000210


	//   ....[2]....
        /*003c*/ 	.word	0x00005af0


	//   ....[3]....
        /*0040*/ 	.word	0x00005f60


	//   ....[4]....
        /*0044*/ 	.word	0x00006540


	//----- nvinfo : EIATTR_COOP_GROUP_MASK_REGIDS
	.align		4
.L_219:
        /*0048*/ 	.byte	0x04, 0x29
        /*004a*/ 	.short	(.L_221 - .L_220)


	//   ....[0]....
.L_220:
        /*004c*/ 	.word	0xffffffff


	//   ....[1]....
        /*0050*/ 	.word	0xffffffff


	//   ....[2]....
        /*0054*/ 	.word	0xffffffff


	//   ....[3]....
        /*0058*/ 	.word	0xffffffff


	//   ....[4]....
        /*005c*/ 	.word	0xffffffff


	//   ....[5]....
        /*0060*/ 	.word	0xffffffff


	//   ....[6]....
        /*0064*/ 	.word	0xffffffff


	//   ....[7]....
        /*0068*/ 	.word	0xffffffff


	//   ....[8]....
        /*006c*/ 	.word	0xffffffff


	//   ....[9]....
        /*0070*/ 	.word	0xffffffff


	//   ....[10]....
        /*0074*/ 	.word	0xffffffff


	//   ....[11]....
        /*0078*/ 	.word	0xffffffff


	//   ....[12]....
        /*007c*/ 	.word	0xffffffff


	//   ....[13]....
        /*0080*/ 	.word	0xffffffff


	//   ....[14]....
        /*0084*/ 	.word	0x0500000f


	//   ....[15]....
        /*0088*/ 	.word	0x0500000f


	//   ....[16]....
        /*008c*/ 	.word	0x0500000f


	//   ....[17]....
        /*0090*/ 	.word	0x0500000f


	//----- nvinfo : EIATTR_COOP_GROUP_INSTR_OFFSETS
	.align		4
.L_221:
        /*0094*/ 	.byte	0x04, 0x28
        /*0096*/ 	.short	(.L_223 - .L_222)


	//   ....[0]....
.L_222:
        /*0098*/ 	.word	0x00000050


	//   ....[1]....
        /*009c*/ 	.word	0x000001f0


	//   ....[2]....
        /*00a0*/ 	.word	0x00000240


	//   ....[3]....
        /*00a4*/ 	.word	0x00000430


	//   ....[4]....
        /*00a8*/ 	.word	0x00000630


	//   ....[5]....
        /*00ac*/ 	.word	0x00000b70


	//   ....[6]....
        /*00b0*/ 	.word	0x00004c50


	//   ....[7]....
        /*00b4*/ 	.word	0x00005250


	//   ....[8]....
        /*00b8*/ 	.word	0x00005790


	//   ....[9]....
        /*00bc*/ 	.word	0x00005a20


	//   ....[10]....
        /*00c0*/ 	.word	0x00005c60


	//   ....[11]....
        /*00c4*/ 	.word	0x00005e90


	//   ....[12]....
        /*00c8*/ 	.word	0x00006140


	//   ....[13]....
        /*00cc*/ 	.word	0x00006470


	//   ....[14]....
        /*00d0*/ 	.word	0x000088f0


	//   ....[15]....
        /*00d4*/ 	.word	0x00008a60


	//   ....[16]....
        /*00d8*/ 	.word	0x00008ad0


	//   ....[17]....
        /*00dc*/ 	.word	0x00008b40


	//----- nvinfo : EIATTR_REG_RECONFIG
	.align		4
.L_223:
        /*00e0*/ 	.byte	0x01, 0x54
	.zero		2


	//----- nvinfo : EIATTR_SYSCALL_OFFSETS
	.align		4
        /*00e4*/ 	.byte	0x04, 0x46
        /*00e6*/ 	.short	(.L_225 - .L_224)


	//   ....[0]....
.L_224:
        /*00e8*/ 	.word	0x000007d0


	//   ....[1]....
        /*00ec*/ 	.word	0x000008c0


	//   ....[2]....
        /*00f0*/ 	.word	0x00000a20


	//   ....[3]....
        /*00f4*/ 	.word	0x00000b10


	//   ....[4]....
        /*00f8*/ 	.word	0x00000e00


	//   ....[5]....
        /*00fc*/ 	.word	0x000046f0


	//   ....[6]....
        /*0100*/ 	.word	0x00004810


	//   ....[7]....
        /*0104*/ 	.word	0x00004930


	//   ....[8]....
        /*0108*/ 	.word	0x00004a50


	//----- nvinfo : EIATTR_MBARRIER_INSTR_OFFSETS
	.align		4
.L_225:
        /*010c*/ 	.byte	0x04, 0x39
        /*010e*/ 	.short	(.L_227 - .L_226)


	//   ....[0]....
.L_226:
        /*0110*/ 	.word	0x000002e0
        /*0114*/ 	.word	0x000000ff
        /*0118*/ 	.word	0x00026800
        /*011c*/ 	.short	0x0100
        /*011e*/ 	.byte	0x06
	.zero		1


	//   ....[1]....
        /*0120*/ 	.word	0x000003e0
        /*0124*/ 	.word	0x000000ff
        /*0128*/ 	.word	0x00026810
        /*012c*/ 	.short	0x0100
        /*012e*/ 	.byte	0x08
	.zero		1


	//   ....[2]....
        /*0130*/ 	.word	0x000003f0
        /*0134*/ 	.word	0x000000ff
        /*0138*/ 	.word	0x00026820
        /*013c*/ 	.short	0x0100
        /*013e*/ 	.byte	0x08
	.zero		1


	//   ....[3]....
        /*0140*/ 	.word	0x00000400
        /*0144*/ 	.word	0x000000ff
        /*0148*/ 	.word	0x00026818
        /*014c*/ 	.short	0x0100
        /*014e*/ 	.byte	0x08
	.zero		1


	//   ....[4]....
        /*0150*/ 	.word	0x00000410
        /*0154*/ 	.word	0x000000ff
        /*0158*/ 	.word	0x00026828
        /*015c*/ 	.short	0x0100
        /*015e*/ 	.byte	0x08
	.zero		1


	//   ....[5]....
        /*0160*/ 	.word	0x00000540
        /*0164*/ 	.word	0x000000ff
        /*0168*/ 	.word	0x00026830
        /*016c*/ 	.short	0x0100
        /*016e*/ 	.byte	0x08
	.zero		1


	//   ....[6]....
        /*0170*/ 	.word	0x00000550
        /*0174*/ 	.word	0x000000ff
        /*0178*/ 	.word	0x00026840
        /*017c*/ 	.short	0x0100
        /*017e*/ 	.byte	0x08
	.zero		1


	//   ....[7]....
        /*0180*/ 	.word	0x00000560
        /*0184*/ 	.word	0x000000ff
        /*0188*/ 	.word	0x00026838
        /*018c*/ 	.short	0x0100
        /*018e*/ 	.byte	0x08
	.zero		1


	//   ....[8]....
        /*0190*/ 	.word	0x00000570
        /*0194*/ 	.word	0x000000ff
        /*0198*/ 	.word	0x00026848
        /*019c*/ 	.short	0x0100
        /*019e*/ 	.byte	0x08
	.zero		1


	//   ....[9]....
        /*01a0*/ 	.word	0x00000ba0
        /*01a4*/ 	.word	0x00000010
        /*01a8*/ 	.word	0x00026800
        /*01ac*/ 	.short	0x010a
        /*01ae*/ 	.byte	0x3f
	.zero		1


	//   ....[10]....
        /*01b0*/ 	.word	0x00000cb0
        /*01b4*/ 	.word	0x00000010
        /*01b8*/ 	.word	0x00026800
        /*01bc*/ 	.short	0x010a
        /*01be*/ 	.byte	0x3f
	.zero		1


	//   ....[11]....
        /*01c0*/ 	.word	0x00001670
        /*01c4*/ 	.word	0x000000ff
        /*01c8*/ 	.word	0x00026810
        /*01cc*/ 	.short	0x010a
        /*01ce*/ 	.byte	0x08
	.zero		1


	//   ....[12]....
        /*01d0*/ 	.word	0x000016b0
        /*01d4*/ 	.word	0x000000ff
        /*01d8*/ 	.word	0x00026810
        /*01dc*/ 	.short	0x010a
        /*01de*/ 	.byte	0x08
	.zero		1


	//   ....[13]....
        /*01e0*/ 	.word	0x00001b00
        /*01e4*/ 	.word	0x000000ff
        /*01e8*/ 	.word	0x00026830
        /*01ec*/ 	.short	0x010a
        /*01ee*/ 	.byte	0x08
	.zero		1


	//   ....[14]....
        /*01f0*/ 	.word	0x00001b40
        /*01f4*/ 	.word	0x000000ff
        /*01f8*/ 	.word	0x00026830
        /*01fc*/ 	.short	0x010a
        /*01fe*/ 	.byte	0x08
	.zero		1


	//   ....[15]....
        /*0200*/ 	.word	0x00003fa0
        /*0204*/ 	.word	0x000000ff
        /*0208*/ 	.word	0x00000000
        /*020c*/ 	.short	0x0101
        /*020e*/ 	.byte	0x0a
	.zero		1


	//   ....[16]....
        /*0210*/ 	.word	0x00004280
        /*0214*/ 	.word	0x000000ff
        /*0218*/ 	.word	0x00000000
        /*021c*/ 	.short	0x0101
        /*021e*/ 	.byte	0x08
	.zero		1


	//   ....[17]....
        /*0220*/ 	.word	0x00006890
        /*0224*/ 	.word	0x00000000
        /*0228*/ 	.word	0x00026820
        /*022c*/ 	.short	0x010a
        /*022e*/ 	.byte	0x3f
	.zero		1


	//   ....[18]....
        /*0230*/ 	.word	0x00007190
        /*0234*/ 	.word	0x00000000
        /*0238*/ 	.word	0x00026840
        /*023c*/ 	.short	0x010a
        /*023e*/ 	.byte	0x3f
	.zero		1


	//   ....[19]....
        /*0240*/ 	.word	0x00007490
        /*0244*/ 	.word	0x00000000
        /*0248*/ 	.word	0x00026828
        /*024c*/ 	.short	0x010a
        /*024e*/ 	.byte	0x3f
	.zero		1


	//   ....[20]....
        /*0250*/ 	.word	0x00007710
        /*0254*/ 	.word	0x00000000
        /*0258*/ 	.word	0x00026848
        /*025c*/ 	.short	0x010a
        /*025e*/ 	.byte	0x3f
	.zero		1


	//   ....[21]....
        /*0260*/ 	.word	0x000079e0
        /*0264*/ 	.word	0x00000000
        /*0268*/ 	.word	0x00026820
        /*026c*/ 	.short	0x010a
        /*026e*/ 	.byte	0x3f
	.zero		1


	//   ....[22]....
        /*0270*/ 	.word	0x00007cd0
        /*0274*/ 	.word	0x00000000
        /*0278*/ 	.word	0x00026840
        /*027c*/ 	.short	0x010a
        /*027e*/ 	.byte	0x3f
	.zero		1


	//   ....[23]....
        /*0280*/ 	.word	0x00007fb0
        /*0284*/ 	.word	0x00000000
        /*0288*/ 	.word	0x00026828
        /*028c*/ 	.short	0x010a
        /*028e*/ 	.byte	0x3f
	.zero		1


	//   ....[24]....
        /*0290*/ 	.word	0x00008290
        /*0294*/ 	.word	0x00000003
        /*0298*/ 	.word	0x00026840
        /*029c*/ 	.short	0x010a
        /*029e*/ 	.byte	0x3f
	.zero		1


	//   ....[25]....
        /*02a0*/ 	.word	0x00008750
        /*02a4*/ 	.word	0x00000006
        /*02a8*/ 	.word	0x00000000
        /*02ac*/ 	.short	0x010a
        /*02ae*/ 	.byte	0x3f
	.zero		1


	//   ....[26]....
        /*02b0*/ 	.word	0x000087b0
        /*02b4*/ 	.word	0x00000003
        /*02b8*/ 	.word	0x00000000
        /*02bc*/ 	.short	0x010a
        /*02be*/ 	.byte	0x3f
	.zero		1


	//   ....[27]....
        /*02c0*/ 	.word	0x00008810
        /*02c4*/ 	.word	0x00000000
        /*02c8*/ 	.word	0x00000000
        /*02cc*/ 	.short	0x010a
        /*02ce*/ 	.byte	0x3f
	.zero		1


	//   ....[28]....
        /*02d0*/ 	.word	0x00008840
        /*02d4*/ 	.word	0x00000003
        /*02d8*/ 	.word	0x00000000
        /*02dc*/ 	.short	0x010a
        /*02de*/ 	.byte	0x3f
	.zero		1


	//   ....[29]....
        /*02e0*/ 	.word	0x00008920
        /*02e4*/ 	.word	0x00000010
        /*02e8*/ 	.word	0x00026800
        /*02ec*/ 	.short	0x010a
        /*02ee*/ 	.byte	0x3f
	.zero		1


	//   ....[30]....
        /*02f0*/ 	.word	0x00008980
        /*02f4*/ 	.word	0x00000005
        /*02f8*/ 	.word	0x00026810
        /*02fc*/ 	.short	0x010a
        /*02fe*/ 	.byte	0x3f
	.zero		1


	//   ....[31]....
        /*0300*/ 	.word	0x000089e0
        /*0304*/ 	.word	0x00000007
        /*0308*/ 	.word	0x00026830
        /*030c*/ 	.short	0x010a
        /*030e*/ 	.byte	0x3f
	.zero		1


	//   ....[32]....
        /*0310*/ 	.word	0x00008b80
        /*0314*/ 	.word	0x00000000
        /*0318*/ 	.word	0x00026820
        /*031c*/ 	.short	0x010a
        /*031e*/ 	.byte	0x3f
	.zero		1


	//   ....[33]....
        /*0320*/ 	.word	0x00008bd0
        /*0324*/ 	.word	0x00000000
        /*0328*/ 	.word	0x00026840
        /*032c*/ 	.short	0x010a
        /*032e*/ 	.byte	0x3f
	.zero		1


	//   ....[34]....
        /*0330*/ 	.word	0x00008c20
        /*0334*/ 	.word	0x00000000
        /*0338*/ 	.word	0x00026828
        /*033c*/ 	.short	0x010a
        /*033e*/ 	.byte	0x3f
	.zero		1


	//   ....[35]....
        /*0340*/ 	.word	0x00008c70
        /*0344*/ 	.word	0x00000000
        /*0348*/ 	.word	0x00026848
        /*034c*/ 	.short	0x010a
        /*034e*/ 	.byte	0x3f
	.zero		1


	//   ....[36]....
        /*0350*/ 	.word	0x00008cd0
        /*0354*/ 	.word	0x00000000
        /*0358*/ 	.word	0x00026820
        /*035c*/ 	.short	0x010a
        /*035e*/ 	.byte	0x3f
	.zero		1


	//   ....[37]....
        /*0360*/ 	.word	0x00008d20
        /*0364*/ 	.word	0x00000000
        /*0368*/ 	.word	0x00026840
        /*036c*/ 	.short	0x010a
        /*036e*/ 	.byte	0x3f
	.zero		1


	//   ....[38]....
        /*0370*/ 	.word	0x00008d70
        /*0374*/ 	.word	0x00000000
        /*0378*/ 	.word	0x00026828
        /*037c*/ 	.short	0x010a
        /*037e*/ 	.byte	0x3f
	.zero		1


	//   ....[39]....
        /*0380*/ 	.word	0x00008dc0
        /*0384*/ 	.word	0x00000003
        /*0388*/ 	.word	0x00026840
        /*038c*/ 	.short	0x010a
        /*038e*/ 	.byte	0x3f
	.zero		1


	//   ....[40]....
        /*0390*/ 	.word	0x00008ea0
        /*0394*/ 	.word	0x00000006
        /*0398*/ 	.word	0x00000000
        /*039c*/ 	.short	0x010a
        /*039e*/ 	.byte	0x3f
	.zero		1


	//   ....[41]....
        /*03a0*/ 	.word	0x00008ef0
        /*03a4*/ 	.word	0x00000003
        /*03a8*/ 	.word	0x00000000
        /*03ac*/ 	.short	0x010a
        /*03ae*/ 	.byte	0x3f
	.zero		1


	//   ....[42]....
        /*03b0*/ 	.word	0x00008f40
        /*03b4*/ 	.word	0x00000000
        /*03b8*/ 	.word	0x00000000
        /*03bc*/ 	.short	0x010a
        /*03be*/ 	.byte	0x3f
	.zero		1


	//----- nvinfo : EIATTR_NUM_MBARRIERS
	.align		4
.L_227:
        /*03c0*/ 	.byte	0x03, 0x38
        /*03c2*/ 	.short	0x0009


	//----- nvinfo : EIATTR_EXIT_INSTR_OFFSETS
	.align		4
        /*03c4*/ 	.byte	0x04, 0x1c
        /*03c6*/ 	.short	(.L_229 - .L_228)


	//   ....[0]....
.L_228:
        /*03c8*/ 	.word	0x00000680


	//   ....[1]....
        /*03cc*/ 	.word	0x00005200


	//   ....[2]....
        /*03d0*/ 	.word	0x00005290


	//   ....[3]....
        /*03d4*/ 	.word	0x000052c0


	//   ....[4]....
        /*03d8*/ 	.word	0x00005410


	//   ....[5]....
        /*03dc*/ 	.word	0x00006000


	//   ....[6]....
        /*03e0*/ 	.word	0x000065a0


	//   ....[7]....
        /*03e4*/ 	.word	0x00008890


	//----- nvinfo : EIATTR_MAX_THREADS
	.align		4
.L_229:
        /*03e8*/ 	.byte	0x04, 0x05
        /*03ea*/ 	.short	(.L_231 - .L_230)
.L_230:
        /*03ec*/ 	.word	0x00000180
        /*03f0*/ 	.word	0x00000001
        /*03f4*/ 	.word	0x00000001


	//----- nvinfo : EIATTR_CRS_STACK_SIZE
	.align		4
.L_231:
        /*03f8*/ 	.byte	0x04, 0x1e
        /*03fa*/ 	.short	(.L_233 - .L_232)
.L_232:
        /*03fc*/ 	.word	0x00000000


	//----- nvinfo : EIATTR_CBANK_PARAM_SIZE
	.align		4
.L_233:
        /*0400*/ 	.byte	0x03, 0x19
        /*0402*/ 	.short	0x0970


	//----- nvinfo : EIATTR_PARAM_CBANK
	.align		4
        /*0404*/ 	.byte	0x04, 0x0a
        /*0406*/ 	.short	(.L_235 - .L_234)
	.align		4
.L_234:
        /*0408*/ 	.word	index@(.nv.constant0._ZN7cutlass13device_kernelIN5flash11enable_sm90INS1_16FlashAttnBwdSm90INS1_25CollectiveMainloopBwdSm90ILi2ELi2ELi2EN4cute5tupleIJNS5_1CILi1EEES8_S8_EEENS6_IJNS7_ILi64EEENS7_ILi128EEENS7_ILi96EEEEEENS_6half_tEfNS_4arch4Sm90ELb0ELb0ELb1ELb0ELb1ELb1ELb0ELb0ELi2ELi1ELi2ELi1ELb1EEENS1_21CollectiveEpilogueBwdISD_SE_SG_Li256ELb0ELb0ELi1EEENS1_19SingleTileSchedulerILb0ELb0ELb0ELi128EEEEEEEEEvNT_6ParamsE)
        /*040c*/ 	.short	0x0210
        /*040e*/ 	.short	0x0970


	//----- nvinfo : EIATTR_SW_WAR
	.align		4
.L_235:
        /*0410*/ 	.byte	0x04, 0x36
        /*0412*/ 	.short	(.L_237 - .L_236)
.L_236:
        /*0414*/ 	.word	0x00000008
.L_237:


//--------------------- .nv.info._ZN7cutlass13device_kernelIN5flash11enable_sm90INS1_16FlashAttnBwdSm90INS1_25CollectiveMainloopBwdSm90ILi2ELi2ELi2EN4cute5tupleIJNS5_1CILi1EEES8_S8_EEENS6_IJNS7_ILi64EEENS7_ILi128EEENS7_ILi96EEEEEENS_6half_tEfNS_4arch4Sm90ELb0ELb0ELb1ELb0ELb0ELb1ELb0ELb0ELi2ELi1ELi2ELi1ELb1EEENS1_24CollectiveEpilogueBwdGQAISD_fSG_Li256ELb0ELb0EEENS1_19SingleTileSchedulerILb0ELb0ELb0ELi128EEEEEEEEEvNT_6ParamsE --------------------------
	.section	.nv.info._ZN7cutlass13device_kernelIN5flash11enable_sm90INS1_16FlashAttnBwdSm90INS1_25CollectiveMainloopBwdSm90ILi2ELi2ELi2EN4cute5tupleIJNS5_1CILi1EEES8_S8_EEENS6_IJNS7_ILi64EEENS7_ILi128EEENS7_ILi96EEEEEENS_6half_tEfNS_4arch4Sm90ELb0ELb0ELb1ELb0ELb0ELb1ELb0ELb0ELi2ELi1ELi2ELi1ELb1EEENS1_24CollectiveEpilogueBwdGQAISD_fSG_Li256ELb0ELb0EEENS1_19SingleTileSchedulerILb0ELb0ELb0ELi128EEEEEEEEEvNT_6ParamsE,"",@"SHT_CUDA_INFO"
	.sectionflags	@""
	.align	4


	//----- nvinfo : EIATTR_CUDA_API_VERSION
	.align		4
        /*0000*/ 	.byte	0x04, 0x37
        /*0002*/ 	.short	(.L_239 - .L_238)
.L_238:
        /*0004*/ 	.word	0x00000082


	//----- nvinfo : EIATTR_KPARAM_INFO
	.align		4
.L_239:
        /*0008*/ 	.byte	0x04, 0x17
        /*000a*/ 	.short	(.L_241 - .L_240)
.L_240:
        /*000c*/ 	.word	0x00000000
        /*0010*/ 	.short	0x0000
        /*0012*/ 	.short	0x0070
        /*0014*/ 	.byte	0x00, 0xf0, 0x01, 0x1a


	//----- nvinfo : EIATTR_SPARSE_MMA_MASK
	.align		4
.L_241:
        /*0018*/ 	.byte	0x03, 0x50
        /*001a*/ 	.short	0x0000


	//----- nvinfo : EIATTR_MAXREG_COUNT
	.align		4
        /*001c*/ 	.byte	0x03, 0x1b
        /*001e*/ 	.short	0x00a8


	//----- nvinfo : EIATTR_NUM_BARRIERS
	.align		4
        /*0020*/ 	.byte	0x02, 0x4c
        /*0022*/ 	.byte	0x10
	.zero		1


	//----- nvinfo : EIATTR_EXTERNS
	.align		4
        /*0024*/ 	.byte	0x04, 0x0f
        /*0026*/ 	.short	(.L_243 - .L_242)


	//   ....[0]....
	.align		4
.L_242:
        /*0028*/ 	.word	index@(__assertfail)


	//----- nvinfo : EIATTR_MERCURY_ISA_VERSION
	.align		4
.L_243:
        /*002c*/ 	.byte	0x03, 0x5f
        /*002e*/ 	.short	0x0101


	//----- nvinfo : EIATTR_INT_WARP_WIDE_INSTR_OFFSETS
	.align		4
        /*0030*/ 	.byte	0x04, 0x31
        /*0032*/ 	.short	(.L_245 - .L_244)


	//   ....[0]....
.L_244:
        /*0034*/ 	.word	0x00000180


	//   ....[1]....
        /*0038*/ 	.word	0x000001b0


	//----- nvinfo : EIATTR_COOP_GROUP_MASK_REGIDS
	.align		4
.L_245:
        /*003c*/ 	.byte	0x04, 0x29
        /*003e*/ 	.short	(.L_247 - .L_246)


	//   ....[0]....
.L_246:
        /*0040*/ 	.word	0xffffffff


	//   ....[1]....
        /*0044*/ 	.word	0xffffffff


	//   ....[2]....
        /*0048*/ 	.word	0xffffffff


	//   ....[3]....
        /*004c*/ 	.word	0xffffffff


	//   ....[4]....
        /*0050*/ 	.word	0xffffffff


	//   ....[5]....
        /*0054*/ 	.word	0xffffffff


	//   ....[6]....
        /*0058*/ 	.word	0xffffffff


	//   ....[7]....
        /*005c*/ 	.word	0x0500000f


	//----- nvinfo : EIATTR_COOP_GROUP_INSTR_OFFSETS
	.align		4
.L_247:
        /*0060*/ 	.byte	0x04, 0x28
        /*0062*/ 	.short	(.L_249 - .L_248)


	//   ....[0]....
.L_248:
        /*0064*/ 	.word	0x00000050


	//   ....[1]....
        /*0068*/ 	.word	0x00000190


	//   ....[2]....
        /*006c*/ 	.word	0x000001e0


	//   ....[3]....
        /*0070*/ 	.word	0x000003d0


	//   ....[4]....
        /*0074*/ 	.word	0x000005e0


	//   ....[5]....
        /*0078*/ 	.word	0x00000b20


	//   ....[6]....
        /*007c*/ 	.word	0x00005020


	//   ....[7]....
        /*0080*/ 	.word	0x00007e90


	//----- nvinfo : EIATTR_REG_RECONFIG
	.align		4
.L_249:
        /*0084*/ 	.byte	0x01, 0x54
	.zero		2


	//----- nvinfo : EIATTR_SYSCALL_OFFSETS
	.align		4
        /*0088*/ 	.byte	0x04, 0x46
        /*008a*/ 	.short	(.L_251 - .L_250)


	//   ....[0]....
.L_250:
        /*008c*/ 	.word	0x00000780


	//   ....[1]....
        /*0090*/ 	.word	0x00000870


	//   ....[2]....
        /*0094*/ 	.word	0x000009d0


	//   ....[3]....
        /*0098*/ 	.word	0x00000ac0


	//   ....[4]....
        /*009c*/ 	.word	0x00000d40


	//----- nvinfo : EIATTR_MBARRIER_INSTR_OFFSETS
	.align		4
.L_251:
        /*00a0*/ 	.byte	0x04, 0x39
        /*00a2*/ 	.short	(.L_253 - .L_252)


	//   ....[0]....
.L_252:
        /*00a4*/ 	.word	0x00000280
        /*00a8*/ 	.word	0x000000ff
        /*00ac*/ 	.word	0x00026800
        /*00b0*/ 	.short	0x0100
        /*00b2*/ 	.byte	0x06
	.zero		1


	//   ....[1]....
        /*00b4*/ 	.word	0x00000380
        /*00b8*/ 	.word	0x000000ff
        /*00bc*/ 	.word	0x00026810
        /*00c0*/ 	.short	0x0100
        /*00c2*/ 	.byte	0x08
	.zero		1


	//   ....[2]....
        /*00c4*/ 	.word	0x00000390
        /*00c8*/ 	.word	0x000000ff
        /*00cc*/ 	.word	0x00026820
        /*00d0*/ 	.short	0x0100
        /*00d2*/ 	.byte	0x08
	.zero		1


	//   ....[3]....
        /*00d4*/ 	.word	0x000003a0
        /*00d8*/ 	.word	0x000000ff
        /*00dc*/ 	.word	0x00026818
        /*00e0*/ 	.short	0x0100
        /*00e2*/ 	.byte	0x08
	.zero		1


	//   ....[4]....
        /*00e4*/ 	.word	0x000003b0
        /*00e8*/ 	.word	0x000000ff
        /*00ec*/ 	.word	0x00026828
        /*00f0*/ 	.short	0x0100
        /*00f2*/ 	.byte	0x08
	.zero		1


	//   ....[5]....
        /*00f4*/ 	.word	0x000004e0
        /*00f8*/ 	.word	0x000000ff
        /*00fc*/ 	.word	0x00026830
        /*0100*/ 	.short	0x0100
        /*0102*/ 	.byte	0x08
	.zero		1


	//   ....[6]....
        /*0104*/ 	.word	0x000004f0
        /*0108*/ 	.word	0x000000ff
        /*010c*/ 	.word	0x00026840
        /*0110*/ 	.short	0x0100
        /*0112*/ 	.byte	0x08
	.zero		1


	//   ....[7]....
        /*0114*/ 	.word	0x00000500
        /*0118*/ 	.word	0x000000ff
        /*011c*/ 	.word	0x00026838
        /*0120*/ 	.short	0x0100
        /*0122*/ 	.byte	0x08
	.zero		1


	//   ....[8]....
        /*0124*/ 	.word	0x00000510
        /*0128*/ 	.word	0x000000ff
        /*012c*/ 	.word	0x00026848
        /*0130*/ 	.short	0x0100
        /*0132*/ 	.byte	0x08
	.zero		1


	//   ....[9]....
        /*0134*/ 	.word	0x00000b50
        /*0138*/ 	.word	0x00000012
        /*013c*/ 	.word	0x00026800
        /*0140*/ 	.short	0x010a
        /*0142*/ 	.byte	0x3f
	.zero		1


	//   ....[10]....
        /*0144*/ 	.word	0x00000c00
        /*0148*/ 	.word	0x00000012
        /*014c*/ 	.word	0x00026800
        /*0150*/ 	.short	0x010a
        /*0152*/ 	.byte	0x3f
	.zero		1


	//   ....[11]....
        /*0154*/ 	.word	0x000018e0
        /*0158*/ 	.word	0x000000ff
        /*015c*/ 	.word	0x00026810
        /*0160*/ 	.short	0x010a
        /*0162*/ 	.byte	0x08
	.zero		1


	//   ....[12]....
        /*0164*/ 	.word	0x00001920
        /*0168*/ 	.word	0x000000ff
        /*016c*/ 	.word	0x00026810
        /*0170*/ 	.short	0x010a
        /*0172*/ 	.byte	0x08
	.zero		1


	//   ....[13]....
        /*0174*/ 	.word	0x00001d70
        /*0178*/ 	.word	0x000000ff
        /*017c*/ 	.word	0x00026830
        /*0180*/ 	.short	0x010a
        /*0182*/ 	.byte	0x08
	.zero		1


	//   ....[14]....
        /*0184*/ 	.word	0x00001db0
        /*0188*/ 	.word	0x000000ff
        /*018c*/ 	.word	0x00026830
        /*0190*/ 	.short	0x010a
        /*0192*/ 	.byte	0x08
	.zero		1


	//   ....[15]....
        /*0194*/ 	.word	0x00004230
        /*0198*/ 	.word	0x000000ff
        /*019c*/ 	.word	0x00000000
        /*01a0*/ 	.short	0x0101
        /*01a2*/ 	.byte	0x0a
	.zero		1


	//   ....[16]....
        /*01a4*/ 	.word	0x00004510
        /*01a8*/ 	.word	0x000000ff
        /*01ac*/ 	.word	0x00000000
        /*01b0*/ 	.short	0x0101
        /*01b2*/ 	.byte	0x08
	.zero		1


	//   ....[17]....
        /*01b4*/ 	.word	0x00005df0
        /*01b8*/ 	.word	0x00000000
        /*01bc*/ 	.word	0x00026820
        /*01c0*/ 	.short	0x010a
        /*01c2*/ 	.byte	0x3f
	.zero		1


	//   ....[18]....
        /*01c4*/ 	.word	0x00006740
        /*01c8*/ 	.word	0x00000000
        /*01cc*/ 	.word	0x00026840
        /*01d0*/ 	.short	0x010a
        /*01d2*/ 	.byte	0x3f
	.zero		1


	//   ....[19]....
        /*01d4*/ 	.word	0x00006a40
        /*01d8*/ 	.word	0x00000000
        /*01dc*/ 	.word	0x00026828
        /*01e0*/ 	.short	0x010a
        /*01e2*/ 	.byte	0x3f
	.zero		1


	//   ....[20]....
        /*01e4*/ 	.word	0x00006cc0
        /*01e8*/ 	.word	0x00000000
        /*01ec*/ 	.word	0x00026848
        /*01f0*/ 	.short	0x010a
        /*01f2*/ 	.byte	0x3f
	.zero		1


	//   ....[21]....
        /*01f4*/ 	.word	0x00006f90
        /*01f8*/ 	.word	0x00000000
        /*01fc*/ 	.word	0x00026820
        /*0200*/ 	.short	0x010a
        /*0202*/ 	.byte	0x3f
	.zero		1


	//   ....[22]....
        /*0204*/ 	.word	0x00007280
        /*0208*/ 	.word	0x00000000
        /*020c*/ 	.word	0x00026840
        /*0210*/ 	.short	0x010a
        /*0212*/ 	.byte	0x3f
	.zero		1


	//   ....[23]....
        /*0214*/ 	.word	0x00007560
        /*0218*/ 	.word	0x00000000
        /*021c*/ 	.word	0x00026828
        /*0220*/ 	.short	0x010a
        /*0222*/ 	.byte	0x3f
	.zero		1


	//   ....[24]....
        /*0224*/ 	.word	0x00007840
        /*0228*/ 	.word	0x00000003
        /*022c*/ 	.word	0x00026840
        /*0230*/ 	.short	0x010a
        /*0232*/ 	.byte	0x3f
	.zero		1


	//   ....[25]....
        /*0234*/ 	.word	0x00007cf0
        /*0238*/ 	.word	0x00000006
        /*023c*/ 	.word	0x00000000
        /*0240*/ 	.short	0x010a
        /*0242*/ 	.byte	0x3f
	.zero		1


	//   ....[26]....
        /*0244*/ 	.word	0x00007d50
        /*0248*/ 	.word	0x00000003
        /*024c*/ 	.word	0x00000000
        /*0250*/ 	.short	0x010a
        /*0252*/ 	.byte	0x3f
	.zero		1


	//   ....[27]....
        /*0254*/ 	.word	0x00007db0
        /*0258*/ 	.word	0x00000000
        /*025c*/ 	.word	0x00000000
        /*0260*/ 	.short	0x010a
        /*0262*/ 	.byte	0x3f
	.zero		1


	//   ....[28]....
        /*0264*/ 	.word	0x00007de0
        /*0268*/ 	.word	0x00000003
        /*026c*/ 	.word	0x00000000
        /*0270*/ 	.short	0x010a
        /*0272*/ 	.byte	0x3f
	.zero		1


	//   ....[29]....
        /*0274*/ 	.word	0x00007ec0
        /*0278*/ 	.word	0x00000012
        /*027c*/ 	.word	0x00026800
        /*0280*/ 	.short	0x010a
        /*0282*/ 	.byte	0x3f
	.zero		1


	//   ....[30]....
        /*0284*/ 	.word	0x00007f20
        /*0288*/ 	.word	0x00000005
        /*028c*/ 	.word	0x00026810
        /*0290*/ 	.short	0x010a
        /*0292*/ 	.byte	0x3f
	.zero		1


	//   ....[31]....
        /*0294*/ 	.word	0x00007f80
        /*0298*/ 	.word	0x00000079
        /*029c*/ 	.word	0x00026830
        /*02a0*/ 	.short	0x010a
        /*02a2*/ 	.byte	0x3f
	.zero		1


	//   ....[32]....
        /*02a4*/ 	.word	0x00007fd0
        /*02a8*/ 	.word	0x00000000
        /*02ac*/ 	.word	0x00026820
        /*02b0*/ 	.short	0x010a
        /*02b2*/ 	.byte	0x3f
	.zero		1


	//   ....[33]....
        /*02b4*/ 	.word	0x00008020
        /*02b8*/ 	.word	0x00000000
        /*02bc*/ 	.word	0x00026840
        /*02c0*/ 	.short	0x010a
        /*02c2*/ 	.byte	0x3f
	.zero		1


	//   ....[34]....
        /*02c4*/ 	.word	0x00008070
        /*02c8*/ 	.word	0x00000000
        /*02cc*/ 	.word	0x00026828
        /*02d0*/ 	.short	0x010a
        /*02d2*/ 	.byte	0x3f
	.zero		1


	//   ....[35]....
        /*02d4*/ 	.word	0x000080c0
        /*02d8*/ 	.word	0x00000000
        /*02dc*/ 	.word	0x00026848
        /*02e0*/ 	.short	0x010a
        /*02e2*/ 	.byte	0x3f
	.zero		1


	//   ....[36]....
        /*02e4*/ 	.word	0x00008120
        /*02e8*/ 	.word	0x00000000
        /*02ec*/ 	.word	0x00026820
        /*02f0*/ 	.short	0x010a
        /*02f2*/ 	.byte	0x3f
	.zero		1


	//   ....[37]....
        /*02f4*/ 	.word	0x00008170
        /*02f8*/ 	.word	0x00000000
        /*02fc*/ 	.word	0x00026840
        /*0300*/ 	.short	0x010a
        /*0302*/ 	.byte	0x3f
	.zero		1


	//   ....[38]....
        /*0304*/ 	.word	0x000081c0
        /*0308*/ 	.word	0x00000000
        /*030c*/ 	.word	0x00026828
        /*0310*/ 	.short	0x010a
        /*0312*/ 	.byte	0x3f
	.zero		1


	//   ....[39]....
        /*0314*/ 	.word	0x00008210
        /*0318*/ 	.word	0x00000003
        /*031c*/ 	.word	0x00026840
        /*0320*/ 	.short	0x010a
        /*0322*/ 	.byte	0x3f
	.zero		1


	//   ....[40]....
        /*0324*/ 	.word	0x000082f0
        /*0328*/ 	.word	0x00000006
        /*032c*/ 	.word	0x00000000
        /*0330*/ 	.short	0x010a
        /*0332*/ 	.byte	0x3f
	.zero		1


	//   ....[41]....
        /*0334*/ 	.word	0x00008340
        /*0338*/ 	.word	0x00000003
        /*033c*/ 	.word	0x00000000
        /*0340*/ 	.short	0x010a
        /*0342*/ 	.byte	0x3f
	.zero		1


	//   ....[42]....
        /*0344*/ 	.word	0x00008390
        /*0348*/ 	.word	0x00000000
        /*034c*/ 	.word	0x00000000
        /*0350*/ 	.short	0x010a
        /*0352*/ 	.byte	0x3f
	.zero		1


	//----- nvinfo : EIATTR_NUM_MBARRIERS
	.align		4
.L_253:
        /*0354*/ 	.byte	0x03, 0x38
        /*0356*/ 	.short	0x0009


	//----- nvinfo : EIATTR_EXIT_INSTR_OFFSETS
	.align		4
        /*0358*/ 	.byte	0x04, 0x1c
        /*035a*/ 	.short	(.L_255 - .L_254)


	//   ....[0]....
.L_254:
        /*035c*/ 	.word	0x00007e30


	//----- nvinfo : EIATTR_MAX_THREADS
	.align		4
.L_255:
        /*0360*/ 	.byte	0x04, 0x05
        /*0362*/ 	.short	(.L_257 - .L_256)
.L_256:
        /*0364*/ 	.word	0x00000180
        /*0368*/ 	.word	0x00000001
        /*036c*/ 	.word	0x00000001


	//----- nvinfo : EIATTR_CRS_STACK_SIZE
	.align		4
.L_257:
        /*0370*/ 	.byte	0x04, 0x1e
        /*0372*/ 	.short	(.L_259 - .L_258)
.L_258:
        /*0374*/ 	.word	0x00000000


	//----- nvinfo : EIATTR_CBANK_PARAM_SIZE
	.align		4
.L_259:
        /*0378*/ 	.byte	0x03, 0x19
        /*037a*/ 	.short	0x06f0


	//----- nvinfo : EIATTR_PARAM_CBANK
	.align		4
        /*037c*/ 	.byte	0x04, 0x0a
        /*037e*/ 	.short	(.L_261 - .L_260)
	.align		4
.L_260:
        /*0380*/ 	.word	index@(.nv.constant0._ZN7cutlass13device_kernelIN5flash11enable_sm90INS1_16FlashAttnBwdSm90INS1_25CollectiveMainloopBwdSm90ILi2ELi2ELi2EN4cute5tupleIJNS5_1CILi1EEES8_S8_EEENS6_IJNS7_ILi64EEENS7_ILi128EEENS7_ILi96EEEEEENS_6half_tEfNS_4arch4Sm90ELb0ELb0ELb1ELb0ELb0ELb1ELb0ELb0ELi2ELi1ELi2ELi1ELb1EEENS1_24CollectiveEpilogueBwdGQAISD_fSG_Li256ELb0ELb0EEENS1_19SingleTileSchedulerILb0ELb0ELb0ELi128EEEEEEEEEvNT_6ParamsE)
        /*0384*/ 	.short	0x0210
        /*0386*/ 	.short	0x06f0


	//----- nvinfo : EIATTR_SW_WAR
	.align		4
.L_261:
        /*0388*/ 	.byte	0x04, 0x36
        /*038a*/ 	.short	(.L_263 - .L_262)
.L_262:
        /*038c*/ 	.word	0x00000008
.L_263:


//--------------------- .nv.info._ZN7cutlass13device_kernelIN5flash11enable_sm90INS1_16FlashAttnBwdSm90INS1_25CollectiveMainloopBwdSm90ILi2ELi2ELi2EN4cute5tupleIJNS5_1CILi1EEES8_S8_EEENS6_IJNS7_ILi64EEENS7_ILi128EEENS7_ILi96EEEEEENS_6half_tEfNS_4arch4Sm90ELb0ELb0ELb1ELb0ELb1ELb1ELb0ELb0ELi2ELi1ELi2ELi1ELb1EEENS1_24CollectiveEpilogueBwdGQAISD_fSG_Li256ELb0ELb1EEENS1_19SingleTileSchedulerILb0ELb0ELb0ELi128EEEEEEEEEvNT_6ParamsE --------------------------
	.section	.nv.info._ZN7cutlass13device_kernelIN5flash11enable_sm90INS1_16FlashAttnBwdSm90INS1_25CollectiveMainloopBwdSm90ILi2ELi2ELi2EN4cute5tupleIJNS5_1CILi1EEES8_S8_EEENS6_IJNS7_ILi64EEENS7_ILi128EEENS7_ILi96EEEEEENS_6half_tEfNS_4arch4Sm90ELb0ELb0ELb1ELb0ELb1ELb1ELb0ELb0ELi2ELi1ELi2ELi1ELb1EEENS1_24CollectiveEpilogueBwdGQAISD_fSG_Li256ELb0ELb1EEENS1_19SingleTileSchedulerILb0ELb0ELb0ELi128EEEEEEEEEvNT_6ParamsE,"",@"SHT_CUDA_INFO"
	.sectionflags	@""
	.align	4


	//----- nvinfo : EIATTR_CUDA_API_VERSION
	.align		4
        /*0000*/ 	.byte	0x04, 0x37
        /*0002*/ 	.short	(.L_265 - .L_264)
.L_264:
        /*0004*/ 	.word	0x00000082


	//----- nvinfo : EIATTR_KPARAM_INFO
	.align		4
.L_265:
        /*0008*/ 	.byte	0x04, 0x17
        /*000a*/ 	.short	(.L_267 - .L_266)
.L_266:
        /*000c*/ 	.word	0x00000000
        /*0010*/ 	.short	0x0000
        /*0012*/ 	.short	0x0070
        /*0014*/ 	.byte	0x00, 0xf0, 0x01, 0x1a


	//----- nvinfo : EIATTR_SPARSE_MMA_MASK
	.align		4
.L_267:
        /*0018*/ 	.byte	0x03, 0x50
        /*001a*/ 	.short	0x0000


	//----- nvinfo : EIATTR_MAXREG_COUNT
	.align		4
        /*001c*/ 	.byte	0x03, 0x1b
        /*001e*/ 	.short	0x00a8


	//----- nvinfo : EIATTR_NUM_BARRIERS
	.align		4
        /*0020*/ 	.byte	0x02, 0x4c
        /*0022*/ 	.byte	0x10
	.zero		1


	//----- nvinfo : EIATTR_EXTERNS
	.align		4
        /*0024*/ 	.byte	0x04, 0x0f
        /*0026*/ 	.short	(.L_269 - .L_268)


	//   ....[0]....
	.align		4
.L_268:
        /*0028*/ 	.word	index@(__assertfail)


	//----- nvinfo : EIATTR_MERCURY_ISA_VERSION
	.align		4
.L_269:
        /*002c*/ 	.byte	0x03, 0x5f
        /*002e*/ 	.short	0x0101


	//----- nvinfo : EIATTR_INT_WARP_WIDE_INSTR_OFFSETS
	.align		4
        /*0030*/ 	.byte	0x04, 0x31
        /*0032*/ 	.short	(.L_271 - .L_270)


	//   ....[0]....
.L_270:
        /*0034*/ 	.word	0x00000180


	//   ....[1]....
        /*0038*/ 	.word	0x000001b0


	//   ....[2]....
        /*003c*/ 	.word	0x00005da0


	//   ....[3]....
        /*0040*/ 	.word	0x00006210


	//   ....[4]....
        /*0044*/ 	.word	0x000067e0


	//----- nvinfo : EIATTR_COOP_GROUP_MASK_REGIDS
	.align		4
.L_271:
        /*0048*/ 	.byte	0x04, 0x29
        /*004a*/ 	.short	(.L_273 - .L_272)


	//   ....[0]....
.L_272:
        /*004c*/ 	.word	0xffffffff


	//   ....[1]....
        /*0050*/ 	.word	0xffffffff


	//   ....[2]....
        /*0054*/ 	.word	0xffffffff


	//   ....[3]....
        /*0058*/ 	.word	0xffffffff


	//   ....[4]....
        /*005c*/ 	.word	0xffffffff


	//   ....[5]....
        /*0060*/ 	.word	0xffffffff


	//   ....[6]....
        /*0064*/ 	.word	0xffffffff


	//   ....[7]....
        /*0068*/ 	.word	0xffffffff


	//   ....[8]....
        /*006c*/ 	.word	0xffffffff


	//   ....[9]....
        /*0070*/ 	.word	0xffffffff


	//   ....[10]....
        /*0074*/ 	.word	0xffffffff


	//   ....[11]....
        /*0078*/ 	.word	0xffffffff


	//   ....[12]....
        /*007c*/ 	.word	0xffffffff


	//   ....[13]....
        /*0080*/ 	.word	0xffffffff


	//   ....[14]....
        /*0084*/ 	.word	0xffffffff


	//   ....[15]....
        /*0088*/ 	.word	0xffffffff


	//   ....[16]....
        /*008c*/ 	.word	0xffffffff


	//   ....[17]....
        /*0090*/ 	.word	0x0500000f


	//   ....[18]....
        /*0094*/ 	.word	0x0500000f


	//   ....[19]....
        /*0098*/ 	.word	0x0500000f


	//   ....[20]....
        /*009c*/ 	.word	0x0500000f


	//   ....[21]....
        /*00a0*/ 	.word	0x0500000f


	//   ....[22]....
        /*00a4*/ 	.word	0x0500000f


	//----- nvinfo : EIATTR_COOP_GROUP_INSTR_OFFSETS
	.align		4
.L_273:
        /*00a8*/ 	.byte	0x04, 0x28
        /*00aa*/ 	.short	(.L_275 - .L_274)


	//   ....[0]....
.L_274:
        /*00ac*/ 	.word	0x00000050


	//   ....[1]....
        /*00b0*/ 	.word	0x00000190


	//   ....[2]....
        /*00b4*/ 	.word	0x000001e0


	//   ....[3]....
        /*00b8*/ 	.word	0x000003d0


	//   ....[4]....
        /*00bc*/ 	.word	0x000005f0


	//   ....[5]....
        /*00c0*/ 	.word	0x00000b30


	//   ....[6]....
        /*00c4*/ 	.word	0x00004e10


	//   ....[7]....
        /*00c8*/ 	.word	0x00004fa0


	//   ....[8]....
        /*00cc*/ 	.word	0x00005250


	//   ....[9]....
        /*00d0*/ 	.word	0x000053f0


	//   ....[10]....
        /*00d4*/ 	.word	0x00005510


	//   ....[11]....
        /*00d8*/ 	.word	0x00005a40


	//   ....[12]....
        /*00dc*/ 	.word	0x00005cd0


	//   ....[13]....
        /*00e0*/ 	.word	0x00005f10


	//   ....[14]....
        /*00e4*/ 	.word	0x00006140


	//   ....[15]....
        /*00e8*/ 	.word	0x000063f0


	//   ....[16]....
        /*00ec*/ 	.word	0x00006720


	//   ....[17]....
        /*00f0*/ 	.word	0x00008c00


	//   ....[18]....
        /*00f4*/ 	.word	0x00008d70


	//   ....[19]....
        /*00f8*/ 	.word	0x00008de0


	//   ....[20]....
        /*00fc*/ 	.word	0x00008e50


	//   ....[21]....
        /*0100*/ 	.word	0x00008ec0


	//   ....[22]....
        /*0104*/ 	.word	0x00008f30


	//----- nvinfo : EIATTR_REG_RECONFIG
	.align		4
.L_275:
        /*0108*/ 	.byte	0x01, 0x54
	.zero		2


	//----- nvinfo : EIATTR_SYSCALL_OFFSETS
	.align		4
        /*010c*/ 	.byte	0x04, 0x46
        /*010e*/ 	.short	(.L_277 - .L_276)


	//   ....[0]....
.L_276:
        /*0110*/ 	.word	0x00000790


	//   ....[1]....
        /*0114*/ 	.word	0x00000880


	//   ....[2]....
        /*0118*/ 	.word	0x000009e0


	//   ....[3]....
        /*011c*/ 	.word	0x00000ad0


	//   ....[4]....
        /*0120*/ 	.word	0x00000d50


	//----- nvinfo : EIATTR_MBARRIER_INSTR_OFFSETS
	.align		4
.L_277:
        /*0124*/ 	.byte	0x04, 0x39
        /*0126*/ 	.short	(.L_279 - .L_278)


	//   ....[0]....
.L_278:
        /*0128*/ 	.word	0x00000280
        /*012c*/ 	.word	0x000000ff
        /*0130*/ 	.word	0x00026800
        /*0134*/ 	.short	0x0100
        /*0136*/ 	.byte	0x06
	.zero		1


	//   ....[1]....
        /*0138*/ 	.word	0x00000380
        /*013c*/ 	.word	0x000000ff
        /*0140*/ 	.word	0x00026810
        /*0144*/ 	.short	0x0100
        /*0146*/ 	.byte	0x08
	.zero		1


	//   ....[2]....
        /*0148*/ 	.word	0x00000390
        /*014c*/ 	.word	0x000000ff
        /*0150*/ 	.word	0x00026820
        /*0154*/ 	.short	0x0100
        /*0156*/ 	.byte	0x08
	.zero		1


	//   ....[3]....
        /*0158*/ 	.word	0x000003a0
        /*015c*/ 	.word	0x000000ff
        /*0160*/ 	.word	0x00026818
        /*0164*/ 	.short	0x0100
        /*0166*/ 	.byte	0x08
	.zero		1


	//   ....[4]....
        /*0168*/ 	.word	0x000003b0
        /*016c*/ 	.word	0x000000ff
        /*0170*/ 	.word	0x00026828
        /*0174*/ 	.short	0x0100
        /*0176*/ 	.byte	0x08
	.zero		1


	//   ....[5]....
        /*0178*/ 	.word	0x000004e0
        /*017c*/ 	.word	0x000000ff
        /*0180*/ 	.word	0x00026830
        /*0184*/ 	.short	0x0100
        /*0186*/ 	.byte	0x08
	.zero		1


	//   ....[6]....
        /*0188*/ 	.word	0x000004f0
        /*018c*/ 	.word	0x000000ff
        /*0190*/ 	.word	0x00026840
        /*0194*/ 	.short	0x0100
        /*0196*/ 	.byte	0x08
	.zero		1


	//   ....[7]....
        /*0198*/ 	.word	0x00000500
        /*019c*/ 	.word	0x000000ff
        /*01a0*/ 	.word	0x00026838
        /*01a4*/ 	.short	0x0100
        /*01a6*/ 	.byte	0x08
	.zero		1


	//   ....[8]....
        /*01a8*/ 	.word	0x00000510
        /*01ac*/ 	.word	0x000000ff
        /*01b0*/ 	.word	0x00026848
        /*01b4*/ 	.short	0x0100
        /*01b6*/ 	.byte	0x08
	.zero		1


	//   ....[9]....
        /*01b8*/ 	.word	0x00000b60
        /*01bc*/ 	.word	0x00000012
        /*01c0*/ 	.word	0x00026800
        /*01c4*/ 	.short	0x010a
        /*01c6*/ 	.byte	0x3f
	.zero		1


	//   ....[10]....
        /*01c8*/ 	.word	0x00000c10
        /*01cc*/ 	.word	0x00000012
        /*01d0*/ 	.word	0x00026800
        /*01d4*/ 	.short	0x010a
        /*01d6*/ 	.byte	0x3f
	.zero		1


	//   ....[11]....
        /*01d8*/ 	.word	0x000018f0
        /*01dc*/ 	.word	0x000000ff
        /*01e0*/ 	.word	0x00026810
        /*01e4*/ 	.short	0x010a
        /*01e6*/ 	.byte	0x08
	.zero		1


	//   ....[12]....
        /*01e8*/ 	.word	0x00001930
        /*01ec*/ 	.word	0x000000ff
        /*01f0*/ 	.word	0x00026810
        /*01f4*/ 	.short	0x010a
        /*01f6*/ 	.byte	0x08
	.zero		1


	//   ....[13]....
        /*01f8*/ 	.word	0x00001d80
        /*01fc*/ 	.word	0x000000ff
        /*0200*/ 	.word	0x00026830
        /*0204*/ 	.short	0x010a
        /*0206*/ 	.byte	0x08
	.zero		1


	//   ....[14]....
        /*0208*/ 	.word	0x00001dc0
        /*020c*/ 	.word	0x000000ff
        /*0210*/ 	.word	0x00026830
        /*0214*/ 	.short	0x010a
        /*0216*/ 	.byte	0x08
	.zero		1


	//   ....[15]....
        /*0218*/ 	.word	0x00004240
        /*021c*/ 	.word	0x000000ff
        /*0220*/ 	.word	0x00000000
        /*0224*/ 	.short	0x0101
        /*0226*/ 	.byte	0x0a
	.zero		1


	//   ....[16]....
        /*0228*/ 	.word	0x00004520
        /*022c*/ 	.word	0x000000ff
        /*0230*/ 	.word	0x00000000
        /*0234*/ 	.short	0x0101
        /*0236*/ 	.byte	0x08
	.zero		1


	//   ....[17]....
        /*0238*/ 	.word	0x00006b20
        /*023c*/ 	.word	0x00000000
        /*0240*/ 	.word	0x00026820
        /*0244*/ 	.short	0x010a
        /*0246*/ 	.byte	0x3f
	.zero		1


	//   ....[18]....
        /*0248*/ 	.word	0x000074b0
        /*024c*/ 	.word	0x00000000
        /*0250*/ 	.word	0x00026840
        /*0254*/ 	.short	0x010a
        /*0256*/ 	.byte	0x3f
	.zero		1


	//   ....[19]....
        /*0258*/ 	.word	0x000077b0
        /*025c*/ 	.word	0x00000000
        /*0260*/ 	.word	0x00026828
        /*0264*/ 	.short	0x010a
        /*0266*/ 	.byte	0x3f
	.zero		1


	//   ....[20]....
        /*0268*/ 	.word	0x00007a30
        /*026c*/ 	.word	0x00000000
        /*0270*/ 	.word	0x00026848
        /*0274*/ 	.short	0x010a
        /*0276*/ 	.byte	0x3f
	.zero		1


	//   ....[21]....
        /*0278*/ 	.word	0x00007d00
        /*027c*/ 	.word	0x00000000
        /*0280*/ 	.word	0x00026820
        /*0284*/ 	.short	0x010a
        /*0286*/ 	.byte	0x3f
	.zero		1


	//   ....[22]....
        /*0288*/ 	.word	0x00007ff0
        /*028c*/ 	.word	0x00000000
        /*0290*/ 	.word	0x00026840
        /*0294*/ 	.short	0x010a
        /*0296*/ 	.byte	0x3f
	.zero		1


	//   ....[23]....
        /*0298*/ 	.word	0x000082d0
        /*029c*/ 	.word	0x00000000
        /*02a0*/ 	.word	0x00026828
        /*02a4*/ 	.short	0x010a
        /*02a6*/ 	.byte	0x3f
	.zero		1


	//   ....[24]....
        /*02a8*/ 	.word	0x000085b0
        /*02ac*/ 	.word	0x00000003
        /*02b0*/ 	.word	0x00026840
        /*02b4*/ 	.short	0x010a
        /*02b6*/ 	.byte	0x3f
	.zero		1


	//   ....[25]....
        /*02b8*/ 	.word	0x00008a60
        /*02bc*/ 	.word	0x00000006
        /*02c0*/ 	.word	0x00000000
        /*02c4*/ 	.short	0x010a
        /*02c6*/ 	.byte	0x3f
	.zero		1


	//   ....[26]....
        /*02c8*/ 	.word	0x00008ac0
        /*02cc*/ 	.word	0x00000003
        /*02d0*/ 	.word	0x00000000
        /*02d4*/ 	.short	0x010a
        /*02d6*/ 	.byte	0x3f
	.zero		1


	//   ....[27]....
        /*02d8*/ 	.word	0x00008b20
        /*02dc*/ 	.word	0x00000000
        /*02e0*/ 	.word	0x00000000
        /*02e4*/ 	.short	0x010a
        /*02e6*/ 	.byte	0x3f
	.zero		1


	//   ....[28]....
        /*02e8*/ 	.word	0x00008b50
        /*02ec*/ 	.word	0x00000003
        /*02f0*/ 	.word	0x00000000
        /*02f4*/ 	.short	0x010a
        /*02f6*/ 	.byte	0x3f
	.zero		1


	//   ....[29]....
        /*02f8*/ 	.word	0x00008c30
        /*02fc*/ 	.word	0x00000012
        /*0300*/ 	.word	0x00026800
        /*0304*/ 	.short	0x010a
        /*0306*/ 	.byte	0x3f
	.zero		1


	//   ....[30]....
        /*0308*/ 	.word	0x00008c90
        /*030c*/ 	.word	0x00000005
        /*0310*/ 	.word	0x00026810
        /*0314*/ 	.short	0x010a
        /*0316*/ 	.byte	0x3f
	.zero		1


	//   ....[31]....
        /*0318*/ 	.word	0x00008cf0
        /*031c*/ 	.word	0x00000079
        /*0320*/ 	.word	0x00026830
        /*0324*/ 	.short	0x010a
        /*0326*/ 	.byte	0x3f
	.zero		1


	//   ....[32]....
        /*0328*/ 	.word	0x00008f70
        /*032c*/ 	.word	0x00000000
        /*0330*/ 	.word	0x00026820
        /*0334*/ 	.short	0x010a
        /*0336*/ 	.byte	0x3f
	.zero		1


	//   ....[33]....
        /*0338*/ 	.word	0x00008fc0
        /*033c*/ 	.word	0x00000000
        /*0340*/ 	.word	0x00026840
        /*0344*/ 	.short	0x010a
        /*0346*/ 	.byte	0x3f
	.zero		1


	//   ....[34]....
        /*0348*/ 	.word	0x00009010
        /*034c*/ 	.word	0x00000000
        /*0350*/ 	.word	0x00026828
        /*0354*/ 	.short	0x010a
        /*0356*/ 	.byte	0x3f
	.zero		1


	//   ....[35]....
        /*0358*/ 	.word	0x00009060
        /*035c*/ 	.word	0x00000000
        /*0360*/ 	.word	0x00026848
        /*0364*/ 	.short	0x010a
        /*0366*/ 	.byte	0x3f
	.zero		1


	//   ....[36]....
        /*0368*/ 	.word	0x000090c0
        /*036c*/ 	.word	0x00000000
        /*0370*/ 	.word	0x00026820
        /*0374*/ 	.short	0x010a
        /*0376*/ 	.byte	0x3f
	.zero		1


	//   ....[37]....
        /*0378*/ 	.word	0x00009110
        /*037c*/ 	.word	0x00000000
        /*0380*/ 	.word	0x00026840
        /*0384*/ 	.short	0x010a
        /*0386*/ 	.byte	0x3f
	.zero		1


	//   ....[38]....
        /*0388*/ 	.word	0x00009160
        /*038c*/ 	.word	0x00000000
        /*0390*/ 	.word	0x00026828
        /*0394*/ 	.short	0x010a
        /*0396*/ 	.byte	0x3f
	.zero		1


	//   ....[39]....
        /*0398*/ 	.word	0x000091b0
        /*039c*/ 	.word	0x00000003
        /*03a0*/ 	.word	0x00026840
        /*03a4*/ 	.short	0x010a
        /*03a6*/ 	.byte	0x3f
	.zero		1


	//   ....[40]....
        /*03a8*/ 	.word	0x00009290
        /*03ac*/ 	.word	0x00000006
        /*03b0*/ 	.word	0x00000000
        /*03b4*/ 	.short	0x010a
        /*03b6*/ 	.byte	0x3f
	.zero		1


	//   ....[41]....
        /*03b8*/ 	.word	0x000092e0
        /*03bc*/ 	.word	0x00000003
        /*03c0*/ 	.word	0x00000000
        /*03c4*/ 	.short	0x010a
        /*03c6*/ 	.byte	0x3f
	.zero		1


	//   ....[42]....
        /*03c8*/ 	.word	0x00009330
        /*03cc*/ 	.word	0x00000000
        /*03d0*/ 	.word	0x00000000
        /*03d4*/ 	.short	0x010a
        /*03d6*/ 	.byte	0x3f
	.zero		1


	//----- nvinfo : EIATTR_NUM_MBARRIERS
	.align		4
.L_279:
        /*03d8*/ 	.byte	0x03, 0x38
        /*03da*/ 	.short	0x0009


	//----- nvinfo : EIATTR_EXIT_INSTR_OFFSETS
	.align		4
        /*03dc*/ 	.byte	0x04, 0x1c
        /*03de*/ 	.short	(.L_281 - .L_280)


	//   ....[0]....
.L_280:
        /*03e0*/ 	.word	0x00008ba0


	//----- nvinfo : EIATTR_MAX_THREADS
	.align		4
.L_281:
        /*03e4*/ 	.byte	0x04, 0x05
        /*03e6*/ 	.short	(.L_283 - .L_282)
.L_282:
        /*03e8*/ 	.word	0x00000180
        /*03ec*/ 	.word	0x00000001
        /*03f0*/ 	.word	0x00000001


	//----- nvinfo : EIATTR_CRS_STACK_SIZE
	.align		4
.L_283:
        /*03f4*/ 	.byte	0x04, 0x1e
        /*03f6*/ 	.short	(.L_285 - .L_284)
.L_284:
        /*03f8*/ 	.word	0x00000000


	//----- nvinfo : EIATTR_CBANK_PARAM_SIZE
	.align		4
.L_285:
        /*03fc*/ 	.byte	0x03, 0x19
        /*03fe*/ 	.short	0x06f0


	//----- nvinfo : EIATTR_PARAM_CBANK
	.align		4
        /*0400*/ 	.byte	0x04, 0x0a
        /*0402*/ 	.short	(.L_287 - .L_286)
	.align		4
.L_286:
        /*0404*/ 	.word	index@(.nv.constant0._ZN7cutlass13device_kernelIN5flash11enable_sm90INS1_16FlashAttnBwdSm90INS1_25CollectiveMainloopBwdSm90ILi2ELi2ELi2EN4cute5tupleIJNS5_1CILi1EEES8_S8_EEENS6_IJNS7_ILi64EEENS7_ILi128EEENS7_ILi96EEEEEENS_6half_tEfNS_4arch4Sm90ELb0ELb0ELb1ELb0ELb1ELb1ELb0ELb0ELi2ELi1ELi2ELi1ELb1EEENS1_24CollectiveEpilogueBwdGQAISD_fSG_Li256ELb0ELb1EEENS1_19SingleTileSchedulerILb0ELb0ELb0ELi128EEEEEEEEEvNT_6ParamsE)
        /*0408*/ 	.short	0x0210
        /*040a*/ 	.short	0x06f0


	//----- nvinfo : EIATTR_SW_WAR
	.align		4
.L_287:
        /*040c*/ 	.byte	0x04, 0x36
        /*040e*/ 	.short	(.L_289 - .L_288)
.L_288:
        /*0410*/ 	.word	0x00000008
.L_289:


//--------------------- .nv.info._ZN7cutlass13device_kernelIN5flash11enable_sm90INS1_16FlashAttnBwdSm90INS1_25CollectiveMainloopBwdSm90ILi2ELi2ELi2EN4cute5tupleIJNS5_1CILi1EEES8_S8_EEENS6_IJNS7_ILi64EEENS7_ILi128EEENS7_ILi96EEEEEENS_6half_tEfNS_4arch4Sm90ELb0ELb0ELb1ELb1ELb0ELb1ELb0ELb0ELi2ELi1ELi2ELi1ELb1EEENS1_21CollectiveEpilogueBwdISD_SE_SG_Li256ELb1ELb0ELi1EEENS1_19SingleTileSchedulerILb1ELb0ELb0ELi128EEEEEEEEEvNT_6ParamsE --------------------------
	.section	.nv.info._ZN7cutlass13device_kernelIN5flash11enable_sm90INS1_16FlashAttnBwdSm90INS1_25CollectiveMainloopBwdSm90ILi2ELi2ELi2EN4cute5tupleIJNS5_1CILi1EEES8_S8_EEENS6_IJNS7_ILi64EEENS7_ILi128EEENS7_ILi96EEEEEENS_6half_tEfNS_4arch4Sm90ELb0ELb0ELb1ELb1ELb0ELb1ELb0ELb0ELi2ELi1ELi2ELi1ELb1EEENS1_21CollectiveEpilogueBwdISD_SE_SG_Li256ELb1ELb0ELi1EEENS1_19SingleTileSchedulerILb1ELb0ELb0ELi128EEEEEEEEEvNT_6ParamsE,"",@"SHT_CUDA_INFO"
	.sectionflags	@""
	.align	4


	//----- nvinfo : EIATTR_CUDA_API_VERSION
	.align		4
        /*0000*/ 	.byte	0x04, 0x37
        /*0002*/ 	.short	(.L_291 - .L_290)
.L_290:
        /*0004*/ 	.word	0x00000082


	//----- nvinfo : EIATTR_KPARAM_INFO
	.align		4
.L_291:
        /*0008*/ 	.byte	0x04, 0x17
        /*000a*/ 	.short	(.L_293 - .L_292)
.L_292:
        /*000c*/ 	.word	0x00000000
        /*0010*/ 	.short	0x0000
        /*0012*/ 	.short	0x0070
        /*0014*/ 	.byte	0x00, 0xf0, 0x01, 0x1a


	//----- nvinfo : EIATTR_SPARSE_MMA_MASK
	.align		4
.L_293:
        /*0018*/ 	.byte	0x03, 0x50
        /*001a*/ 	.short	0x0000


	//----- nvinfo : EIATTR_MAXREG_COUNT
	.align		4
        /*001c*/ 	.byte	0x03, 0x1b
        /*001e*/ 	.short	0x00a8


	//----- nvinfo : EIATTR_NUM_BARRIERS
	.align		4
        /*0020*/ 	.byte	0x02, 0x4c
        /*0022*/ 	.byte	0x10
	.zero		1


	//----- nvinfo : EIATTR_EXTERNS
	.align		4
        /*0024*/ 	.byte	0x04, 0x0f
        /*0026*/ 	.short	(.L_295 - .L_294)


	//   ....[0]....
	.align		4
.L_294:
        /*0028*/ 	.word	index@(__assertfail)


	//----- nvinfo : EIATTR_MERCURY_ISA_VERSION
	.align		4
.L_295:
        /*002c*/ 	.byte	0x03, 0x5f
        /*002e*/ 	.short	0x0101


	//----- nvinfo : EIATTR_INT_WARP_WIDE_INSTR_OFFSETS
	.align		4
        /*0030*/ 	.byte	0x04, 0x31
        /*0032*/ 	.short	(.L_297 - .L_296)


	//   ....[0]....
.L_296:
        /*0034*/ 	.word	0x00000180


	//   ....[1]....
        /*0038*/ 	.word	0x000001b0


	//----- nvinfo : EIATTR_COOP_GROUP_MASK_REGIDS
	.align		4
.L_297:
        /*003c*/ 	.byte	0x04, 0x29
        /*003e*/ 	.short	(.L_299 - .L_298)


	//   ....[0]....
.L_298:
        /*0040*/ 	.word	0xffffffff


	//   ....[1]....
        /*0044*/ 	.word	0xffffffff


	//   ....[2]....
        /*0048*/ 	.word	0xffffffff


	//   ....[3]....
        /*004c*/ 	.word	0xffffffff


	//   ....[4]....
        /*0050*/ 	.word	0xffffffff


	//   ....[5]....
        /*0054*/ 	.word	0xffffffff


	//   ....[6]....
        /*0058*/ 	.word	0xffffffff


	//   ....[7]....
        /*005c*/ 	.word	0x0500000f


	//----- nvinfo : EIATTR_COOP_GROUP_INSTR_OFFSETS
	.align		4
.L_299:
        /*0060*/ 	.byte	0x04, 0x28
        /*0062*/ 	.short	(.L_301 - .L_300)


	//   ....[0]....
.L_300:
        /*0064*/ 	.word	0x00000050


	//   ....[1]....
        /*0068*/ 	.word	0x00000190


	//   ....[2]....
        /*006c*/ 	.word	0x000001e0


	//   ....[3]....
        /*0070*/ 	.word	0x000003d0


	//   ....[4]....
        /*0074*/ 	.word	0x00000600


	//   ....[5]....
        /*0078*/ 	.word	0x00001360


	//   ....[6]....
        /*007c*/ 	.word	0x000068a0


	//   ....[7]....
        /*0080*/ 	.word	0x0000a1e0


	//----- nvinfo : EIATTR_REG_RECONFIG
	.align		4
.L_301:
        /*0084*/ 	.byte	0x01, 0x54
	.zero		2


	//----- nvinfo : EIATTR_SYSCALL_OFFSETS
	.align		4
        /*0088*/ 	.byte	0x04, 0x46
        /*008a*/ 	.short	(.L_303 - .L_302)


	//   ....[0]....
.L_302:
        /*008c*/ 	.word	0x00000fc0


	//   ....[1]....
        /*0090*/ 	.word	0x000010b0


	//   ....[2]....
        /*0094*/ 	.word	0x00001210


	//   ....[3]....
        /*0098*/ 	.word	0x00001300


	//   ....[4]....
        /*009c*/ 	.word	0x00001570


	//----- nvinfo : EIATTR_MBARRIER_INSTR_OFFSETS
	.align		4
.L_303:
        /*00a0*/ 	.byte	0x04, 0x39
        /*00a2*/ 	.short	(.L_305 - .L_304)


	//   ....[0]....
.L_304:
        /*00a4*/ 	.word	0x00000280
        /*00a8*/ 	.word	0x000000ff
        /*00ac*/ 	.word	0x00026800
        /*00b0*/ 	.short	0x0100
        /*00b2*/ 	.byte	0x06
	.zero		1


	//   ....[1]....
        /*00b4*/ 	.word	0x00000380
        /*00b8*/ 	.word	0x000000ff
        /*00bc*/ 	.word	0x00026810
        /*00c0*/ 	.short	0x0100
        /*00c2*/ 	.byte	0x08
	.zero		1


	//   ....[2]....
        /*00c4*/ 	.word	0x00000390
        /*00c8*/ 	.word	0x000000ff
        /*00cc*/ 	.word	0x00026820
        /*00d0*/ 	.short	0x0100
        /*00d2*/ 	.byte	0x08
	.zero		1


	//   ....[3]....
        /*00d4*/ 	.word	0x000003a0
        /*00d8*/ 	.word	0x000000ff
        /*00dc*/ 	.word	0x00026818
        /*00e0*/ 	.short	0x0100
        /*00e2*/ 	.byte	0x08
	.zero		1


	//   ....[4]....
        /*00e4*/ 	.word	0x000003b0
        /*00e8*/ 	.word	0x000000ff
        /*00ec*/ 	.word	0x00026828
        /*00f0*/ 	.short	0x0100
        /*00f2*/ 	.byte	0x08
	.zero		1


	//   ....[5]....
        /*00f4*/ 	.word	0x000004e0
        /*00f8*/ 	.word	0x000000ff
        /*00fc*/ 	.word	0x00026830
        /*0100*/ 	.short	0x0100
        /*0102*/ 	.byte	0x08
	.zero		1


	//   ....[6]....
        /*0104*/ 	.word	0x000004f0
        /*0108*/ 	.word	0x000000ff
        /*010c*/ 	.word	0x00026840
        /*0110*/ 	.short	0x0100
        /*0112*/ 	.byte	0x08
	.zero		1


	//   ....[7]....
        /*0114*/ 	.word	0x00000500
        /*0118*/ 	.word	0x000000ff
        /*011c*/ 	.word	0x00026838
        /*0120*/ 	.short	0x0100
        /*0122*/ 	.byte	0x08
	.zero		1


	//   ....[8]....
        /*0124*/ 	.word	0x00000510
        /*0128*/ 	.word	0x000000ff
        /*012c*/ 	.word	0x00026848
        /*0130*/ 	.short	0x0100
        /*0132*/ 	.byte	0x08
	.zero		1


	//   ....[9]....
        /*0134*/ 	.word	0x000013a0
        /*0138*/ 	.word	0x00000012
        /*013c*/ 	.word	0x00026800
        /*0140*/ 	.short	0x010a
        /*0142*/ 	.byte	0x3f
	.zero		1


	//   ....[10]....
        /*0144*/ 	.word	0x00001430
        /*0148*/ 	.word	0x00000012
        /*014c*/ 	.word	0x00026800
        /*0150*/ 	.short	0x010a
        /*0152*/ 	.byte	0x3f
	.zero		1


	//   ....[11]....
        /*0154*/ 	.word	0x00001de0
        /*0158*/ 	.word	0x000000ff
        /*015c*/ 	.word	0x00026810
        /*0160*/ 	.short	0x010a
        /*0162*/ 	.byte	0x0a
	.zero		1


	//   ....[12]....
        /*0164*/ 	.word	0x00001e20
        /*0168*/ 	.word	0x000000ff
        /*016c*/ 	.word	0x00026810
        /*0170*/ 	.short	0x010a
        /*0172*/ 	.byte	0x0a
	.zero		1


	//   ....[13]....
        /*0174*/ 	.word	0x00002270
        /*0178*/ 	.word	0x000000ff
        /*017c*/ 	.word	0x00026830
        /*0180*/ 	.short	0x010a
        /*0182*/ 	.byte	0x0a
	.zero		1


	//   ....[14]....
        /*0184*/ 	.word	0x000022b0
        /*0188*/ 	.word	0x000000ff
        /*018c*/ 	.word	0x00026830
        /*0190*/ 	.short	0x010a
        /*0192*/ 	.byte	0x0a
	.zero		1


	//   ....[15]....
        /*0194*/ 	.word	0x000046a0
        /*0198*/ 	.word	0x000000ff
        /*019c*/ 	.word	0x00000000
        /*01a0*/ 	.short	0x0101
        /*01a2*/ 	.byte	0x0c
	.zero		1


	//   ....[16]....
        /*01a4*/ 	.word	0x00004950
        /*01a8*/ 	.word	0x000000ff
        /*01ac*/ 	.word	0x00000000
        /*01b0*/ 	.short	0x0101
        /*01b2*/ 	.byte	0x0a
	.zero		1


	//   ....[17]....
        /*01b4*/ 	.word	0x00008130
        /*01b8*/ 	.word	0x00000000
        /*01bc*/ 	.word	0x00026820
        /*01c0*/ 	.short	0x010a
        /*01c2*/ 	.byte	0x3f
	.zero		1


	//   ....[18]....
        /*01c4*/ 	.word	0x00008a00
        /*01c8*/ 	.word	0x00000000
        /*01cc*/ 	.word	0x00026840
        /*01d0*/ 	.short	0x010a
        /*01d2*/ 	.byte	0x3f
	.zero		1


	//   ....[19]....
        /*01d4*/ 	.word	0x00008d10
        /*01d8*/ 	.word	0x00000000
        /*01dc*/ 	.word	0x00026828
        /*01e0*/ 	.short	0x010a
        /*01e2*/ 	.byte	0x3f
	.zero		1


	//   ....[20]....
        /*01e4*/ 	.word	0x00008fb0
        /*01e8*/ 	.word	0x00000000
        /*01ec*/ 	.word	0x00026848
        /*01f0*/ 	.short	0x010a
        /*01f2*/ 	.byte	0x3f
	.zero		1


	//   ....[21]....
        /*01f4*/ 	.word	0x000092a0
        /*01f8*/ 	.word	0x00000000
        /*01fc*/ 	.word	0x00026820
        /*0200*/ 	.short	0x010a
        /*0202*/ 	.byte	0x3f
	.zero		1


	//   ....[22]....
        /*0204*/ 	.word	0x000095a0
        /*0208*/ 	.word	0x00000000
        /*020c*/ 	.word	0x00026840
        /*0210*/ 	.short	0x010a
        /*0212*/ 	.byte	0x3f
	.zero		1


	//   ....[23]....
        /*0214*/ 	.word	0x00009890
        /*0218*/ 	.word	0x00000000
        /*021c*/ 	.word	0x00026828
        /*0220*/ 	.short	0x010a
        /*0222*/ 	.byte	0x3f
	.zero		1


	//   ....[24]....
        /*0224*/ 	.word	0x00009b80
        /*0228*/ 	.word	0x00000003
        /*022c*/ 	.word	0x00026840
        /*0230*/ 	.short	0x010a
        /*0232*/ 	.byte	0x3f
	.zero		1


	//   ....[25]....
        /*0234*/ 	.word	0x0000a040
        /*0238*/ 	.word	0x00000006
        /*023c*/ 	.word	0x00000000
        /*0240*/ 	.short	0x010a
        /*0242*/ 	.byte	0x3f
	.zero		1


	//   ....[26]....
        /*0244*/ 	.word	0x0000a0a0
        /*0248*/ 	.word	0x00000003
        /*024c*/ 	.word	0x00000000
        /*0250*/ 	.short	0x010a
        /*0252*/ 	.byte	0x3f
	.zero		1


	//   ....[27]....
        /*0254*/ 	.word	0x0000a100
        /*0258*/ 	.word	0x00000000
        /*025c*/ 	.word	0x00000000
        /*0260*/ 	.short	0x010a
        /*0262*/ 	.byte	0x3f
	.zero		1


	//   ....[28]....
        /*0264*/ 	.word	0x0000a130
        /*0268*/ 	.word	0x00000003
        /*026c*/ 	.word	0x00000000
        /*0270*/ 	.short	0x010a
        /*0272*/ 	.byte	0x3f
	.zero		1


	//   ....[29]....
        /*0274*/ 	.word	0x0000a210
        /*0278*/ 	.word	0x00000012
        /*027c*/ 	.word	0x00026800
        /*0280*/ 	.short	0x010a
        /*0282*/ 	.byte	0x3f
	.zero		1


	//   ....[30]....
        /*0284*/ 	.word	0x0000a270
        /*0288*/ 	.word	0x00000005
        /*028c*/ 	.word	0x00026810
        /*0290*/ 	.short	0x010a
        /*0292*/ 	.byte	0x3f
	.zero		1


	//   ....[31]....
        /*0294*/ 	.word	0x0000a2d0
        /*0298*/ 	.word	0x00000079
        /*029c*/ 	.word	0x00026830
        /*02a0*/ 	.short	0x010a
        /*02a2*/ 	.byte	0x3f
	.zero		1


	//   ....[32]....
        /*02a4*/ 	.word	0x0000a320
        /*02a8*/ 	.word	0x00000000
        /*02ac*/ 	.word	0x00026820
        /*02b0*/ 	.short	0x010a
        /*02b2*/ 	.byte	0x3f
	.zero		1


	//   ....[33]....
        /*02b4*/ 	.word	0x0000a370
        /*02b8*/ 	.word	0x00000000
        /*02bc*/ 	.word	0x00026840
        /*02c0*/ 	.short	0x010a
        /*02c2*/ 	.byte	0x3f
	.zero		1


	//   ....[34]....
        /*02c4*/ 	.word	0x0000a3c0
        /*02c8*/ 	.word	0x00000000
        /*02cc*/ 	.word	0x00026828
        /*02d0*/ 	.short	0x010a
        /*02d2*/ 	.byte	0x3f
	.zero		1


	//   ....[35]....
        /*02d4*/ 	.word	0x0000a410
        /*02d8*/ 	.word	0x00000000
        /*02dc*/ 	.word	0x00026848
        /*02e0*/ 	.short	0x010a
        /*02e2*/ 	.byte	0x3f
	.zero		1


	//   ....[36]....
        /*02e4*/ 	.word	0x0000a470
        /*02e8*/ 	.word	0x00000000
        /*02ec*/ 	.word	0x00026820
        /*02f0*/ 	.short	0x010a
        /*02f2*/ 	.byte	0x3f
	.zero		1


	//   ....[37]....
        /*02f4*/ 	.word	0x0000a4c0
        /*02f8*/ 	.word	0x00000000
        /*02fc*/ 	.word	0x00026840
        /*0300*/ 	.short	0x010a
        /*0302*/ 	.byte	0x3f
	.zero		1


	//   ....[38]....
        /*0304*/ 	.word	0x0000a510
        /*0308*/ 	.word	0x00000000
        /*030c*/ 	.word	0x00026828
        /*0310*/ 	.short	0x010a
        /*0312*/ 	.byte	0x3f
	.zero		1


	//   ....[39]....
        /*0314*/ 	.word	0x0000a560
        /*0318*/ 	.word	0x00000003
        /*031c*/ 	.word	0x00026840
        /*0320*/ 	.short	0x010a
        /*0322*/ 	.byte	0x3f
	.zero		1


	//   ....[40]....
        /*0324*/ 	.word	0x0000a640
        /*0328*/ 	.word	0x00000006
        /*032c*/ 	.word	0x00000000
        /*0330*/ 	.short	0x010a
        /*0332*/ 	.byte	0x3f
	.zero		1


	//   ....[41]....
        /*0334*/ 	.word	0x0000a690
        /*0338*/ 	.word	0x00000003
        /*033c*/ 	.word	0x00000000
        /*0340*/ 	.short	0x010a
        /*0342*/ 	.byte	0x3f
	.zero		1


	//   ....[42]....
        /*0344*/ 	.word	0x0000a6e0
        /*0348*/ 	.word	0x00000000
        /*034c*/ 	.word	0x00000000
        /*0350*/ 	.short	0x010a
        /*0352*/ 	.byte	0x3f
	.zero		1


	//----- nvinfo : EIATTR_NUM_MBARRIERS
	.align		4
.L_305:
        /*0354*/ 	.byte	0x03, 0x38
        /*0356*/ 	.short	0x0009


	//----- nvinfo : EIATTR_EXIT_INSTR_OFFSETS
	.align		4
        /*0358*/ 	.byte	0x04, 0x1c
        /*035a*/ 	.short	(.L_307 - .L_306)


	//   ....[0]....
.L_306:
        /*035c*/ 	.word	0x0000a180


	//----- nvinfo : EIATTR_MAX_THREADS
	.align		4
.L_307:
        /*0360*/ 	.byte	0x04, 0x05
        /*0362*/ 	.short	(.L_309 - .L_308)
.L_308:
        /*0364*/ 	.word	0x00000180
        /*0368*/ 	.word	0x00000001
        /*036c*/ 	.word	0x00000001


	//----- nvinfo : EIATTR_CRS_STACK_SIZE
	.align		4
.L_309:
        /*0370*/ 	.byte	0x04, 0x1e
        /*0372*/ 	.short	(.L_311 - .L_310)
.L_310:
        /*0374*/ 	.word	0x00000000


	//----- nvinfo : EIATTR_CBANK_PARAM_SIZE
	.align		4
.L_311:
        /*0378*/ 	.byte	0x03, 0x19
        /*037a*/ 	.short	0x06f0


	//----- nvinfo : EIATTR_PARAM_CBANK
	.align		4
        /*037c*/ 	.byte	0x04, 0x0a
        /*037e*/ 	.short	(.L_313 - .L_312)
	.align		4
.L_312:
        /*0380*/ 	.word	index@(.nv.constant0._ZN7cutlass13device_kernelIN5flash11enable_sm90INS1_16FlashAttnBwdSm90INS1_25CollectiveMainloopBwdSm90ILi2ELi2ELi2EN4cute5tupleIJNS5_1CILi1EEES8_S8_EEENS6_IJNS7_ILi64EEENS7_ILi128EEENS7_ILi96EEEEEENS_6half_tEfNS_4arch4Sm90ELb0ELb0ELb1ELb1ELb0ELb1ELb0ELb0ELi2ELi1ELi2ELi1ELb1EEENS1_21CollectiveEpilogueBwdISD_SE_SG_Li256ELb1ELb0ELi1EEENS1_19SingleTileSchedulerILb1ELb0ELb0ELi128EEEEEEEEEvNT_6ParamsE)
        /*0384*/ 	.short	0x0210
        /*0386*/ 	.short	0x06f0


	//----- nvinfo : EIATTR_SW_WAR
	.align		4
.L_313:
        /*0388*/ 	.byte	0x04, 0x36
        /*038a*/ 	.short	(.L_315 - .L_314)
.L_314:
        /*038c*/ 	.word	0x00000008
.L_315:


//--------------------- .nv.info._ZN7cutlass13device_kernelIN5flash11enable_sm90INS1_16FlashAttnBwdSm90INS1_25CollectiveMainloopBwdSm90ILi2ELi2ELi2EN4cute5tupleIJNS5_1CILi1EEES8_S8_EEENS6_IJNS7_ILi64EEENS7_ILi128EEENS7_ILi96EEEEEENS_6half_tEfNS_4arch4Sm90ELb0ELb0ELb1ELb1ELb1ELb1ELb0ELb0ELi2ELi1ELi2ELi1ELb1EEENS1_21CollectiveEpilogueBwdISD_SE_SG_Li256ELb1ELb0ELi1EEENS1_19SingleTileSchedulerILb1ELb0ELb0ELi128EEEEEEEEEvNT_6ParamsE --------------------------
	.section	.nv.info._ZN7cutlass13device_kernelIN5flash11enable_sm90INS1_16FlashAttnBwdSm90INS1_25CollectiveMainloopBwdSm90ILi2ELi2ELi2EN4cute5tupleIJNS5_1CILi1EEES8_S8_EEENS6_IJNS7_ILi64EEENS7_ILi128EEENS7_ILi96EEEEEENS_6half_tEfNS_4arch4Sm90ELb0ELb0ELb1ELb1ELb1ELb1ELb0ELb0ELi2ELi1ELi2ELi1ELb1EEENS1_21CollectiveEpilogueBwdISD_SE_SG_Li256ELb1ELb0ELi1EEENS1_19SingleTileSchedulerILb1ELb0ELb0ELi128EEEEEEEEEvNT_6ParamsE,"",@"SHT_CUDA_INFO"
	.sectionflags	@""
	.align	4


	//----- nvinfo : EIATTR_CUDA_API_VERSION
	.align		4
        /*0000*/ 	.byte	0x04, 0x37
        /*0002*/ 	.short	(.L_317 - .L_316)
.L_316:
        /*0004*/ 	.word	0x00000082


	//----- nvinfo : EIATTR_KPARAM_INFO
	.align		4
.L_317:
        /*0008*/ 	.byte	0x04, 0x17
        /*000a*/ 	.short	(.L_319 - .L_318)
.L_318:
        /*000c*/ 	.word	0x00000000
        /*0010*/ 	.short	0x0000
        /*0012*/ 	.short	0x0070
        /*0014*/ 	.byte	0x00, 0xf0, 0x01, 0x1a


	//----- nvinfo : EIATTR_SPARSE_MMA_MASK
	.align		4
.L_319:
        /*0018*/ 	.byte	0x03, 0x50
        /*001a*/ 	.short	0x0000


	//----- nvinfo : EIATTR_MAXREG_COUNT
	.align		4
        /*001c*/ 	.byte	0x03, 0x1b
        /*001e*/ 	.short	0x00a8


	//----- nvinfo : EIATTR_NUM_BARRIERS
	.align		4
        /*0020*/ 	.byte	0x02, 0x4c
        /*0022*/ 	.byte	0x10
	.zero		1


	//----- nvinfo : EIATTR_EXTERNS
	.align		4
        /*0024*/ 	.byte	0x04, 0x0f
        /*0026*/ 	.short	(.L_321 - .L_320)


	//   ....[0]....
	.align		4
.L_320:
        /*0028*/ 	.word	index@(__assertfail)


	//----- nvinfo : EIATTR_MERCURY_ISA_VERSION
	.align		4
.L_321:
        /*002c*/ 	.byte	0x03, 0x5f
        /*002e*/ 	.short	0x0101


	//----- nvinfo : EIATTR_INT_WARP_WIDE_INSTR_OFFSETS
	.align		4
        /*0030*/ 	.byte	0x04, 0x31
        /*0032*/ 	.short	(.L_323 - .L_322)


	//   ....[0]....
.L_322:
        /*0034*/ 	.word	0x00000180


	//   ....[1]....
        /*0038*/ 	.word	0x000001b0


	//   ....[2]....
        /*003c*/ 	.word	0x000075d0


	//   ....[3]....
        /*0040*/ 	.word	0x00007a40


	//   ....[4]....
        /*0044*/ 	.word	0x00008010


	//----- nvinfo : EIATTR_COOP_GROUP_MASK_REGIDS
	.align		4
.L_323:
        /*0048*/ 	.byte	0x04, 0x29
        /*004a*/ 	.short	(.L_325 - .L_324)


	//   ....[0]....
.L_324:
        /*004c*/ 	.word	0xffffffff


	//   ....[1]....
        /*0050*/ 	.word	0xffffffff


	//   ....[2]....
        /*0054*/ 	.word	0xffffffff


	//   ....[3]....
        /*0058*/ 	.word	0xffffffff


	//   ....[4]....
        /*005c*/ 	.word	0xffffffff


	//   ....[5]....
        /*0060*/ 	.word	0xffffffff


	//   ....[6]....
        /*0064*/ 	.word	0xffffffff


	//   ....[7]....
        /*0068*/ 	.word	0xffffffff


	//   ....[8]....
        /*006c*/ 	.word	0xffffffff


	//   ....[9]....
        /*0070*/ 	.word	0xffffffff


	//   ....[10]....
        /*0074*/ 	.word	0xffffffff


	//   ....[11]....
        /*0078*/ 	.word	0xffffffff


	//   ....[12]....
        /*007c*/ 	.word	0xffffffff


	//   ....[13]....
        /*0080*/ 	.word	0x0500000f


	//   ....[14]....
        /*0084*/ 	.word	0x0500000f


	//   ....[15]....
        /*0088*/ 	.word	0x0500000f


	//   ....[16]....
        /*008c*/ 	.word	0x0500000f


	//----- nvinfo : EIATTR_COOP_GROUP_INSTR_OFFSETS
	.align		4
.L_325:
        /*0090*/ 	.byte	0x04, 0x28
        /*0092*/ 	.short	(.L_327 - .L_326)


	//   ....[0]....
.L_326:
        /*0094*/ 	.word	0x00000050


	//   ....[1]....
        /*0098*/ 	.word	0x00000190


	//   ....[2]....
        /*009c*/ 	.word	0x000001e0


	//   ....[3]....
        /*00a0*/ 	.word	0x000003d0


	//   ....[4]....
        /*00a4*/ 	.word	0x00000600


	//   ....[5]....
        /*00a8*/ 	.word	0x00001360


	//   ....[6]....
        /*00ac*/ 	.word	0x000068a0


	//   ....[7]....
        /*00b0*/ 	.word	0x00007270


	//   ....[8]....
        /*00b4*/ 	.word	0x00007500


	//   ....[9]....
        /*00b8*/ 	.word	0x00007740


	//   ....[10]....
        /*00bc*/ 	.word	0x00007970


	//   ....[11]....
        /*00c0*/ 	.word	0x00007c20


	//   ....[12]....
        /*00c4*/ 	.word	0x00007f50


	//   ....[13]....
        /*00c8*/ 	.word	0x0000aa30


	//   ....[14]....
        /*00cc*/ 	.word	0x0000aba0


	//   ....[15]....
        /*00d0*/ 	.word	0x0000ac10


	//   ....[16]....
        /*00d4*/ 	.word	0x0000ac80


	//----- nvinfo : EIATTR_REG_RECONFIG
	.align		4
.L_327:
        /*00d8*/ 	.byte	0x01, 0x54
	.zero		2


	//----- nvinfo : EIATTR_SYSCALL_OFFSETS
	.align		4
        /*00dc*/ 	.byte	0x04, 0x46
        /*00de*/ 	.short	(.L_329 - .L_328)


	//   ....[0]....
.L_328:
        /*00e0*/ 	.word	0x00000fc0


	//   ....[1]....
        /*00e4*/ 	.word	0x000010b0


	//   ....[2]....
        /*00e8*/ 	.word	0x00001210


	//   ....[3]....
        /*00ec*/ 	.word	0x00001300


	//   ....[4]....
        /*00f0*/ 	.word	0x00001570


	//----- nvinfo : EIATTR_MBARRIER_INSTR_OFFSETS
	.align		4
.L_329:
        /*00f4*/ 	.byte	0x04, 0x39
        /*00f6*/ 	.short	(.L_331 - .L_330)


	//   ....[0]....
.L_330:
        /*00f8*/ 	.word	0x00000280
        /*00fc*/ 	.word	0x000000ff
        /*0100*/ 	.word	0x00026800
        /*0104*/ 	.short	0x0100
        /*0106*/ 	.byte	0x06
	.zero		1


	//   ....[1]....
        /*0108*/ 	.word	0x00000380
        /*010c*/ 	.word	0x000000ff
        /*0110*/ 	.word	0x00026810
        /*0114*/ 	.short	0x0100
        /*0116*/ 	.byte	0x08
	.zero		1


	//   ....[2]....
        /*0118*/ 	.word	0x00000390
        /*011c*/ 	.word	0x000000ff
        /*0120*/ 	.word	0x00026820
        /*0124*/ 	.short	0x0100
        /*0126*/ 	.byte	0x08
	.zero		1


	//   ....[3]....
        /*0128*/ 	.word	0x000003a0
        /*012c*/ 	.word	0x000000ff
        /*0130*/ 	.word	0x00026818
        /*0134*/ 	.short	0x0100
        /*0136*/ 	.byte	0x08
	.zero		1


	//   ....[4]....
        /*0138*/ 	.word	0x000003b0
        /*013c*/ 	.word	0x000000ff
        /*0140*/ 	.word	0x00026828
        /*0144*/ 	.short	0x0100
        /*0146*/ 	.byte	0x08
	.zero		1


	//   ....[5]....
        /*0148*/ 	.word	0x000004e0
        /*014c*/ 	.word	0x000000ff
        /*0150*/ 	.word	0x00026830
        /*0154*/ 	.short	0x0100
        /*0156*/ 	.byte	0x08
	.zero		1


	//   ....[6]....
        /*0158*/ 	.word	0x000004f0
        /*015c*/ 	.word	0x000000ff
        /*0160*/ 	.word	0x00026840
        /*0164*/ 	.short	0x0100
        /*0166*/ 	.byte	0x08
	.zero		1


	//   ....[7]....
        /*0168*/ 	.word	0x00000500
        /*016c*/ 	.word	0x000000ff
        /*0170*/ 	.word	0x00026838
        /*0174*/ 	.short	0x0100
        /*0176*/ 	.byte	0x08
	.zero		1


	//   ....[8]....
        /*0178*/ 	.word	0x00000510
        /*017c*/ 	.word	0x000000ff
        /*0180*/ 	.word	0x00026848
        /*0184*/ 	.short	0x0100
        /*0186*/ 	.byte	0x08
	.zero		1


	//   ....[9]....
        /*0188*/ 	.word	0x000013a0
        /*018c*/ 	.word	0x00000012
        /*0190*/ 	.word	0x00026800
        /*0194*/ 	.short	0x010a
        /*0196*/ 	.byte	0x3f
	.zero		1


	//   ....[10]....
        /*0198*/ 	.word	0x00001430
        /*019c*/ 	.word	0x00000012
        /*01a0*/ 	.word	0x00026800
        /*01a4*/ 	.short	0x010a
        /*01a6*/ 	.byte	0x3f
	.zero		1


	//   ....[11]....
        /*01a8*/ 	.word	0x00001de0
        /*01ac*/ 	.word	0x000000ff
        /*01b0*/ 	.word	0x00026810
        /*01b4*/ 	.short	0x010a
        /*01b6*/ 	.byte	0x0a
	.zero		1


	//   ....[12]....
        /*01b8*/ 	.word	0x00001e20
        /*01bc*/ 	.word	0x000000ff
        /*01c0*/ 	.word	0x00026810
        /*01c4*/ 	.short	0x010a
        /*01c6*/ 	.byte	0x0a
	.zero		1


	//   ....[13]....
        /*01c8*/ 	.word	0x00002270
        /*01cc*/ 	.word	0x000000ff
        /*01d0*/ 	.word	0x00026830
        /*01d4*/ 	.short	0x010a
        /*01d6*/ 	.byte	0x0a
	.zero		1


	//   ....[14]....
        /*01d8*/ 	.word	0x000022b0
        /*01dc*/ 	.word	0x000000ff
        /*01e0*/ 	.word	0x00026830
        /*01e4*/ 	.short	0x010a
        /*01e6*/ 	.byte	0x0a
	.zero		1


	//   ....[15]....
        /*01e8*/ 	.word	0x000046a0
        /*01ec*/ 	.word	0x000000ff
        /*01f0*/ 	.word	0x00000000
        /*01f4*/ 	.short	0x0101
        /*01f6*/ 	.byte	0x0c
	.zero		1


	//   ....[16]....
        /*01f8*/ 	.word	0x00004950
        /*01fc*/ 	.word	0x000000ff
        /*0200*/ 	.word	0x00000000
        /*0204*/ 	.short	0x0101
        /*0206*/ 	.byte	0x0a
	.zero		1


	//   ....[17]....
        /*0208*/ 	.word	0x00008980
        /*020c*/ 	.word	0x00000000
        /*0210*/ 	.word	0x00026820
        /*0214*/ 	.short	0x010a
        /*0216*/ 	.byte	0x3f
	.zero		1


	//   ....[18]....
        /*0218*/ 	.word	0x00009250
        /*021c*/ 	.word	0x00000000
        /*0220*/ 	.word	0x00026840
        /*0224*/ 	.short	0x010a
        /*0226*/ 	.byte	0x3f
	.zero		1


	//   ....[19]....
        /*0228*/ 	.word	0x00009560
        /*022c*/ 	.word	0x00000000
        /*0230*/ 	.word	0x00026828
        /*0234*/ 	.short	0x010a
        /*0236*/ 	.byte	0x3f
	.zero		1


	//   ....[20]....
        /*0238*/ 	.word	0x00009800
        /*023c*/ 	.word	0x00000000
        /*0240*/ 	.word	0x00026848
        /*0244*/ 	.short	0x010a
        /*0246*/ 	.byte	0x3f
	.zero		1


	//   ....[21]....
        /*0248*/ 	.word	0x00009af0
        /*024c*/ 	.word	0x00000000
        /*0250*/ 	.word	0x00026820
        /*0254*/ 	.short	0x010a
        /*0256*/ 	.byte	0x3f
	.zero		1


	//   ....[22]....
        /*0258*/ 	.word	0x00009df0
        /*025c*/ 	.word	0x00000000
        /*0260*/ 	.word	0x00026840
        /*0264*/ 	.short	0x010a
        /*0266*/ 	.byte	0x3f
	.zero		1


	//   ....[23]....
        /*0268*/ 	.word	0x0000a0e0
        /*026c*/ 	.word	0x00000000
        /*0270*/ 	.word	0x00026828
        /*0274*/ 	.short	0x010a
        /*0276*/ 	.byte	0x3f
	.zero		1


	//   ....[24]....
        /*0278*/ 	.word	0x0000a3d0
        /*027c*/ 	.word	0x00000003
        /*0280*/ 	.word	0x00026840
        /*0284*/ 	.short	0x010a
        /*0286*/ 	.byte	0x3f
	.zero		1


	//   ....[25]....
        /*0288*/ 	.word	0x0000a890
        /*028c*/ 	.word	0x00000006
        /*0290*/ 	.word	0x00000000
        /*0294*/ 	.short	0x010a
        /*0296*/ 	.byte	0x3f
	.zero		1


	//   ....[26]....
        /*0298*/ 	.word	0x0000a8f0
        /*029c*/ 	.word	0x00000003
        /*02a0*/ 	.word	0x00000000
        /*02a4*/ 	.short	0x010a
        /*02a6*/ 	.byte	0x3f
	.zero		1


	//   ....[27]....
        /*02a8*/ 	.word	0x0000a950
        /*02ac*/ 	.word	0x00000000
        /*02b0*/ 	.word	0x00000000
        /*02b4*/ 	.short	0x010a
        /*02b6*/ 	.byte	0x3f
	.zero		1


	//   ....[28]....
        /*02b8*/ 	.word	0x0000a980
        /*02bc*/ 	.word	0x00000003
        /*02c0*/ 	.word	0x00000000
        /*02c4*/ 	.short	0x010a
        /*02c6*/ 	.byte	0x3f
	.zero		1


	//   ....[29]....
        /*02c8*/ 	.word	0x0000aa60
        /*02cc*/ 	.word	0x00000012
        /*02d0*/ 	.word	0x00026800
        /*02d4*/ 	.short	0x010a
        /*02d6*/ 	.byte	0x3f
	.zero		1


	//   ....[30]....
        /*02d8*/ 	.word	0x0000aac0
        /*02dc*/ 	.word	0x00000005
        /*02e0*/ 	.word	0x00026810
        /*02e4*/ 	.short	0x010a
        /*02e6*/ 	.byte	0x3f
	.zero		1


	//   ....[31]....
        /*02e8*/ 	.word	0x0000ab20
        /*02ec*/ 	.word	0x00000079
        /*02f0*/ 	.word	0x00026830
        /*02f4*/ 	.short	0x010a
        /*02f6*/ 	.byte	0x3f
	.zero		1


	//   ....[32]....
        /*02f8*/ 	.word	0x0000acc0
        /*02fc*/ 	.word	0x00000000
        /*0300*/ 	.word	0x00026820
        /*0304*/ 	.short	0x010a
        /*0306*/ 	.byte	0x3f
	.zero		1


	//   ....[33]....
        /*0308*/ 	.word	0x0000ad10
        /*030c*/ 	.word	0x00000000
        /*0310*/ 	.word	0x00026840
        /*0314*/ 	.short	0x010a
        /*0316*/ 	.byte	0x3f
	.zero		1


	//   ....[34]....
        /*0318*/ 	.word	0x0000ad60
        /*031c*/ 	.word	0x00000000
        /*0320*/ 	.word	0x00026828
        /*0324*/ 	.short	0x010a
        /*0326*/ 	.byte	0x3f
	.zero		1


	//   ....[35]....
        /*0328*/ 	.word	0x0000adb0
        /*032c*/ 	.word	0x00000000
        /*0330*/ 	.word	0x00026848
        /*0334*/ 	.short	0x010a
        /*0336*/ 	.byte	0x3f
	.zero		1


	//   ....[36]....
        /*0338*/ 	.word	0x0000ae10
        /*033c*/ 	.word	0x00000000
        /*0340*/ 	.word	0x00026820
        /*0344*/ 	.short	0x010a
        /*0346*/ 	.byte	0x3f
	.zero		1


	//   ....[37]....
        /*0348*/ 	.word	0x0000ae60
        /*034c*/ 	.word	0x00000000
        /*0350*/ 	.word	0x00026840
        /*0354*/ 	.short	0x010a
        /*0356*/ 	.byte	0x3f
	.zero		1


	//   ....[38]....
        /*0358*/ 	.word	0x0000aeb0
        /*035c*/ 	.word	0x00000000
        /*0360*/ 	.word	0x00026828
        /*0364*/ 	.short	0x010a
        /*0366*/ 	.byte	0x3f
	.zero		1


	//   ....[39]....
        /*0368*/ 	.word	0x0000af00
        /*036c*/ 	.word	0x00000003
        /*0370*/ 	.word	0x00026840
        /*0374*/ 	.short	0x010a
        /*0376*/ 	.byte	0x3f
	.zero		1


	//   ....[40]....
        /*0378*/ 	.word	0x0000afe0
        /*037c*/ 	.word	0x00000006
        /*0380*/ 	.word	0x00000000
        /*0384*/ 	.short	0x010a
        /*0386*/ 	.byte	0x3f
	.zero		1


	//   ....[41]....
        /*0388*/ 	.word	0x0000b030
        /*038c*/ 	.word	0x00000003
        /*0390*/ 	.word	0x00000000
        /*0394*/ 	.short	0x010a
        /*0396*/ 	.byte	0x3f
	.zero		1


	//   ....[42]....
        /*0398*/ 	.word	0x0000b080
        /*039c*/ 	.word	0x00000000
        /*03a0*/ 	.word	0x00000000
        /*03a4*/ 	.short	0x010a
        /*03a6*/ 	.byte	0x3f
	.zero		1


	//----- nvinfo : EIATTR_NUM_MBARRIERS
	.align		4
.L_331:
        /*03a8*/ 	.byte	0x03, 0x38
        /*03aa*/ 	.short	0x0009


	//----- nvinfo : EIATTR_EXIT_INSTR_OFFSETS
	.align		4
        /*03ac*/ 	.byte	0x04, 0x1c
        /*03ae*/ 	.short	(.L_333 - .L_332)


	//   ....[0]....
.L_332:
        /*03b0*/ 	.word	0x0000a9d0


	//----- nvinfo : EIATTR_MAX_THREADS
	.align		4
.L_333:
        /*03b4*/ 	.byte	0x04, 0x05
        /*03b6*/ 	.short	(.L_335 - .L_334)
.L_334:
        /*03b8*/ 	.word	0x00000180
        /*03bc*/ 	.word	0x00000001
        /*03c0*/ 	.word	0x00000001


	//----- nvinfo : EIATTR_CRS_STACK_SIZE
	.align		4
.L_335:
        /*03c4*/ 	.byte	0x04, 0x1e
        /*03c6*/ 	.short	(.L_337 - .L_336)
.L_336:
        /*03c8*/ 	.word	0x00000000


	//----- nvinfo : EIATTR_CBANK_PARAM_SIZE
	.align		4
.L_337:
        /*03cc*/ 	.byte	0x03, 0x19
        /*03ce*/ 	.short	0x06f0


	//----- nvinfo : EIATTR_PARAM_CBANK
	.align		4
        /*03d0*/ 	.byte	0x04, 0x0a
        /*03d2*/ 	.short	(.L_339 - .L_338)
	.align		4
.L_338:
        /*03d4*/ 	.word	index@(.nv.constant0._ZN7cutlass13device_kernelIN5flash11enable_sm90INS1_16FlashAttnBwdSm90INS1_25CollectiveMainloopBwdSm90ILi2ELi2ELi2EN4cute5tupleIJNS5_1CILi1EEES8_S8_EEENS6_IJNS7_ILi64EEENS7_ILi128EEENS7_ILi96EEEEEENS_6half_tEfNS_4arch4Sm90ELb0ELb0ELb1ELb1ELb1ELb1ELb0ELb0ELi2ELi1ELi2ELi1ELb1EEENS1_21CollectiveEpilogueBwdISD_SE_SG_Li256ELb1ELb0ELi1EEENS1_19SingleTileSchedulerILb1ELb0ELb0ELi128EEEEEEEEEvNT_6ParamsE)
        /*03d8*/ 	.short	0x0210
        /*03da*/ 	.short	0x06f0


	//----- nvinfo : EIATTR_SW_WAR
	.align		4
.L_339:
        /*03dc*/ 	.byte	0x04, 0x36
        /*03de*/ 	.short	(.L_341 - .L_340)
.L_340:
        /*03e0*/ 	.word	0x00000008
.L_341:


//--------------------- .nv.info._ZN7cutlass13device_kernelIN5flash11enable_sm90INS1_16FlashAttnBwdSm90INS1_25CollectiveMainloopBwdSm90ILi2ELi2ELi2EN4cute5tupleIJNS5_1CILi1EEES8_S8_EEENS6_IJNS7_ILi64EEENS7_ILi128EEENS7_ILi96EEEEEENS_6half_tEfNS_4arch4Sm90ELb0ELb0ELb1ELb1ELb0ELb1ELb0ELb0ELi2ELi1ELi2ELi1ELb1EEENS1_24CollectiveEpilogueBwdGQAISD_fSG_Li256ELb1ELb0EEENS1_19SingleTileSchedulerILb1ELb0ELb0ELi128EEEEEEEEEvNT_6ParamsE --------------------------
	.section	.nv.info._ZN7cutlass13device_kernelIN5flash11enable_sm90INS1_16FlashAttnBwdSm90INS1_25CollectiveMainloopBwdSm90ILi2ELi2ELi2EN4cute5tupleIJNS5_1CILi1EEES8_S8_EEENS6_IJNS7_ILi64EEENS7_ILi128EEENS7_ILi96EEEEEENS_6half_tEfNS_4arch4Sm90ELb0ELb0ELb1ELb1ELb0ELb1ELb0ELb0ELi2ELi1ELi2ELi1ELb1EEENS1_24CollectiveEpilogueBwdGQAISD_fSG_Li256ELb1ELb0EEENS1_19SingleTileSchedulerILb1ELb0ELb0ELi128EEEEEEEEEvNT_6ParamsE,"",@"SHT_CUDA_INFO"
	.sectionflags	@""
	.align	4


	//----- nvinfo : EIATTR_CUDA_API_VERSION
	.align		4
        /*0000*/ 	.byte	0x04, 0x37
        /*0002*/ 	.short	(.L_343 - .L_342)
.L_342:
        /*0004*/ 	.word	0x00000082


	//----- nvinfo : EIATTR_KPARAM_INFO
	.align		4
.L_343:
        /*0008*/ 	.byte	0x04, 0x17
        /*000a*/ 	.short	(.L_345 - .L_344)
.L_344:
        /*000c*/ 	.word	0x00000000
        /*0010*/ 	.short	0x0000
        /*0012*/ 	.short	0x0070
        /*0014*/ 	.byte	0x00, 0xf0, 0x01, 0x1a


	//----- nvinfo : EIATTR_SPARSE_MMA_MASK
	.align		4
.L_345:
        /*0018*/ 	.byte	0x03, 0x50
        /*001a*/ 	.short	0x0000


	//----- nvinfo : EIATTR_MAXREG_COUNT
	.align		4
        /*001c*/ 	.byte	0x03, 0x1b
        /*001e*/ 	.short	0x00a8


	//----- nvinfo : EIATTR_NUM_BARRIERS
	.align		4
        /*0020*/ 	.byte	0x02, 0x4c
        /*0022*/ 	.byte	0x10
	.zero		1


	//----- nvinfo : EIATTR_EXTERNS
	.align		4
        /*0024*/ 	.byte	0x04, 0x0f
        /*0026*/ 	.short	(.L_347 - .L_346)


	//   ....[0]....
	.align		4
.L_346:
        /*0028*/ 	.word	index@(__assertfail)


	//----- nvinfo : EIATTR_MERCURY_ISA_VERSION
	.align		4
.L_347:
        /*002c*/ 	.byte	0x03, 0x5f
        /*002e*/ 	.short	0x0101


	//----- nvinfo : EIATTR_INT_WARP_WIDE_INSTR_OFFSETS
	.align		4
        /*0030*/ 	.byte	0x04, 0x31
        /*0032*/ 	.short	(.L_349 - .L_348)


	//   ....[0]....
.L_348:
        /*0034*/ 	.word	0x00000180


	//   ....[1]....
        /*0038*/ 	.word	0x000001b0


	//----- nvinfo : EIATTR_COOP_GROUP_MASK_REGIDS
	.align		4
.L_349:
        /*003c*/ 	.byte	0x04, 0x29
        /*003e*/ 	.short	(.L_351 - .L_350)


	//   ....[0]....
.L_350:
        /*0040*/ 	.word	0xffffffff


	//   ....[1]....
        /*0044*/ 	.word	0xffffffff


	//   ....[2]....
        /*0048*/ 	.word	0xffffffff


	//   ....[3]....
        /*004c*/ 	.word	0xffffffff


	//   ....[4]....
        /*0050*/ 	.word	0xffffffff


	//   ....[5]....
        /*0054*/ 	.word	0xffffffff


	//   ....[6]....
        /*0058*/ 	.word	0xffffffff


	//   ....[7]....
        /*005c*/ 	.word	0x0500000f


	//----- nvinfo : EIATTR_COOP_GROUP_INSTR_OFFSETS
	.align		4
.L_351:
        /*0060*/ 	.byte	0x04, 0x28
        /*0062*/ 	.short	(.L_353 - .L_352)


	//   ....[0]....
.L_352:
        /*0064*/ 	.word	0x00000050


	//   ....[1]....
        /*0068*/ 	.word	0x00000190


	//   ....[2]....
        /*006c*/ 	.word	0x000001e0


	//   ....[3]....
        /*0070*/ 	.word	0x000003d0


	//   ....[4]....
        /*0074*/ 	.word	0x00000600


	//   ....[5]....
        /*0078*/ 	.word	0x00001350


	//   ....[6]....
        /*007c*/ 	.word	0x00005630


	//   ....[7]....
        /*0080*/ 	.word	0x00008f70


	//----- nvinfo : EIATTR_REG_RECONFIG
	.align		4
.L_353:
        /*0084*/ 	.byte	0x01, 0x54
	.zero		2


	//----- nvinfo : EIATTR_SYSCALL_OFFSETS
	.align		4
        /*0088*/ 	.byte	0x04, 0x46
        /*008a*/ 	.short	(.L_355 - .L_354)


	//   ....[0]....
.L_354:
        /*008c*/ 	.word	0x00000fb0


	//   ....[1]....
        /*0090*/ 	.word	0x000010a0


	//   ....[2]....
        /*0094*/ 	.word	0x00001200


	//   ....[3]....
        /*0098*/ 	.word	0x000012f0


	//   ....[4]....
        /*009c*/ 	.word	0x00001560


	//----- nvinfo : EIATTR_MBARRIER_INSTR_OFFSETS
	.align		4
.L_355:
        /*00a0*/ 	.byte	0x04, 0x39
        /*00a2*/ 	.short	(.L_357 - .L_356)


	//   ....[0]....
.L_356:
        /*00a4*/ 	.word	0x00000280
        /*00a8*/ 	.word	0x000000ff
        /*00ac*/ 	.word	0x00026800
        /*00b0*/ 	.short	0x0100
        /*00b2*/ 	.byte	0x06
	.zero		1


	//   ....[1]....
        /*00b4*/ 	.word	0x00000380
        /*00b8*/ 	.word	0x000000ff
        /*00bc*/ 	.word	0x00026810
        /*00c0*/ 	.short	0x0100
        /*00c2*/ 	.byte	0x08
	.zero		1


	//   ....[2]....
        /*00c4*/ 	.word	0x00000390
        /*00c8*/ 	.word	0x000000ff
        /*00cc*/ 	.word	0x00026820
        /*00d0*/ 	.short	0x0100
        /*00d2*/ 	.byte	0x08
	.zero		1


	//   ....[3]....
        /*00d4*/ 	.word	0x000003a0
        /*00d8*/ 	.word	0x000000ff
        /*00dc*/ 	.word	0x00026818
        /*00e0*/ 	.short	0x0100
        /*00e2*/ 	.byte	0x08
	.zero		1


	//   ....[4]....
        /*00e4*/ 	.word	0x000003b0
        /*00e8*/ 	.word	0x000000ff
        /*00ec*/ 	.word	0x00026828
        /*00f0*/ 	.short	0x0100
        /*00f2*/ 	.byte	0x08
	.zero		1


	//   ....[5]....
        /*00f4*/ 	.word	0x000004e0
        /*00f8*/ 	.word	0x000000ff
        /*00fc*/ 	.word	0x00026830
        /*0100*/ 	.short	0x0100
        /*0102*/ 	.byte	0x08
	.zero		1


	//   ....[6]....
        /*0104*/ 	.word	0x000004f0
        /*0108*/ 	.word	0x000000ff
        /*010c*/ 	.word	0x00026840
        /*0110*/ 	.short	0x0100
        /*0112*/ 	.byte	0x08
	.zero		1


	//   ....[7]....
        /*0114*/ 	.word	0x00000500
        /*0118*/ 	.word	0x000000ff
        /*011c*/ 	.word	0x00026838
        /*0120*/ 	.short	0x0100
        /*0122*/ 	.byte	0x08
	.zero		1


	//   ....[8]....
        /*0124*/ 	.word	0x00000510
        /*0128*/ 	.word	0x000000ff
        /*012c*/ 	.word	0x00026848
        /*0130*/ 	.short	0x0100
        /*0132*/ 	.byte	0x08
	.zero		1


	//   ....[9]....
        /*0134*/ 	.word	0x00001390
        /*0138*/ 	.word	0x00000012
        /*013c*/ 	.word	0x00026800
        /*0140*/ 	.short	0x010a
        /*0142*/ 	.byte	0x3f
	.zero		1


	//   ....[10]....
        /*0144*/ 	.word	0x00001420
        /*0148*/ 	.word	0x00000012
        /*014c*/ 	.word	0x00026800
        /*0150*/ 	.short	0x010a
        /*0152*/ 	.byte	0x3f
	.zero		1


	//   ....[11]....
        /*0154*/ 	.word	0x00001dd0
        /*0158*/ 	.word	0x000000ff
        /*015c*/ 	.word	0x00026810
        /*0160*/ 	.short	0x010a
        /*0162*/ 	.byte	0x0a
	.zero		1


	//   ....[12]....
        /*0164*/ 	.word	0x00001e10
        /*0168*/ 	.word	0x000000ff
        /*016c*/ 	.word	0x00026810
        /*0170*/ 	.short	0x010a
        /*0172*/ 	.byte	0x0a
	.zero		1


	//   ....[13]....
        /*0174*/ 	.word	0x00002260
        /*0178*/ 	.word	0x000000ff
        /*017c*/ 	.word	0x00026830
        /*0180*/ 	.short	0x010a
        /*0182*/ 	.byte	0x0a
	.zero		1


	//   ....[14]....
        /*0184*/ 	.word	0x000022a0
        /*0188*/ 	.word	0x000000ff
        /*018c*/ 	.word	0x00026830
        /*0190*/ 	.short	0x010a
        /*0192*/ 	.byte	0x0a
	.zero		1


	//   ....[15]....
        /*0194*/ 	.word	0x00004690
        /*0198*/ 	.word	0x000000ff
        /*019c*/ 	.word	0x00000000
        /*01a0*/ 	.short	0x0101
        /*01a2*/ 	.byte	0x0c
	.zero		1


	//   ....[16]....
        /*01a4*/ 	.word	0x00004940
        /*01a8*/ 	.word	0x000000ff
        /*01ac*/ 	.word	0x00000000
        /*01b0*/ 	.short	0x0101
        /*01b2*/ 	.byte	0x0a
	.zero		1


	//   ....[17]....
        /*01b4*/ 	.word	0x00006ec0
        /*01b8*/ 	.word	0x00000000
        /*01bc*/ 	.word	0x00026820
        /*01c0*/ 	.short	0x010a
        /*01c2*/ 	.byte	0x3f
	.zero		1


	//   ....[18]....
        /*01c4*/ 	.word	0x00007790
        /*01c8*/ 	.word	0x00000000
        /*01cc*/ 	.word	0x00026840
        /*01d0*/ 	.short	0x010a
        /*01d2*/ 	.byte	0x3f
	.zero		1


	//   ....[19]....
        /*01d4*/ 	.word	0x00007aa0
        /*01d8*/ 	.word	0x00000000
        /*01dc*/ 	.word	0x00026828
        /*01e0*/ 	.short	0x010a
        /*01e2*/ 	.byte	0x3f
	.zero		1


	//   ....[20]....
        /*01e4*/ 	.word	0x00007d40
        /*01e8*/ 	.word	0x00000000
        /*01ec*/ 	.word	0x00026848
        /*01f0*/ 	.short	0x010a
        /*01f2*/ 	.byte	0x3f
	.zero		1


	//   ....[21]....
        /*01f4*/ 	.word	0x00008030
        /*01f8*/ 	.word	0x00000000
        /*01fc*/ 	.word	0x00026820
        /*0200*/ 	.short	0x010a
        /*0202*/ 	.byte	0x3f
	.zero		1


	//   ....[22]....
        /*0204*/ 	.word	0x00008330
        /*0208*/ 	.word	0x00000000
        /*020c*/ 	.word	0x00026840
        /*0210*/ 	.short	0x010a
        /*0212*/ 	.byte	0x3f
	.zero		1


	//   ....[23]....
        /*0214*/ 	.word	0x00008620
        /*0218*/ 	.word	0x00000000
        /*021c*/ 	.word	0x00026828
        /*0220*/ 	.short	0x010a
        /*0222*/ 	.byte	0x3f
	.zero		1


	//   ....[24]....
        /*0224*/ 	.word	0x00008910
        /*0228*/ 	.word	0x00000003
        /*022c*/ 	.word	0x00026840
        /*0230*/ 	.short	0x010a
        /*0232*/ 	.byte	0x3f
	.zero		1


	//   ....[25]....
        /*0234*/ 	.word	0x00008dd0
        /*0238*/ 	.word	0x00000006
        /*023c*/ 	.word	0x00000000
        /*0240*/ 	.short	0x010a
        /*0242*/ 	.byte	0x3f
	.zero		1


	//   ....[26]....
        /*0244*/ 	.word	0x00008e30
        /*0248*/ 	.word	0x00000003
        /*024c*/ 	.word	0x00000000
        /*0250*/ 	.short	0x010a
        /*0252*/ 	.byte	0x3f
	.zero		1


	//   ....[27]....
        /*0254*/ 	.word	0x00008e90
        /*0258*/ 	.word	0x00000000
        /*025c*/ 	.word	0x00000000
        /*0260*/ 	.short	0x010a
        /*0262*/ 	.byte	0x3f
	.zero		1


	//   ....[28]....
        /*0264*/ 	.word	0x00008ec0
        /*0268*/ 	.word	0x00000003
        /*026c*/ 	.word	0x00000000
        /*0270*/ 	.short	0x010a
        /*0272*/ 	.byte	0x3f
	.zero		1


	//   ....[29]....
        /*0274*/ 	.word	0x00008fa0
        /*0278*/ 	.word	0x00000012
        /*027c*/ 	.word	0x00026800
        /*0280*/ 	.short	0x010a
        /*0282*/ 	.byte	0x3f
	.zero		1


	//   ....[30]....
        /*0284*/ 	.word	0x00009000
        /*0288*/ 	.word	0x00000005
        /*028c*/ 	.word	0x00026810
        /*0290*/ 	.short	0x010a
        /*0292*/ 	.byte	0x3f
	.zero		1


	//   ....[31]....
        /*0294*/ 	.word	0x00009060
        /*0298*/ 	.word	0x00000079
        /*029c*/ 	.word	0x00026830
        /*02a0*/ 	.short	0x010a
        /*02a2*/ 	.byte	0x3f
	.zero		1


	//   ....[32]....
        /*02a4*/ 	.word	0x000090b0
        /*02a8*/ 	.word	0x00000000
        /*02ac*/ 	.word	0x00026820
        /*02b0*/ 	.short	0x010a
        /*02b2*/ 	.byte	0x3f
	.zero		1


	//   ....[33]....
        /*02b4*/ 	.word	0x00009100
        /*02b8*/ 	.word	0x00000000
        /*02bc*/ 	.word	0x00026840
        /*02c0*/ 	.short	0x010a
        /*02c2*/ 	.byte	0x3f
	.zero		1


	//   ....[34]....
        /*02c4*/ 	.word	0x00009150
        /*02c8*/ 	.word	0x00000000
        /*02cc*/ 	.word	0x00026828
        /*02d0*/ 	.short	0x010a
        /*02d2*/ 	.byte	0x3f
	.zero		1


	//   ....[35]....
        /*02d4*/ 	.word	0x000091a0
        /*02d8*/ 	.word	0x00000000
        /*02dc*/ 	.word	0x00026848
        /*02e0*/ 	.short	0x010a
        /*02e2*/ 	.byte	0x3f
	.zero		1


	//   ....[36]....
        /*02e4*/ 	.word	0x00009200
        /*02e8*/ 	.word	0x00000000
        /*02ec*/ 	.word	0x00026820
        /*02f0*/ 	.short	0x010a
        /*02f2*/ 	.byte	0x3f
	.zero		1


	//   ....[37]....
        /*02f4*/ 	.word	0x00009250
        /*02f8*/ 	.word	0x00000000
        /*02fc*/ 	.word	0x00026840
        /*0300*/ 	.short	0x010a
        /*0302*/ 	.byte	0x3f
	.zero		1


	//   ....[38]....
        /*0304*/ 	.word	0x000092a0
        /*0308*/ 	.word	0x00000000
        /*030c*/ 	.word	0x00026828
        /*0310*/ 	.short	0x010a
        /*0312*/ 	.byte	0x3f
	.zero		1


	//   ....[39]....
        /*0314*/ 	.word	0x000092f0
        /*0318*/ 	.word	0x00000003
        /*031c*/ 	.word	0x00026840
        /*0320*/ 	.short	0x010a
        /*0322*/ 	.byte	0x3f
	.zero		1


	//   ....[40]....
        /*0324*/ 	.word	0x000093d0
        /*0328*/ 	.word	0x00000006
        /*032c*/ 	.word	0x00000000
        /*0330*/ 	.short	0x010a
        /*0332*/ 	.byte	0x3f
	.zero		1


	//   ....[41]....
        /*0334*/ 	.word	0x00009420
        /*0338*/ 	.word	0x00000003
        /*033c*/ 	.word	0x00000000
        /*0340*/ 	.short	0x010a
        /*0342*/ 	.byte	0x3f
	.zero		1


	//   ....[42]....
        /*0344*/ 	.word	0x00009470
        /*0348*/ 	.word	0x00000000
        /*034c*/ 	.word	0x00000000
        /*0350*/ 	.short	0x010a
        /*0352*/ 	.byte	0x3f
	.zero		1


	//----- nvinfo : EIATTR_NUM_MBARRIERS
	.align		4
.L_357:
        /*0354*/ 	.byte	0x03, 0x38
        /*0356*/ 	.short	0x0009


	//----- nvinfo : EIATTR_EXIT_INSTR_OFFSETS
	.align		4
        /*0358*/ 	.byte	0x04, 0x1c
        /*035a*/ 	.short	(.L_359 - .L_358)


	//   ....[0]....
.L_358:
        /*035c*/ 	.word	0x00008f10


	//----- nvinfo : EIATTR_MAX_THREADS
	.align		4
.L_359:
        /*0360*/ 	.byte	0x04, 0x05
        /*0362*/ 	.short	(.L_361 - .L_360)
.L_360:
        /*0364*/ 	.word	0x00000180
        /*0368*/ 	.word	0x00000001
        /*036c*/ 	.word	0x00000001


	//----- nvinfo : EIATTR_CRS_STACK_SIZE
	.align		4
.L_361:
        /*0370*/ 	.byte	0x04, 0x1e
        /*0372*/ 	.short	(.L_363 - .L_362)
.L_362:
        /*0374*/ 	.word	0x00000000


	//----- nvinfo : EIATTR_CBANK_PARAM_SIZE
	.align		4
.L_363:
        /*0378*/ 	.byte	0x03, 0x19
        /*037a*/ 	.short	0x06f0


	//----- nvinfo : EIATTR_PARAM_CBANK
	.align		4
        /*037c*/ 	.byte	0x04, 0x0a
        /*037e*/ 	.short	(.L_365 - .L_364)
	.align		4
.L_364:
        /*0380*/ 	.word	index@(.nv.constant0._ZN7cutlass13device_kernelIN5flash11enable_sm90INS1_16FlashAttnBwdSm90INS1_25CollectiveMainloopBwdSm90ILi2ELi2ELi2EN4cute5tupleIJNS5_1CILi1EEES8_S8_EEENS6_IJNS7_ILi64EEENS7_ILi128EEENS7_ILi96EEEEEENS_6half_tEfNS_4arch4Sm90ELb0ELb0ELb1ELb1ELb0ELb1ELb0ELb0ELi2ELi1ELi2ELi1ELb1EEENS1_24CollectiveEpilogueBwdGQAISD_fSG_Li256ELb1ELb0EEENS1_19SingleTileSchedulerILb1ELb0ELb0ELi128EEEEEEEEEvNT_6ParamsE)
        /*0384*/ 	.short	0x0210
        /*0386*/ 	.short	0x06f0


	//----- nvinfo : EIATTR_SW_WAR
	.align		4
.L_365:
        /*0388*/ 	.byte	0x04, 0x36
        /*038a*/ 	.short	(.L_367 - .L_366)
.L_366:
        /*038c*/ 	.word	0x00000008
.L_367:


//--------------------- .nv.info._ZN7cutlass13device_kernelIN5flash11enable_sm90INS1_16FlashAttnBwdSm90INS1_25CollectiveMainloopBwdSm90ILi2ELi2ELi2EN4cute5tupleIJNS5_1CILi1EEES8_S8_EEENS6_IJNS7_ILi64EEENS7_ILi128EEENS7_ILi96EEEEEENS_6half_tEfNS_4arch4Sm90ELb0ELb0ELb1ELb1ELb1ELb1ELb0ELb0ELi2ELi1ELi2ELi1ELb1EEENS1_24CollectiveEpilogueBwdGQAISD_fSG_Li256ELb1ELb1EEENS1_19SingleTileSchedulerILb1ELb0ELb0ELi128EEEEEEEEEvNT_6ParamsE --------------------------
	.section	.nv.info._ZN7cutlass13device_kernelIN5flash11enable_sm90INS1_16FlashAttnBwdSm90INS1_25CollectiveMainloopBwdSm90ILi2ELi2ELi2EN4cute5tupleIJNS5_1CILi1EEES8_S8_EEENS6_IJNS7_ILi64EEENS7_ILi128EEENS7_ILi96EEEEEENS_6half_tEfNS_4arch4Sm90ELb0ELb0ELb1ELb1ELb1ELb1ELb0ELb0ELi2ELi1ELi2ELi1ELb1EEENS1_24CollectiveEpilogueBwdGQAISD_fSG_Li256ELb1ELb1EEENS1_19SingleTileSchedulerILb1ELb0ELb0ELi128EEEEEEEEEvNT_6ParamsE,"",@"SHT_CUDA_INFO"
	.sectionflags	@""
	.align	4


	//----- nvinfo : EIATTR_CUDA_API_VERSION
	.align		4
        /*0000*/ 	.byte	0x04, 0x37
        /*0002*/ 	.short	(.L_369 - .L_368)
.L_368:
        /*0004*/ 	.word	0x00000082


	//----- nvinfo : EIATTR_KPARAM_INFO
	.align		4
.L_369:
        /*0008*/ 	.byte	0x04, 0x17
        /*000a*/ 	.short	(.L_371 - .L_370)
.L_370:
        /*000c*/ 	.word	0x00000000
        /*0010*/ 	.short	0x0000
        /*0012*/ 	.short	0x0070
        /*0014*/ 	.byte	0x00, 0xf0, 0x01, 0x1a


	//----- nvinfo : EIATTR_SPARSE_MMA_MASK
	.align		4
.L_371:
        /*0018*/ 	.byte	0x03, 0x50
        /*001a*/ 	.short	0x0000


	//----- nvinfo : EIATTR_MAXREG_COUNT
	.align		4
        /*001c*/ 	.byte	0x03, 0x1b
        /*001e*/ 	.short	0x00a8


	//----- nvinfo : EIATTR_NUM_BARRIERS
	.align		4
        /*0020*/ 	.byte	0x02, 0x4c
        /*0022*/ 	.byte	0x10
	.zero		1


	//----- nvinfo : EIATTR_EXTERNS
	.align		4
        /*0024*/ 	.byte	0x04, 0x0f
        /*0026*/ 	.short	(.L_373 - .L_372)


	//   ....[0]....
	.align		4
.L_372:
        /*0028*/ 	.word	index@(__assertfail)


	//----- nvinfo : EIATTR_MERCURY_ISA_VERSION
	.align		4
.L_373:
        /*002c*/ 	.byte	0x03, 0x5f
        /*002e*/ 	.short	0x0101


	//----- nvinfo : EIATTR_INT_WARP_WIDE_INSTR_OFFSETS
	.align		4
        /*0030*/ 	.byte	0x04, 0x31
        /*0032*/ 	.short	(.L_375 - .L_374)


	//   ....[0]....
.L_374:
        /*0034*/ 	.word	0x00000180


	//   ....[1]....
        /*0038*/ 	.word	0x000001b0


	//   ....[2]....
        /*003c*/ 	.word	0x00006850


	//   ....[3]....
        /*0040*/ 	.word	0x00006cc0


	//   ....[4]....
        /*0044*/ 	.word	0x00007290


	//----- nvinfo : EIATTR_COOP_GROUP_MASK_REGIDS
	.align		4
.L_375:
        /*0048*/ 	.byte	0x04, 0x29
        /*004a*/ 	.short	(.L_377 - .L_376)


	//   ....[0]....
.L_376:
        /*004c*/ 	.word	0xffffffff


	//   ....[1]....
        /*0050*/ 	.word	0xffffffff


	//   ....[2]....
        /*0054*/ 	.word	0xffffffff


	//   ....[3]....
        /*0058*/ 	.word	0xffffffff


	//   ....[4]....
        /*005c*/ 	.word	0xffffffff


	//   ....[5]....
        /*0060*/ 	.word	0xffffffff


	//   ....[6]....
        /*0064*/ 	.word	0xffffffff


	//   ....[7]....
        /*0068*/ 	.word	0xffffffff


	//   ....[8]....
        /*006c*/ 	.word	0xffffffff


	//   ....[9]....
        /*0070*/ 	.word	0xffffffff


	//   ....[10]....
        /*0074*/ 	.word	0xffffffff


	//   ....[11]....
        /*0078*/ 	.word	0xffffffff


	//   ....[12]....
        /*007c*/ 	.word	0xffffffff


	//   ....[13]....
        /*0080*/ 	.word	0xffffffff


	//   ....[14]....
        /*0084*/ 	.word	0xffffffff


	//   ....[15]....
        /*0088*/ 	.word	0xffffffff


	//   ....[16]....
        /*008c*/ 	.word	0xffffffff


	//   ....[17]....
        /*0090*/ 	.word	0x0500000f


	//   ....[18]....
        /*0094*/ 	.word	0x0500000f


	//   ....[19]....
        /*0098*/ 	.word	0x0500000f


	//   ....[20]....
        /*009c*/ 	.word	0x0500000f


	//   ....[21]....
        /*00a0*/ 	.word	0x0500000f


	//   ....[22]....
        /*00a4*/ 	.word	0x0500000f


	//----- nvinfo : EIATTR_COOP_GROUP_INSTR_OFFSETS
	.align		4
.L_377:
        /*00a8*/ 	.byte	0x04, 0x28
        /*00aa*/ 	.short	(.L_379 - .L_378)


	//   ....[0]....
.L_378:
        /*00ac*/ 	.word	0x00000050


	//   ....[1]....
        /*00b0*/ 	.word	0x00000190


	//   ....[2]....
        /*00b4*/ 	.word	0x000001e0


	//   ....[3]....
        /*00b8*/ 	.word	0x000003d0


	//   ....[4]....
        /*00bc*/ 	.word	0x00000600


	//   ....[5]....
        /*00c0*/ 	.word	0x00001350


	//   ....[6]....
        /*00c4*/ 	.word	0x00005440


	//   ....[7]....
        /*00c8*/ 	.word	0x000055d0


	//   ....[8]....
        /*00cc*/ 	.word	0x00005880


	//   ....[9]....
        /*00d0*/ 	.word	0x00005a10


	//   ....[10]....
        /*00d4*/ 	.word	0x00005b20


	//   ....[11]....
        /*00d8*/ 	.word	0x000064f0


	//   ....[12]....
        /*00dc*/ 	.word	0x00006780


	//   ....[13]....
        /*00e0*/ 	.word	0x000069c0


	//   ....[14]....
        /*00e4*/ 	.word	0x00006bf0


	//   ....[15]....
        /*00e8*/ 	.word	0x00006ea0


	//   ....[16]....
        /*00ec*/ 	.word	0x000071d0


	//   ....[17]....
        /*00f0*/ 	.word	0x00009cb0


	//   ....[18]....
        /*00f4*/ 	.word	0x00009e20


	//   ....[19]....
        /*00f8*/ 	.word	0x00009e90


	//   ....[20]....
        /*00fc*/ 	.word	0x00009f00


	//   ....[21]....
        /*0100*/ 	.word	0x00009f70


	//   ....[22]....
        /*0104*/ 	.word	0x00009fe0


	//----- nvinfo : EIATTR_REG_RECONFIG
	.align		4
.L_379:
        /*0108*/ 	.byte	0x01, 0x54
	.zero		2


	//----- nvinfo : EIATTR_SYSCALL_OFFSETS
	.align		4
        /*010c*/ 	.byte	0x04, 0x46
        /*010e*/ 	.short	(.L_381 - .L_380)


	//   ....[0]....
.L_380:
        /*0110*/ 	.word	0x00000fb0


	//   ....[1]....
        /*0114*/ 	.word	0x000010a0


	//   ....[2]....
        /*0118*/ 	.word	0x00001200


	//   ....[3]....
        /*011c*/ 	.word	0x000012f0


	//   ....[4]....
        /*0120*/ 	.word	0x00001560


	//----- nvinfo : EIATTR_MBARRIER_INSTR_OFFSETS
	.align		4
.L_381:
        /*0124*/ 	.byte	0x04, 0x39
        /*0126*/ 	.short	(.L_383 - .L_382)


	//   ....[0]....
.L_382:
        /*0128*/ 	.word	0x00000280
        /*012c*/ 	.word	0x000000ff
        /*0130*/ 	.word	0x00026800
        /*0134*/ 	.short	0x0100
        /*0136*/ 	.byte	0x06
	.zero		1


	//   ....[1]....
        /*0138*/ 	.word	0x00000380
        /*013c*/ 	.word	0x000000ff
        /*0140*/ 	.word	0x00026810
        /*0144*/ 	.short	0x0100
        /*0146*/ 	.byte	0x08
	.zero		1


	//   ....[2]....
        /*0148*/ 	.word	0x00000390
        /*014c*/ 	.word	0x000000ff
        /*0150*/ 	.word	0x00026820
        /*0154*/ 	.short	0x0100
        /*0156*/ 	.byte	0x08
	.zero		1


	//   ....[3]....
        /*0158*/ 	.word	0x000003a0
        /*015c*/ 	.word	0x000000ff
        /*0160*/ 	.word	0x00026818
        /*0164*/ 	.short	0x0100
        /*0166*/ 	.byte	0x08
	.zero		1


	//   ....[4]....
        /*0168*/ 	.word	0x000003b0
        /*016c*/ 	.word	0x000000ff
        /*0170*/ 	.word	0x00026828
        /*0174*/ 	.short	0x0100
        /*0176*/ 	.byte	0x08
	.zero		1


	//   ....[5]....
        /*0178*/ 	.word	0x000004e0
        /*017c*/ 	.word	0x000000ff
        /*0180*/ 	.word	0x00026830
        /*0184*/ 	.short	0x0100
        /*0186*/ 	.byte	0x08
	.zero		1


	//   ....[6]....
        /*0188*/ 	.word	0x000004f0
        /*018c*/ 	.word	0x000000ff
        /*0190*/ 	.word	0x00026840
        /*0194*/ 	.short	0x0100
        /*0196*/ 	.byte	0x08
	.zero		1


	//   ....[7]....
        /*0198*/ 	.word	0x00000500
        /*019c*/ 	.word	0x000000ff
        /*01a0*/ 	.word	0x00026838
        /*01a4*/ 	.short	0x0100
        /*01a6*/ 	.byte	0x08
	.zero		1


	//   ....[8]....
        /*01a8*/ 	.word	0x00000510
        /*01ac*/ 	.word	0x000000ff
        /*01b0*/ 	.word	0x00026848
        /*01b4*/ 	.short	0x0100
        /*01b6*/ 	.byte	0x08
	.zero		1


	//   ....[9]....
        /*01b8*/ 	.word	0x00001390
        /*01bc*/ 	.word	0x00000012
        /*01c0*/ 	.word	0x00026800
        /*01c4*/ 	.short	0x010a
        /*01c6*/ 	.byte	0x3f
	.zero		1


	//   ....[10]....
        /*01c8*/ 	.word	0x00001420
        /*01cc*/ 	.word	0x00000012
        /*01d0*/ 	.word	0x00026800
        /*01d4*/ 	.short	0x010a
        /*01d6*/ 	.byte	0x3f
	.zero		1


	//   ....[11]....
        /*01d8*/ 	.word	0x00001dd0
        /*01dc*/ 	.word	0x000000ff
        /*01e0*/ 	.word	0x00026810
        /*01e4*/ 	.short	0x010a
        /*01e6*/ 	.byte	0x0a
	.zero		1


	//   ....[12]....
        /*01e8*/ 	.word	0x00001e10
        /*01ec*/ 	.word	0x000000ff
        /*01f0*/ 	.word	0x00026810
        /*01f4*/ 	.short	0x010a
        /*01f6*/ 	.byte	0x0a
	.zero		1


	//   ....[13]....
        /*01f8*/ 	.word	0x00002260
        /*01fc*/ 	.word	0x000000ff
        /*0200*/ 	.word	0x00026830
        /*0204*/ 	.short	0x010a
        /*0206*/ 	.byte	0x0a
	.zero		1


	//   ....[14]....
        /*0208*/ 	.word	0x000022a0
        /*020c*/ 	.word	0x000000ff
        /*0210*/ 	.word	0x00026830
        /*0214*/ 	.short	0x010a
        /*0216*/ 	.byte	0x0a
	.zero		1


	//   ....[15]....
        /*0218*/ 	.word	0x00004690
        /*021c*/ 	.word	0x000000ff
        /*0220*/ 	.word	0x00000000
        /*0224*/ 	.short	0x0101
        /*0226*/ 	.byte	0x0c
	.zero		1


	//   ....[16]....
        /*0228*/ 	.word	0x00004940
        /*022c*/ 	.word	0x000000ff
        /*0230*/ 	.word	0x00000000
        /*0234*/ 	.short	0x0101
        /*0236*/ 	.byte	0x0a
	.zero		1


	//   ....[17]....
        /*0238*/ 	.word	0x00007c00
        /*023c*/ 	.word	0x00000000
        /*0240*/ 	.word	0x00026820
        /*0244*/ 	.short	0x010a
        /*0246*/ 	.byte	0x3f
	.zero		1


	//   ....[18]....
        /*0248*/ 	.word	0x000084d0
        /*024c*/ 	.word	0x00000000
        /*0250*/ 	.word	0x00026840
        /*0254*/ 	.short	0x010a
        /*0256*/ 	.byte	0x3f
	.zero		1


	//   ....[19]....
        /*0258*/ 	.word	0x000087e0
        /*025c*/ 	.word	0x00000000
        /*0260*/ 	.word	0x00026828
        /*0264*/ 	.short	0x010a
        /*0266*/ 	.byte	0x3f
	.zero		1


	//   ....[20]....
        /*0268*/ 	.word	0x00008a80
        /*026c*/ 	.word	0x00000000
        /*0270*/ 	.word	0x00026848
        /*0274*/ 	.short	0x010a
        /*0276*/ 	.byte	0x3f
	.zero		1


	//   ....[21]....
        /*0278*/ 	.word	0x00008d70
        /*027c*/ 	.word	0x00000000
        /*0280*/ 	.word	0x00026820
        /*0284*/ 	.short	0x010a
        /*0286*/ 	.byte	0x3f
	.zero		1


	//   ....[22]....
        /*0288*/ 	.word	0x00009070
        /*028c*/ 	.word	0x00000000
        /*0290*/ 	.word	0x00026840
        /*0294*/ 	.short	0x010a
        /*0296*/ 	.byte	0x3f
	.zero		1


	//   ....[23]....
        /*0298*/ 	.word	0x00009360
        /*029c*/ 	.word	0x00000000
        /*02a0*/ 	.word	0x00026828
        /*02a4*/ 	.short	0x010a
        /*02a6*/ 	.byte	0x3f
	.zero		1


	//   ....[24]....
        /*02a8*/ 	.word	0x00009650
        /*02ac*/ 	.word	0x00000003
        /*02b0*/ 	.word	0x00026840
        /*02b4*/ 	.short	0x010a
        /*02b6*/ 	.byte	0x3f
	.zero		1


	//   ....[25]....
        /*02b8*/ 	.word	0x00009b10
        /*02bc*/ 	.word	0x00000006
        /*02c0*/ 	.word	0x00000000
        /*02c4*/ 	.short	0x010a
        /*02c6*/ 	.byte	0x3f
	.zero		1


	//   ....[26]....
        /*02c8*/ 	.word	0x00009b70
        /*02cc*/ 	.word	0x00000003
        /*02d0*/ 	.word	0x00000000
        /*02d4*/ 	.short	0x010a
        /*02d6*/ 	.byte	0x3f
	.zero		1


	//   ....[27]....
        /*02d8*/ 	.word	0x00009bd0
        /*02dc*/ 	.word	0x00000000
        /*02e0*/ 	.word	0x00000000
        /*02e4*/ 	.short	0x010a
        /*02e6*/ 	.byte	0x3f
	.zero		1


	//   ....[28]....
        /*02e8*/ 	.word	0x00009c00
        /*02ec*/ 	.word	0x00000003
        /*02f0*/ 	.word	0x00000000
        /*02f4*/ 	.short	0x010a
        /*02f6*/ 	.byte	0x3f
	.zero		1


	//   ....[29]....
        /*02f8*/ 	.word	0x00009ce0
        /*02fc*/ 	.word	0x00000012
        /*0300*/ 	.word	0x00026800
        /*0304*/ 	.short	0x010a
        /*0306*/ 	.byte	0x3f
	.zero		1


	//   ....[30]....
        /*0308*/ 	.word	0x00009d40
        /*030c*/ 	.word	0x00000005
        /*0310*/ 	.word	0x00026810
        /*0314*/ 	.short	0x010a
        /*0316*/ 	.byte	0x3f
	.zero		1


	//   ....[31]....
        /*0318*/ 	.word	0x00009da0
        /*031c*/ 	.word	0x00000079
        /*0320*/ 	.word	0x00026830
        /*0324*/ 	.short	0x010a
        /*0326*/ 	.byte	0x3f
	.zero		1


	//   ....[32]....
        /*0328*/ 	.word	0x0000a020
        /*032c*/ 	.word	0x00000000
        /*0330*/ 	.word	0x00026820
        /*0334*/ 	.short	0x010a
        /*0336*/ 	.byte	0x3f
	.zero		1


	//   ....[33]....
        /*0338*/ 	.word	0x0000a070
        /*033c*/ 	.word	0x00000000
        /*0340*/ 	.word	0x00026840
        /*0344*/ 	.short	0x010a
        /*0346*/ 	.byte	0x3f
	.zero		1


	//   ....[34]....
        /*0348*/ 	.word	0x0000a0c0
        /*034c*/ 	.word	0x00000000
        /*0350*/ 	.word	0x00026828
        /*0354*/ 	.short	0x010a
        /*0356*/ 	.byte	0x3f
	.zero		1


	//   ....[35]....
        /*0358*/ 	.word	0x0000a110
        /*035c*/ 	.word	0x00000000
        /*0360*/ 	.word	0x00026848
        /*0364*/ 	.short	0x010a
        /*0366*/ 	.byte	0x3f
	.zero		1


	//   ....[36]....
        /*0368*/ 	.word	0x0000a170
        /*036c*/ 	.word	0x00000000
        /*0370*/ 	.word	0x00026820
        /*0374*/ 	.short	0x010a
        /*0376*/ 	.byte	0x3f
	.zero		1


	//   ....[37]....
        /*0378*/ 	.word	0x0000a1c0
        /*037c*/ 	.word	0x00000000
        /*0380*/ 	.word	0x00026840
        /*0384*/ 	.short	0x010a
        /*0386*/ 	.byte	0x3f
	.zero		1


	//   ....[38]....
        /*0388*/ 	.word	0x0000a210
        /*038c*/ 	.word	0x00000000
        /*0390*/ 	.word	0x00026828
        /*0394*/ 	.short	0x010a
        /*0396*/ 	.byte	0x3f
	.zero		1


	//   ....[39]....
        /*0398*/ 	.word	0x0000a260
        /*039c*/ 	.word	0x00000003
        /*03a0*/ 	.word	0x00026840
        /*03a4*/ 	.short	0x010a
        /*03a6*/ 	.byte	0x3f
	.zero		1


	//   ....[40]....
        /*03a8*/ 	.word	0x0000a340
        /*03ac*/ 	.word	0x00000006
        /*03b0*/ 	.word	0x00000000
        /*03b4*/ 	.short	0x010a
        /*03b6*/ 	.byte	0x3f
	.zero		1


	//   ....[41]....
        /*03b8*/ 	.word	0x0000a390
        /*03bc*/ 	.word	0x00000003
        /*03c0*/ 	.word	0x00000000
        /*03c4*/ 	.short	0x010a
        /*03c6*/ 	.byte	0x3f
	.zero		1


	//   ....[42]....
        /*03c8*/ 	.word	0x0000a3e0
        /*03cc*/ 	.word	0x00000000
        /*03d0*/ 	.word	0x00000000
        /*03d4*/ 	.short	0x010a
        /*03d6*/ 	.byte	0x3f
	.zero		1


	//----- nvinfo : EIATTR_NUM_MBARRIERS
	.align		4
.L_383:
        /*03d8*/ 	.byte	0x03, 0x38
        /*03da*/ 	.short	0x0009


	//----- nvinfo : EIATTR_EXIT_INSTR_OFFSETS
	.align		4
        /*03dc*/ 	.byte	0x04, 0x1c
        /*03de*/ 	.short	(.L_385 - .L_384)


	//   ....[0]....
.L_384:
        /*03e0*/ 	.word	0x00009c50


	//----- nvinfo : EIATTR_MAX_THREADS
	.align		4
.L_385:
        /*03e4*/ 	.byte	0x04, 0x05
        /*03e6*/ 	.short	(.L_387 - .L_386)
.L_386:
        /*03e8*/ 	.word	0x00000180
        /*03ec*/ 	.word	0x00000001
        /*03f0*/ 	.word	0x00000001


	//----- nvinfo : EIATTR_CRS_STACK_SIZE
	.align		4
.L_387:
        /*03f4*/ 	.byte	0x04, 0x1e
        /*03f6*/ 	.short	(.L_389 - .L_388)
.L_388:
        /*03f8*/ 	.word	0x00000000


	//----- nvinfo : EIATTR_CBANK_PARAM_SIZE
	.align		4
.L_389:
        /*03fc*/ 	.byte	0x03, 0x19
        /*03fe*/ 	.short	0x06f0


	//----- nvinfo : EIATTR_PARAM_CBANK
	.align		4
        /*0400*/ 	.byte	0x04, 0x0a
        /*0402*/ 	.short	(.L_391 - .L_390)
	.align		4
.L_390:
        /*0404*/ 	.word	index@(.nv.constant0._ZN7cutlass13device_kernelIN5flash11enable_sm90INS1_16FlashAttnBwdSm90INS1_25CollectiveMainloopBwdSm90ILi2ELi2ELi2EN4cute5tupleIJNS5_1CILi1EEES8_S8_EEENS6_IJNS7_ILi64EEENS7_ILi128EEENS7_ILi96EEEEEENS_6half_tEfNS_4arch4Sm90ELb0ELb0ELb1ELb1ELb1ELb1ELb0ELb0ELi2ELi1ELi2ELi1ELb1EEENS1_24CollectiveEpilogueBwdGQAISD_fSG_Li256ELb1ELb1EEENS1_19SingleTileSchedulerILb1ELb0ELb0ELi128EEEEEEEEEvNT_6ParamsE)
        /*0408*/ 	.short	0x0210
        /*040a*/ 	.short	0x06f0


	//----- nvinfo : EIATTR_SW_WAR
	.align		4
.L_391:
        /*040c*/ 	.byte	0x04, 0x36
        /*040e*/ 	.short	(.L_393 - .L_392)
.L_392:
        /*0410*/ 	.word	0x00000008
.L_393:


//--------------------- .nv.info._ZN7cutlass13device_kernelIN5flash11enable_sm90INS1_16FlashAttnBwdSm90INS1_25CollectiveMainloopBwdSm90ILi2ELi2ELi2EN4cute5tupleIJNS5_1CILi1EEES8_S8_EEENS6_IJNS7_ILi64EEENS7_ILi128EEENS7_ILi96EEEEEENS_6half_tEfNS_4arch4Sm90ELb0ELb1ELb1ELb0ELb0ELb1ELb0ELb0ELi2ELi1ELi2ELi1ELb1EEENS1_21CollectiveEpilogueBwdISD_SE_SG_Li256ELb0ELb0ELi1EEENS1_19SingleTileSchedulerILb0ELb0ELb0ELi128EEEEEEEEEvNT_6ParamsE --------------------------
	.section	.nv.info._ZN7cutlass13device_kernelIN5flash11enable_sm90INS1_16FlashAttnBwdSm90INS1_25CollectiveMainloopBwdSm90ILi2ELi2ELi2EN4cute5tupleIJNS5_1CILi1EEES8_S8_EEENS6_IJNS7_ILi64EEENS7_ILi128EEENS7_ILi96EEEEEENS_6half_tEfNS_4arch4Sm90ELb0ELb1ELb1ELb0ELb0ELb1ELb0ELb0ELi2ELi1ELi2ELi1ELb1EEENS1_21CollectiveEpilogueBwdISD_SE_SG_Li256ELb0ELb0ELi1EEENS1_19SingleTileSchedulerILb0ELb0ELb0ELi128EEEEEEEEEvNT_6ParamsE,"",@"SHT_CUDA_INFO"
	.sectionflags	@""
	.align	4


	//----- nvinfo : EIATTR_CUDA_API_VERSION
	.align		4
        /*0000*/ 	.byte	0x04, 0x37
        /*0002*/ 	.short	(.L_395 - .L_394)
.L_394:
        /*0004*/ 	.word	0x00000082


	//----- nvinfo : EIATTR_KPARAM_INFO
	.align		4
.L_395:
        /*0008*/ 	.byte	0x04, 0x17
        /*000a*/ 	.short	(.L_397 - .L_396)
.L_396:
        /*000c*/ 	.word	0x00000000
        /*0010*/ 	.short	0x0000
        /*0012*/ 	.short	0x0070
        /*0014*/ 	.byte	0x00, 0xf0, 0x01, 0x24


	//----- nvinfo : EIATTR_SPARSE_MMA_MASK
	.align		4
.L_397:
        /*0018*/ 	.byte	0x03, 0x50
        /*001a*/ 	.short	0x0000


	//----- nvinfo : EIATTR_MAXREG_COUNT
	.align		4
        /*001c*/ 	.byte	0x03, 0x1b
        /*001e*/ 	.short	0x00a8


	//----- nvinfo : EIATTR_NUM_BARRIERS
	.align		4
        /*0020*/ 	.byte	0x02, 0x4c
        /*0022*/ 	.byte	0x10
	.zero		1


	//----- nvinfo : EIATTR_EXTERNS
	.align		4
        /*0024*/ 	.byte	0x04, 0x0f
        /*0026*/ 	.short	(.L_399 - .L_398)


	//   ....[0]....
	.align		4
.L_398:
        /*0028*/ 	.word	index@(__assertfail)


	//----- nvinfo : EIATTR_ANNOTATIONS
	.align		4
.L_399:
        /*002c*/ 	.byte	0x04, 0x55
        /*002e*/ 	.short	(.L_401 - .L_400)


	//   ....[0]....
.L_400:
        /*0030*/ 	.word	0x00000001
        /*0034*/ 	.byte	0xd0, 0x16, 0x00, 0x00, 0x01, 0x00, 0x00, 0x00, 0x20, 0x29, 0x00, 0x00, 0x01, 0x00, 0x00, 0x00
        /*0044*/ 	.byte	0xd0, 0x7c, 0x00, 0x00, 0x01, 0x00, 0x00, 0x00, 0x20, 0x80, 0x00, 0x00, 0x01, 0x00, 0x00, 0x00
        /*0054*/ 	.byte	0xd0, 0x8c, 0x00, 0x00, 0x01, 0x00, 0x00, 0x00, 0xf0, 0x8c, 0x00, 0x00, 0x01, 0x00, 0x00, 0x00
        /*0064*/ 	.byte	0x30, 0x92, 0x00, 0x00


	//----- nvinfo : EIATTR_MERCURY_ISA_VERSION
	.align		4
.L_401:
        /*0068*/ 	.byte	0x03, 0x5f
        /*006a*/ 	.short	0x0101


	//----- nvinfo : EIATTR_INT_WARP_WIDE_INSTR_OFFSETS
	.align		4
        /*006c*/ 	.byte	0x04, 0x31
        /*006e*/ 	.short	(.L_403 - .L_402)


	//   ....[0]....
.L_402:
        /*0070*/ 	.word	0x000001f0


	//   ....[1]....
        /*0074*/ 	.word	0x00000220


	//----- nvinfo : EIATTR_COOP_GROUP_MASK_REGIDS
	.align		4
.L_403:
        /*0078*/ 	.byte	0x04, 0x29
        /*007a*/ 	.short	(.L_405 - .L_404)


	//   ....[0]....
.L_404:
        /*007c*/ 	.word	0xffffffff


	//   ....[1]....
        /*0080*/ 	.word	0xffffffff


	//   ....[2]....
        /*0084*/ 	.word	0xffffffff


	//   ....[3]....
        /*0088*/ 	.word	0xffffffff


	//   ....[4]....
        /*008c*/ 	.word	0xffffffff


	//   ....[5]....
        /*0090*/ 	.word	0xffffffff


	//   ....[6]....
        /*0094*/ 	.word	0xffffffff


	//   ....[7]....
        /*0098*/ 	.word	0xffffffff


	//   ....[8]....
        /*009c*/ 	.word	0x0500000f


	//----- nvinfo : EIATTR_COOP_GROUP_INSTR_OFFSETS
	.align		4
.L_405:
        /*00a0*/ 	.byte	0x04, 0x28
        /*00a2*/ 	.short	(.L_407 - .L_406)


	//   ....[0]....
.L_406:
        /*00a4*/ 	.word	0x00000070


	//   ....[1]....
        /*00a8*/ 	.word	0x00000200


	//   ....[2]....
        /*00ac*/ 	.word	0x00000250


	//   ....[3]....
        /*00b0*/ 	.word	0x00000440


	//   ....[4]....
        /*00b4*/ 	.word	0x00000650


	//   ....[5]....
        /*00b8*/ 	.word	0x000010a0


	//   ....[6]....
        /*00bc*/ 	.word	0x000058c0


	//   ....[7]....
        /*00c0*/ 	.word	0x00006640


	//   ....[8]....
        /*00c4*/ 	.word	0x000099b0


	//----- nvinfo : EIATTR_REG_RECONFIG
	.align		4
.L_407:
        /*00c8*/ 	.byte	0x01, 0x54
	.zero		2


	//----- nvinfo : EIATTR_SYSCALL_OFFSETS
	.align		4
        /*00cc*/ 	.byte	0x04, 0x46
        /*00ce*/ 	.short	(.L_409 - .L_408)


	//   ....[0]....
.L_408:
        /*00d0*/ 	.word	0x00000d00


	//   ....[1]....
        /*00d4*/ 	.word	0x00000df0


	//   ....[2]....
        /*00d8*/ 	.word	0x00000f50


	//   ....[3]....
        /*00dc*/ 	.word	0x00001040


	//   ....[4]....
        /*00e0*/ 	.word	0x000012c0


	//   ....[5]....
        /*00e4*/ 	.word	0x000050f0


	//   ....[6]....
        /*00e8*/ 	.word	0x00005230


	//   ....[7]....
        /*00ec*/ 	.word	0x00005350


	//   ....[8]....
        /*00f0*/ 	.word	0x00005470


	//----- nvinfo : EIATTR_MBARRIER_INSTR_OFFSETS
	.align		4
.L_409:
        /*00f4*/ 	.byte	0x04, 0x39
        /*00f6*/ 	.short	(.L_411 - .L_410)


	//   ....[0]....
.L_410:
        /*00f8*/ 	.word	0x000002f0
        /*00fc*/ 	.word	0x000000ff
        /*0100*/ 	.word	0x00026800
        /*0104*/ 	.short	0x0100
        /*0106*/ 	.byte	0x06
	.zero		1


	//   ....[1]....
        /*0108*/ 	.word	0x000003f0
        /*010c*/ 	.word	0x000000ff
        /*0110*/ 	.word	0x00026810
        /*0114*/ 	.short	0x0100
        /*0116*/ 	.byte	0x08
	.zero		1


	//   ....[2]....
        /*0118*/ 	.word	0x00000400
        /*011c*/ 	.word	0x000000ff
        /*0120*/ 	.word	0x00026820
        /*0124*/ 	.short	0x0100
        /*0126*/ 	.byte	0x08
	.zero		1


	//   ....[3]....
        /*0128*/ 	.word	0x00000410
        /*012c*/ 	.word	0x000000ff
        /*0130*/ 	.word	0x00026818
        /*0134*/ 	.short	0x0100
        /*0136*/ 	.byte	0x08
	.zero		1


	//   ....[4]....
        /*0138*/ 	.word	0x00000420
        /*013c*/ 	.word	0x000000ff
        /*0140*/ 	.word	0x00026828
        /*0144*/ 	.short	0x0100
        /*0146*/ 	.byte	0x08
	.zero		1


	//   ....[5]....
        /*0148*/ 	.word	0x00000550
        /*014c*/ 	.word	0x000000ff
        /*0150*/ 	.word	0x00026830
        /*0154*/ 	.short	0x0100
        /*0156*/ 	.byte	0x08
	.zero		1


	//   ....[6]....
        /*0158*/ 	.word	0x00000560
        /*015c*/ 	.word	0x000000ff
        /*0160*/ 	.word	0x00026840
        /*0164*/ 	.short	0x0100
        /*0166*/ 	.byte	0x08
	.zero		1


	//   ....[7]....
        /*0168*/ 	.word	0x00000570
        /*016c*/ 	.word	0x000000ff
        /*0170*/ 	.word	0x00026838
        /*0174*/ 	.short	0x0100
        /*0176*/ 	.byte	0x08
	.zero		1


	//   ....[8]....
        /*0178*/ 	.word	0x00000580
        /*017c*/ 	.word	0x000000ff
        /*0180*/ 	.word	0x00026848
        /*0184*/ 	.short	0x0100
        /*0186*/ 	.byte	0x08
	.zero		1


	//   ....[9]....
        /*0188*/ 	.word	0x000010e0
        /*018c*/ 	.word	0x000000ed
        /*0190*/ 	.word	0x00026800
        /*0194*/ 	.short	0x010a
        /*0196*/ 	.byte	0x3f
	.zero		1


	//   ....[10]....
        /*0198*/ 	.word	0x00001180
        /*019c*/ 	.word	0x000000ed
        /*01a0*/ 	.word	0x00026800
        /*01a4*/ 	.short	0x010a
        /*01a6*/ 	.byte	0x3f
	.zero		1


	//   ....[11]....
        /*01a8*/ 	.word	0x00001b40
        /*01ac*/ 	.word	0x000000ff
        /*01b0*/ 	.word	0x00026810
        /*01b4*/ 	.short	0x010a
        /*01b6*/ 	.byte	0x06
	.zero		1


	//   ....[12]....
        /*01b8*/ 	.word	0x00001b80
        /*01bc*/ 	.word	0x000000ff
        /*01c0*/ 	.word	0x00026810
        /*01c4*/ 	.short	0x010a
        /*01c6*/ 	.byte	0x06
	.zero		1


	//   ....[13]....
        /*01c8*/ 	.word	0x00001fc0
        /*01cc*/ 	.word	0x000000ff
        /*01d0*/ 	.word	0x00026830
        /*01d4*/ 	.short	0x010a
        /*01d6*/ 	.byte	0x06
	.zero		1


	//   ....[14]....
        /*01d8*/ 	.word	0x000022f0
        /*01dc*/ 	.word	0x000000ff
        /*01e0*/ 	.word	0x00026830
        /*01e4*/ 	.short	0x010a
        /*01e6*/ 	.byte	0x06
	.zero		1


	//   ....[15]....
        /*01e8*/ 	.word	0x00004940
        /*01ec*/ 	.word	0x000000ff
        /*01f0*/ 	.word	0x00000000
        /*01f4*/ 	.short	0x0101
        /*01f6*/ 	.byte	0x08
	.zero		1


	//   ....[16]....
        /*01f8*/ 	.word	0x00004c20
        /*01fc*/ 	.word	0x000000ff
        /*0200*/ 	.word	0x00000000
        /*0204*/ 	.short	0x0101
        /*0206*/ 	.byte	0x06
	.zero		1


	//   ....[17]....
        /*0208*/ 	.word	0x00007790
        /*020c*/ 	.word	0x00000010
        /*0210*/ 	.word	0x00026820
        /*0214*/ 	.short	0x010a
        /*0216*/ 	.byte	0x3f
	.zero		1


	//   ....[18]....
        /*0218*/ 	.word	0x000080b0
        /*021c*/ 	.word	0x00000010
        /*0220*/ 	.word	0x00026840
        /*0224*/ 	.short	0x010a
        /*0226*/ 	.byte	0x3f
	.zero		1


	//   ....[19]....
        /*0228*/ 	.word	0x000083c0
        /*022c*/ 	.word	0x00000010
        /*0230*/ 	.word	0x00026828
        /*0234*/ 	.short	0x010a
        /*0236*/ 	.byte	0x3f
	.zero		1


	//   ....[20]....
        /*0238*/ 	.word	0x000086d0
        /*023c*/ 	.word	0x00000010
        /*0240*/ 	.word	0x00026848
        /*0244*/ 	.short	0x010a
        /*0246*/ 	.byte	0x3f
	.zero		1


	//   ....[21]....
        /*0248*/ 	.word	0x00008990
        /*024c*/ 	.word	0x00000010
        /*0250*/ 	.word	0x00026820
        /*0254*/ 	.short	0x010a
        /*0256*/ 	.byte	0x3f
	.zero		1


	//   ....[22]....
        /*0258*/ 	.word	0x00008d20
        /*025c*/ 	.word	0x00000010
        /*0260*/ 	.word	0x00026840
        /*0264*/ 	.short	0x010a
        /*0266*/ 	.byte	0x3f
	.zero		1


	//   ....[23]....
        /*0268*/ 	.word	0x00009000
        /*026c*/ 	.word	0x00000010
        /*0270*/ 	.word	0x00026828
        /*0274*/ 	.short	0x010a
        /*0276*/ 	.byte	0x3f
	.zero		1


	//   ....[24]....
        /*0278*/ 	.word	0x00009360
        /*027c*/ 	.word	0x00000003
        /*0280*/ 	.word	0x00026840
        /*0284*/ 	.short	0x010a
        /*0286*/ 	.byte	0x3f
	.zero		1


	//   ....[25]....
        /*0288*/ 	.word	0x00009810
        /*028c*/ 	.word	0x00000006
        /*0290*/ 	.word	0x00000000
        /*0294*/ 	.short	0x010a
        /*0296*/ 	.byte	0x3f
	.zero		1


	//   ....[26]....
        /*0298*/ 	.word	0x00009870
        /*029c*/ 	.word	0x00000003
        /*02a0*/ 	.word	0x00000000
        /*02a4*/ 	.short	0x010a
        /*02a6*/ 	.byte	0x3f
	.zero		1


	//   ....[27]....
        /*02a8*/ 	.word	0x000098d0
        /*02ac*/ 	.word	0x00000000
        /*02b0*/ 	.word	0x00000000
        /*02b4*/ 	.short	0x010a
        /*02b6*/ 	.byte	0x3f
	.zero		1


	//   ....[28]....
        /*02b8*/ 	.word	0x00009900
        /*02bc*/ 	.word	0x00000003
        /*02c0*/ 	.word	0x00000000
        /*02c4*/ 	.short	0x010a
        /*02c6*/ 	.byte	0x3f
	.zero		1


	//   ....[29]....
        /*02c8*/ 	.word	0x000099e0
        /*02cc*/ 	.word	0x000000ed
        /*02d0*/ 	.word	0x00026800
        /*02d4*/ 	.short	0x010a
        /*02d6*/ 	.byte	0x3f
	.zero		1


	//   ....[30]....
        /*02d8*/ 	.word	0x00009a40
        /*02dc*/ 	.word	0x00000005
        /*02e0*/ 	.word	0x00026810
        /*02e4*/ 	.short	0x010a
        /*02e6*/ 	.byte	0x3f
	.zero		1


	//   ....[31]....
        /*02e8*/ 	.word	0x00009aa0
        /*02ec*/ 	.word	0x00000079
        /*02f0*/ 	.word	0x00026830
        /*02f4*/ 	.short	0x010a
        /*02f6*/ 	.byte	0x3f
	.zero		1


	//   ....[32]....
        /*02f8*/ 	.word	0x00009af0
        /*02fc*/ 	.word	0x00000010
        /*0300*/ 	.word	0x00026820
        /*0304*/ 	.short	0x010a
        /*0306*/ 	.byte	0x3f
	.zero		1


	//   ....[33]....
        /*0308*/ 	.word	0x00009b40
        /*030c*/ 	.word	0x00000010
        /*0310*/ 	.word	0x00026840
        /*0314*/ 	.short	0x010a
        /*0316*/ 	.byte	0x3f
	.zero		1


	//   ....[34]....
        /*0318*/ 	.word	0x00009b90
        /*031c*/ 	.word	0x00000010
        /*0320*/ 	.word	0x00026828
        /*0324*/ 	.short	0x010a
        /*0326*/ 	.byte	0x3f
	.zero		1


	//   ....[35]....
        /*0328*/ 	.word	0x00009be0
        /*032c*/ 	.word	0x00000010
        /*0330*/ 	.word	0x00026848
        /*0334*/ 	.short	0x010a
        /*0336*/ 	.byte	0x3f
	.zero		1


	//   ....[36]....
        /*0338*/ 	.word	0x00009c40
        /*033c*/ 	.word	0x00000010
        /*0340*/ 	.word	0x00026820
        /*0344*/ 	.short	0x010a
        /*0346*/ 	.byte	0x3f
	.zero		1


	//   ....[37]....
        /*0348*/ 	.word	0x00009c90
        /*034c*/ 	.word	0x00000010
        /*0350*/ 	.word	0x00026840
        /*0354*/ 	.short	0x010a
        /*0356*/ 	.byte	0x3f
	.zero		1


	//   ....[38]....
        /*0358*/ 	.word	0x00009ce0
        /*035c*/ 	.word	0x00000010
        /*0360*/ 	.word	0x00026828
        /*0364*/ 	.short	0x010a
        /*0366*/ 	.byte	0x3f
	.zero		1


	//   ....[39]....
        /*0368*/ 	.word	0x00009d30
        /*036c*/ 	.word	0x00000003
        /*0370*/ 	.word	0x00026840
        /*0374*/ 	.short	0x010a
        /*0376*/ 	.byte	0x3f
	.zero		1


	//   ....[40]....
        /*0378*/ 	.word	0x00009e00
        /*037c*/ 	.word	0x00000006
        /*0380*/ 	.word	0x00000000
        /*0384*/ 	.short	0x010a
        /*0386*/ 	.byte	0x3f
	.zero		1


	//   ....[41]....
        /*0388*/ 	.word	0x00009e50
        /*038c*/ 	.word	0x00000003
        /*0390*/ 	.word	0x00000000
        /*0394*/ 	.short	0x010a
        /*0396*/ 	.byte	0x3f
	.zero		1


	//   ....[42]....
        /*0398*/ 	.word	0x00009ea0
        /*039c*/ 	.word	0x00000000
        /*03a0*/ 	.word	0x00000000
        /*03a4*/ 	.short	0x010a
        /*03a6*/ 	.byte	0x3f
	.zero		1


	//----- nvinfo : EIATTR_NUM_MBARRIERS
	.align		4
.L_411:
        /*03a8*/ 	.byte	0x03, 0x38
        /*03aa*/ 	.short	0x0009


	//----- nvinfo : EIATTR_EXIT_INSTR_OFFSETS
	.align		4
        /*03ac*/ 	.byte	0x04, 0x1c
        /*03ae*/ 	.short	(.L_413 - .L_412)


	//   ....[0]....
.L_412:
        /*03b0*/ 	.word	0x000006b0


	//   ....[1]....
        /*03b4*/ 	.word	0x00005df0


	//   ....[2]....
        /*03b8*/ 	.word	0x000065e0


	//   ....[3]....
        /*03bc*/ 	.word	0x00009950


	//----- nvinfo : EIATTR_MAX_THREADS
	.align		4
.L_413:
        /*03c0*/ 	.byte	0x04, 0x05
        /*03c2*/ 	.short	(.L_415 - .L_414)
.L_414:
        /*03c4*/ 	.word	0x00000180
        /*03c8*/ 	.word	0x00000001
        /*03cc*/ 	.word	0x00000001


	//----- nvinfo : EIATTR_CRS_STACK_SIZE
	.align		4
.L_415:
        /*03d0*/ 	.byte	0x04, 0x1e
        /*03d2*/ 	.short	(.L_417 - .L_416)
.L_416:
        /*03d4*/ 	.word	0x00000000


	//----- nvinfo : EIATTR_CBANK_PARAM_SIZE
	.align		4
.L_417:
        /*03d8*/ 	.byte	0x03, 0x19
        /*03da*/ 	.short	0x0970


	//----- nvinfo : EIATTR_PARAM_CBANK
	.align		4
        /*03dc*/ 	.byte	0x04, 0x0a
        /*03de*/ 	.short	(.L_419 - .L_418)
	.align		4
.L_418:
        /*03e0*/ 	.word	index@(.nv.constant0._ZN7cutlass13device_kernelIN5flash11enable_sm90INS1_16FlashAttnBwdSm90INS1_25CollectiveMainloopBwdSm90ILi2ELi2ELi2EN4cute5tupleIJNS5_1CILi1EEES8_S8_EEENS6_IJNS7_ILi64EEENS7_ILi128EEENS7_ILi96EEEEEENS_6half_tEfNS_4arch4Sm90ELb0ELb1ELb1ELb0ELb0ELb1ELb0ELb0ELi2ELi1ELi2ELi1ELb1EEENS1_21CollectiveEpilogueBwdISD_SE_SG_Li256ELb0ELb0ELi1EEENS1_19SingleTileSchedulerILb0ELb0ELb0ELi128EEEEEEEEEvNT_6ParamsE)
        /*03e4*/ 	.short	0x0210
        /*03e6*/ 	.short	0x0970


	//----- nvinfo : EIATTR_SW_WAR
	.align		4
.L_419:
        /*03e8*/ 	.byte	0x04, 0x36
        /*03ea*/ 	.short	(.L_421 - .L_420)
.L_420:
        /*03ec*/ 	.word	0x00000008
.L_421:


//--------------------- .nv.info._ZN7cutlass13device_kernelIN5flash11enable_sm90INS1_16FlashAttnBwdSm90INS1_25CollectiveMainloopBwdSm90ILi2ELi2ELi2EN4cute5tupleIJNS5_1CILi1EEES8_S8_EEENS6_IJNS7_ILi64EEENS7_ILi128EEENS7_ILi96EEEEEENS_6half_tEfNS_4arch4Sm90ELb0ELb1ELb1ELb0ELb1ELb1ELb0ELb0ELi2ELi1ELi2ELi1ELb1EEENS1_21CollectiveEpilogueBwdISD_SE_SG_Li256ELb0ELb0ELi1EEENS1_19SingleTileSchedulerILb0ELb0ELb0ELi128EEEEEEEEEvNT_6ParamsE --------------------------
	.section	.nv.info._ZN7cutlass13device_kernelIN5flash11enable_sm90INS1_16FlashAttnBwdSm90INS1_25CollectiveMainloopBwdSm90ILi2ELi2ELi2EN4cute5tupleIJNS5_1CILi1EEES8_S8_EEENS6_IJNS7_ILi64EEENS7_ILi128EEENS7_ILi96EEEEEENS_6half_tEfNS_4arch4Sm90ELb0ELb1ELb1ELb0ELb1ELb1ELb0ELb0ELi2ELi1ELi2ELi1ELb1EEENS1_21CollectiveEpilogueBwdISD_SE_SG_Li256ELb0ELb0ELi1EEENS1_19SingleTileSchedulerILb0ELb0ELb0ELi128EEEEEEEEEvNT_6ParamsE,"",@"SHT_CUDA_INFO"
	.sectionflags	@""
	.align	4


	//----- nvinfo : EIATTR_CUDA_API_VERSION
	.align		4
        /*0000*/ 	.byte	0x04, 0x37
        /*0002*/ 	.short	(.L_423 - .L_422)
.L_422:
        /*0004*/ 	.word	0x00000082


	//----- nvinfo : EIATTR_KPARAM_INFO
	.align		4
.L_423:
        /*0008*/ 	.byte	0x04, 0x17
        /*000a*/ 	.short	(.L_425 - .L_424)
.L_424:
        /*000c*/ 	.word	0x00000000
        /*0010*/ 	.short	0x0000
        /*0012*/ 	.short	0x0070
        /*0014*/ 	.byte	0x00, 0xf0, 0x01, 0x24


	//----- nvinfo : EIATTR_SPARSE_MMA_MASK
	.align		4
.L_425:
        /*0018*/ 	.byte	0x03, 0x50
        /*001a*/ 	.short	0x0000


	//----- nvinfo : EIATTR_MAXREG_COUNT
	.align		4
        /*001c*/ 	.byte	0x03, 0x1b
        /*001e*/ 	.short	0x00a8


	//----- nvinfo : EIATTR_NUM_BARRIERS
	.align		4
        /*0020*/ 	.byte	0x02, 0x4c
        /*0022*/ 	.byte	0x10
	.zero		1


	//----- nvinfo : EIATTR_EXTERNS
	.align		4
        /*0024*/ 	.byte	0x04, 0x0f
        /*0026*/ 	.short	(.L_427 - .L_426)


	//   ....[0]....
	.align		4
.L_426:
        /*0028*/ 	.word	index@(__assertfail)


	//----- nvinfo : EIATTR_ANNOTATIONS
	.align		4
.L_427:
        /*002c*/ 	.byte	0x04, 0x55
        /*002e*/ 	.short	(.L_429 - .L_428)


	//   ....[0]....
.L_428:
        /*0030*/ 	.word	0x00000001
        /*0034*/ 	.byte	0xe0, 0x16, 0x00, 0x00, 0x01, 0x00, 0x00, 0x00, 0xf0, 0x28, 0x00, 0x00, 0x01, 0x00, 0x00, 0x00
        /*0044*/ 	.byte	0xb0, 0x8b, 0x00, 0x00, 0x01, 0x00, 0x00, 0x00, 0x00, 0x8f, 0x00, 0x00, 0x01, 0x00, 0x00, 0x00
        /*0054*/ 	.byte	0xb0, 0x9b, 0x00, 0x00, 0x01, 0x00, 0x00, 0x00, 0xd0, 0x9b, 0x00, 0x00, 0x01, 0x00, 0x00, 0x00
        /*0064*/ 	.byte	0x10, 0xa1, 0x00, 0x00


	//----- nvinfo : EIATTR_MERCURY_ISA_VERSION
	.align		4
.L_429:
        /*0068*/ 	.byte	0x03, 0x5f
        /*006a*/ 	.short	0x0101


	//----- nvinfo : EIATTR_INT_WARP_WIDE_INSTR_OFFSETS
	.align		4
        /*006c*/ 	.byte	0x04, 0x31
        /*006e*/ 	.short	(.L_431 - .L_430)


	//   ....[0]....
.L_430:
        /*0070*/ 	.word	0x000001f0


	//   ....[1]....
        /*0074*/ 	.word	0x00000220


	//   ....[2]....
        /*0078*/ 	.word	0x00006f80


	//   ....[3]....
        /*007c*/ 	.word	0x00007580


	//   ....[4]....
        /*0080*/ 	.word	0x00007a30


	//   ....[5]....
        /*0084*/ 	.word	0x00007d00


	//   ....[6]....
        /*0088*/ 	.word	0x00007f60


	//   ....[7]....
        /*008c*/ 	.word	0x000080f0


	//----- nvinfo : EIATTR_COOP_GROUP_MASK_REGIDS
	.align		4
.L_431:
        /*0090*/ 	.byte	0x04, 0x29
        /*0092*/ 	.short	(.L_433 - .L_432)


	//   ....[0]....
.L_432:
        /*0094*/ 	.word	0xffffffff


	//   ....[1]....
        /*0098*/ 	.word	0xffffffff


	//   ....[2]....
        /*009c*/ 	.word	0xffffffff


	//   ....[3]....
        /*00a0*/ 	.word	0xffffffff


	//   ....[4]....
        /*00a4*/ 	.word	0xffffffff


	//   ....[5]....
        /*00a8*/ 	.word	0xffffffff


	//   ....[6]....
        /*00ac*/ 	.word	0xffffffff


	//   ....[7]....
        /*00b0*/ 	.word	0xffffffff


	//   ....[8]....
        /*00b4*/ 	.word	0xffffffff


	//   ....[9]....
        /*00b8*/ 	.word	0xffffffff


	//   ....[10]....
        /*00bc*/ 	.word	0xffffffff


	//   ....[11]....
        /*00c0*/ 	.word	0xffffffff


	//   ....[12]....
        /*00c4*/ 	.word	0xffffffff


	//   ....[13]....
        /*00c8*/ 	.word	0xffffffff


	//   ....[14]....
        /*00cc*/ 	.word	0xffffffff


	//   ....[15]....
        /*00d0*/ 	.word	0xffffffff


	//   ....[16]....
        /*00d4*/ 	.word	0xffffffff


	//   ....[17]....
        /*00d8*/ 	.word	0x0500000f


	//   ....[18]....
        /*00dc*/ 	.word	0x0500000f


	//   ....[19]....
        /*00e0*/ 	.word	0x0500000f


	//   ....[20]....
        /*00e4*/ 	.word	0x0500000f


	//----- nvinfo : EIATTR_COOP_GROUP_INSTR_OFFSETS
	.align		4
.L_433:
        /*00e8*/ 	.byte	0x04, 0x28
        /*00ea*/ 	.short	(.L_435 - .L_434)


	//   ....[0]....
.L_434:
        /*00ec*/ 	.word	0x00000070


	//   ....[1]....
        /*00f0*/ 	.word	0x00000200


	//   ....[2]....
        /*00f4*/ 	.word	0x00000250


	//   ....[3]....
        /*00f8*/ 	.word	0x00000440


	//   ....[4]....
        /*00fc*/ 	.word	0x00000660


	//   ....[5]....
        /*0100*/ 	.word	0x000010b0


	//   ....[6]....
        /*0104*/ 	.word	0x000058b0


	//   ....[7]....
        /*0108*/ 	.word	0x00006620


	//   ....[8]....
        /*010c*/ 	.word	0x00006b80


	//   ....[9]....
        /*0110*/ 	.word	0x00006eb0


	//   ....[10]....
        /*0114*/ 	.word	0x00007200


	//   ....[11]....
        /*0118*/ 	.word	0x000074b0


	//   ....[12]....
        /*011c*/ 	.word	0x000076f0


	//   ....[13]....
        /*0120*/ 	.word	0x00007960


	//   ....[14]....
        /*0124*/ 	.word	0x00007c40


	//   ....[15]....
        /*0128*/ 	.word	0x00007e60


	//   ....[16]....
        /*012c*/ 	.word	0x00007ff0


	//   ....[17]....
        /*0130*/ 	.word	0x0000a890


	//   ....[18]....
        /*0134*/ 	.word	0x0000aa00


	//   ....[19]....
        /*0138*/ 	.word	0x0000aa70


	//   ....[20]....
        /*013c*/ 	.word	0x0000aae0


	//----- nvinfo : EIATTR_REG_RECONFIG
	.align		4
.L_435:
        /*0140*/ 	.byte	0x01, 0x54
	.zero		2


	//----- nvinfo : EIATTR_SYSCALL_OFFSETS
	.align		4
        /*0144*/ 	.byte	0x04, 0x46
        /*0146*/ 	.short	(.L_437 - .L_436)


	//   ....[0]....
.L_436:
        /*0148*/ 	.word	0x00000d10


	//   ....[1]....
        /*014c*/ 	.word	0x00000e00


	//   ....[2]....
        /*0150*/ 	.word	0x00000f60


	//   ....[3]....
        /*0154*/ 	.word	0x00001050


	//   ....[4]....
        /*0158*/ 	.word	0x000012d0


	//   ....[5]....
        /*015c*/ 	.word	0x000050e0


	//   ....[6]....
        /*0160*/ 	.word	0x00005220


	//   ....[7]....
        /*0164*/ 	.word	0x00005340


	//   ....[8]....
        /*0168*/ 	.word	0x00005460


	//----- nvinfo : EIATTR_MBARRIER_INSTR_OFFSETS
	.align		4
.L_437:
        /*016c*/ 	.byte	0x04, 0x39
        /*016e*/ 	.short	(.L_439 - .L_438)


	//   ....[0]....
.L_438:
        /*0170*/ 	.word	0x000002f0
        /*0174*/ 	.word	0x000000ff
        /*0178*/ 	.word	0x00026800
        /*017c*/ 	.short	0x0100
        /*017e*/ 	.byte	0x06
	.zero		1


	//   ....[1]....
        /*0180*/ 	.word	0x000003f0
        /*0184*/ 	.word	0x000000ff
        /*0188*/ 	.word	0x00026810
        /*018c*/ 	.short	0x0100
        /*018e*/ 	.byte	0x08
	.zero		1


	//   ....[2]....
        /*0190*/ 	.word	0x00000400
        /*0194*/ 	.word	0x000000ff
        /*0198*/ 	.word	0x00026820
        /*019c*/ 	.short	0x0100
        /*019e*/ 	.byte	0x08
	.zero		1


	//   ....[3]....
        /*01a0*/ 	.word	0x00000410
        /*01a4*/ 	.word	0x000000ff
        /*01a8*/ 	.word	0x00026818
        /*01ac*/ 	.short	0x0100
        /*01ae*/ 	.byte	0x08
	.zero		1


	//   ....[4]....
        /*01b0*/ 	.word	0x00000420
        /*01b4*/ 	.word	0x000000ff
        /*01b8*/ 	.word	0x00026828
        /*01bc*/ 	.short	0x0100
        /*01be*/ 	.byte	0x08
	.zero		1


	//   ....[5]....
        /*01c0*/ 	.word	0x00000550
        /*01c4*/ 	.word	0x000000ff
        /*01c8*/ 	.word	0x00026830
        /*01cc*/ 	.short	0x0100
        /*01ce*/ 	.byte	0x08
	.zero		1


	//   ....[6]....
        /*01d0*/ 	.word	0x00000560
        /*01d4*/ 	.word	0x000000ff
        /*01d8*/ 	.word	0x00026840
        /*01dc*/ 	.short	0x0100
        /*01de*/ 	.byte	0x08
	.zero		1


	//   ....[7]....
        /*01e0*/ 	.word	0x00000570
        /*01e4*/ 	.word	0x000000ff
        /*01e8*/ 	.word	0x00026838
        /*01ec*/ 	.short	0x0100
        /*01ee*/ 	.byte	0x08
	.zero		1


	//   ....[8]....
        /*01f0*/ 	.word	0x00000580
        /*01f4*/ 	.word	0x000000ff
        /*01f8*/ 	.word	0x00026848
        /*01fc*/ 	.short	0x0100
        /*01fe*/ 	.byte	0x08
	.zero		1


	//   ....[9]....
        /*0200*/ 	.word	0x000010f0
        /*0204*/ 	.word	0x000000ed
        /*0208*/ 	.word	0x00026800
        /*020c*/ 	.short	0x010a
        /*020e*/ 	.byte	0x3f
	.zero		1


	//   ....[10]....
        /*0210*/ 	.word	0x00001190
        /*0214*/ 	.word	0x000000ed
        /*0218*/ 	.word	0x00026800
        /*021c*/ 	.short	0x010a
        /*021e*/ 	.byte	0x3f
	.zero		1


	//   ....[11]....
        /*0220*/ 	.word	0x00001b50
        /*0224*/ 	.word	0x000000ff
        /*0228*/ 	.word	0x00026810
        /*022c*/ 	.short	0x010a
        /*022e*/ 	.byte	0x09
	.zero		1


	//   ....[12]....
        /*0230*/ 	.word	0x00001b90
        /*0234*/ 	.word	0x000000ff
        /*0238*/ 	.word	0x00026810
        /*023c*/ 	.short	0x010a
        /*023e*/ 	.byte	0x09
	.zero		1


	//   ....[13]....
        /*0240*/ 	.word	0x00001fd0
        /*0244*/ 	.word	0x000000ff
        /*0248*/ 	.word	0x00026830
        /*024c*/ 	.short	0x010a
        /*024e*/ 	.byte	0x09
	.zero		1


	//   ....[14]....
        /*0250*/ 	.word	0x00002300
        /*0254*/ 	.word	0x000000ff
        /*0258*/ 	.word	0x00026830
        /*025c*/ 	.short	0x010a
        /*025e*/ 	.byte	0x09
	.zero		1


	//   ....[15]....
        /*0260*/ 	.word	0x00004900
        /*0264*/ 	.word	0x000000ff
        /*0268*/ 	.word	0x00000000
        /*026c*/ 	.short	0x0101
        /*026e*/ 	.byte	0x0c
	.zero		1


	//   ....[16]....
        /*0270*/ 	.word	0x00004c10
        /*0274*/ 	.word	0x000000ff
        /*0278*/ 	.word	0x00000000
        /*027c*/ 	.short	0x0101
        /*027e*/ 	.byte	0x09
	.zero		1


	//   ....[17]....
        /*0280*/ 	.word	0x00008670
        /*0284*/ 	.word	0x00000010
        /*0288*/ 	.word	0x00026820
        /*028c*/ 	.short	0x010a
        /*028e*/ 	.byte	0x3f
	.zero		1


	//   ....[18]....
        /*0290*/ 	.word	0x00008f90
        /*0294*/ 	.word	0x00000010
        /*0298*/ 	.word	0x00026840
        /*029c*/ 	.short	0x010a
        /*029e*/ 	.byte	0x3f
	.zero		1


	//   ....[19]....
        /*02a0*/ 	.word	0x000092a0
        /*02a4*/ 	.word	0x00000010
        /*02a8*/ 	.word	0x00026828
        /*02ac*/ 	.short	0x010a
        /*02ae*/ 	.byte	0x3f
	.zero		1


	//   ....[20]....
        /*02b0*/ 	.word	0x000095b0
        /*02b4*/ 	.word	0x00000010
        /*02b8*/ 	.word	0x00026848
        /*02bc*/ 	.short	0x010a
        /*02be*/ 	.byte	0x3f
	.zero		1


	//   ....[21]....
        /*02c0*/ 	.word	0x00009870
        /*02c4*/ 	.word	0x00000010
        /*02c8*/ 	.word	0x00026820
        /*02cc*/ 	.short	0x010a
        /*02ce*/ 	.byte	0x3f
	.zero		1


	//   ....[22]....
        /*02d0*/ 	.word	0x00009c00
        /*02d4*/ 	.word	0x00000010
        /*02d8*/ 	.word	0x00026840
        /*02dc*/ 	.short	0x010a
        /*02de*/ 	.byte	0x3f
	.zero		1


	//   ....[23]....
        /*02e0*/ 	.word	0x00009ee0
        /*02e4*/ 	.word	0x00000010
        /*02e8*/ 	.word	0x00026828
        /*02ec*/ 	.short	0x010a
        /*02ee*/ 	.byte	0x3f
	.zero		1


	//   ....[24]....
        /*02f0*/ 	.word	0x0000a240
        /*02f4*/ 	.word	0x00000003
        /*02f8*/ 	.word	0x00026840
        /*02fc*/ 	.short	0x010a
        /*02fe*/ 	.byte	0x3f
	.zero		1


	//   ....[25]....
        /*0300*/ 	.word	0x0000a6f0
        /*0304*/ 	.word	0x00000006
        /*0308*/ 	.word	0x00000000
        /*030c*/ 	.short	0x010a
        /*030e*/ 	.byte	0x3f
	.zero		1


	//   ....[26]....
        /*0310*/ 	.word	0x0000a750
        /*0314*/ 	.word	0x00000003
        /*0318*/ 	.word	0x00000000
        /*031c*/ 	.short	0x010a
        /*031e*/ 	.byte	0x3f
	.zero		1


	//   ....[27]....
        /*0320*/ 	.word	0x0000a7b0
        /*0324*/ 	.word	0x00000000
        /*0328*/ 	.word	0x00000000
        /*032c*/ 	.short	0x010a
        /*032e*/ 	.byte	0x3f
	.zero		1


	//   ....[28]....
        /*0330*/ 	.word	0x0000a7e0
        /*0334*/ 	.word	0x00000003
        /*0338*/ 	.word	0x00000000
        /*033c*/ 	.short	0x010a
        /*033e*/ 	.byte	0x3f
	.zero		1


	//   ....[29]....
        /*0340*/ 	.word	0x0000a8c0
        /*0344*/ 	.word	0x000000ed
        /*0348*/ 	.word	0x00026800
        /*034c*/ 	.short	0x010a
        /*034e*/ 	.byte	0x3f
	.zero		1


	//   ....[30]....
        /*0350*/ 	.word	0x0000a920
        /*0354*/ 	.word	0x00000005
        /*0358*/ 	.word	0x00026810
        /*035c*/ 	.short	0x010a
        /*035e*/ 	.byte	0x3f
	.zero		1


	//   ....[31]....
        /*0360*/ 	.word	0x0000a980
        /*0364*/ 	.word	0x00000079
        /*0368*/ 	.word	0x00026830
        /*036c*/ 	.short	0x010a
        /*036e*/ 	.byte	0x3f
	.zero		1


	//   ....[32]....
        /*0370*/ 	.word	0x0000ab20
        /*0374*/ 	.word	0x00000010
        /*0378*/ 	.word	0x00026820
        /*037c*/ 	.short	0x010a
        /*037e*/ 	.byte	0x3f
	.zero		1


	//   ....[33]....
        /*0380*/ 	.word	0x0000ab70
        /*0384*/ 	.word	0x00000010
        /*0388*/ 	.word	0x00026840
        /*038c*/ 	.short	0x010a
        /*038e*/ 	.byte	0x3f
	.zero		1


	//   ....[34]....
        /*0390*/ 	.word	0x0000abc0
        /*0394*/ 	.word	0x00000010
        /*0398*/ 	.word	0x00026828
        /*039c*/ 	.short	0x010a
        /*039e*/ 	.byte	0x3f
	.zero		1


	//   ....[35]....
        /*03a0*/ 	.word	0x0000ac10
        /*03a4*/ 	.word	0x00000010
        /*03a8*/ 	.word	0x00026848
        /*03ac*/ 	.short	0x010a
        /*03ae*/ 	.byte	0x3f
	.zero		1


	//   ....[36]....
        /*03b0*/ 	.word	0x0000ac70
        /*03b4*/ 	.word	0x00000010
        /*03b8*/ 	.word	0x00026820
        /*03bc*/ 	.short	0x010a
        /*03be*/ 	.byte	0x3f
	.zero		1


	//   ....[37]....
        /*03c0*/ 	.word	0x0000acc0
        /*03c4*/ 	.word	0x00000010
        /*03c8*/ 	.word	0x00026840
        /*03cc*/ 	.short	0x010a
        /*03ce*/ 	.byte	0x3f
	.zero		1


	//   ....[38]....
        /*03d0*/ 	.word	0x0000ad10
        /*03d4*/ 	.word	0x00000010
        /*03d8*/ 	.word	0x00026828
        /*03dc*/ 	.short	0x010a
        /*03de*/ 	.byte	0x3f
	.zero		1


	//   ....[39]....
        /*03e0*/ 	.word	0x0000ad60
        /*03e4*/ 	.word	0x00000003
        /*03e8*/ 	.word	0x00026840
        /*03ec*/ 	.short	0x010a
        /*03ee*/ 	.byte	0x3f
	.zero		1


	//   ....[40]....
        /*03f0*/ 	.word	0x0000ae30
        /*03f4*/ 	.word	0x00000006
        /*03f8*/ 	.word	0x00000000
        /*03fc*/ 	.short	0x010a
        /*03fe*/ 	.byte	0x3f
	.zero		1


	//   ....[41]....
        /*0400*/ 	.word	0x0000ae80
        /*0404*/ 	.word	0x00000003
        /*0408*/ 	.word	0x00000000
        /*040c*/ 	.short	0x010a
        /*040e*/ 	.byte	0x3f
	.zero		1


	//   ....[42]....
        /*0410*/ 	.word	0x0000aed0
        /*0414*/ 	.word	0x00000000
        /*0418*/ 	.word	0x00000000
        /*041c*/ 	.short	0x010a
        /*041e*/ 	.byte	0x3f
	.zero		1


	//----- nvinfo : EIATTR_NUM_MBARRIERS
	.align		4
.L_439:
        /*0420*/ 	.byte	0x03, 0x38
        /*0422*/ 	.short	0x0009


	//----- nvinfo : EIATTR_EXIT_INSTR_OFFSETS
	.align		4
        /*0424*/ 	.byte	0x04, 0x1c
        /*0426*/ 	.short	(.L_441 - .L_440)


	//   ....[0]....
.L_440:
        /*0428*/ 	.word	0x000006c0


	//   ....[1]....
        /*042c*/ 	.word	0x00005de0


	//   ....[2]....
        /*0430*/ 	.word	0x000065c0


	//   ....[3]....
        /*0434*/ 	.word	0x0000a830


	//----- nvinfo : EIATTR_MAX_THREADS
	.align		4
.L_441:
        /*0438*/ 	.byte	0x04, 0x05
        /*043a*/ 	.short	(.L_443 - .L_442)
.L_442:
        /*043c*/ 	.word	0x00000180
        /*0440*/ 	.word	0x00000001
        /*0444*/ 	.word	0x00000001


	//----- nvinfo : EIATTR_CRS_STACK_SIZE
	.align		4
.L_443:
        /*0448*/ 	.byte	0x04, 0x1e
        /*044a*/ 	.short	(.L_445 - .L_444)
.L_444:
        /*044c*/ 	.word	0x00000000


	//----- nvinfo : EIATTR_CBANK_PARAM_SIZE
	.align		4
.L_445:
        /*0450*/ 	.byte	0x03, 0x19
        /*0452*/ 	.short	0x0970


	//----- nvinfo : EIATTR_PARAM_CBANK
	.align		4
        /*0454*/ 	.byte	0x04, 0x0a
        /*0456*/ 	.short	(.L_447 - .L_446)
	.align		4
.L_446:
        /*0458*/ 	.word	index@(.nv.constant0._ZN7cutlass13device_kernelIN5flash11enable_sm90INS1_16FlashAttnBwdSm90INS1_25CollectiveMainloopBwdSm90ILi2ELi2ELi2EN4cute5tupleIJNS5_1CILi1EEES8_S8_EEENS6_IJNS7_ILi64EEENS7_ILi128EEENS7_ILi96EEEEEENS_6half_tEfNS_4arch4Sm90ELb0ELb1ELb1ELb0ELb1ELb1ELb0ELb0ELi2ELi1ELi2ELi1ELb1EEENS1_21CollectiveEpilogueBwdISD_SE_SG_Li256ELb0ELb0ELi1EEENS1_19SingleTileSchedulerILb0ELb0ELb0ELi128EEEEEEEEEvNT_6ParamsE)
        /*045c*/ 	.short	0x0210
        /*045e*/ 	.short	0x0970


	//----- nvinfo : EIATTR_SW_WAR
	.align		4
.L_447:
        /*0460*/ 	.byte	0x04, 0x36
        /*0462*/ 	.short	(.L_449 - .L_448)
.L_448:
        /*0464*/ 	.word	0x00000008
.L_449:


//--------------------- .nv.info._ZN7cutlass13device_kernelIN5flash11enable_sm90INS1_16FlashAttnBwdSm90INS1_25CollectiveMainloopBwdSm90ILi2ELi2ELi2EN4cute5tupleIJNS5_1CILi1EEES8_S8_EEENS6_IJNS7_ILi64EEENS7_ILi128EEENS7_ILi96EEEEEENS_6half_tEfNS_4arch4Sm90ELb0ELb1ELb1ELb0ELb0ELb1ELb0ELb0ELi2ELi1ELi2ELi1ELb1EEENS1_24CollectiveEpilogueBwdGQAISD_fSG_Li256ELb0ELb0EEENS1_19SingleTileSchedulerILb0ELb0ELb0ELi128EEEEEEEEEvNT_6ParamsE --------------------------
	.section	.nv.info._ZN7cutlass13device_kernelIN5flash11enable_sm90INS1_16FlashAttnBwdSm90INS1_25CollectiveMainloopBwdSm90ILi2ELi2ELi2EN4cute5tupleIJNS5_1CILi1EEES8_S8_EEENS6_IJNS7_ILi64EEENS7_ILi128EEENS7_ILi96EEEEEENS_6half_tEfNS_4arch4Sm90ELb0ELb1ELb1ELb0ELb0ELb1ELb0ELb0ELi2ELi1ELi2ELi1ELb1EEENS1_24CollectiveEpilogueBwdGQAISD_fSG_Li256ELb0ELb0EEENS1_19SingleTileSchedulerILb0ELb0ELb0ELi128EEEEEEEEEvNT_6ParamsE,"",@"SHT_CUDA_INFO"
	.sectionflags	@""
	.align	4


	//----- nvinfo : EIATTR_CUDA_API_VERSION
	.align		4
        /*0000*/ 	.byte	0x04, 0x37
        /*0002*/ 	.short	(.L_451 - .L_450)
.L_450:
        /*0004*/ 	.word	0x00000082


	//----- nvinfo : EIATTR_KPARAM_INFO
	.align		4
.L_451:
        /*0008*/ 	.byte	0x04, 0x17
        /*000a*/ 	.short	(.L_453 - .L_452)
.L_452:
        /*000c*/ 	.word	0x00000000
        /*0010*/ 	.short	0x0000
        /*0012*/ 	.short	0x0070
        /*0014*/ 	.byte	0x00, 0xf0, 0x01, 0x1a


	//----- nvinfo : EIATTR_SPARSE_MMA_MASK
	.align		4
.L_453:
        /*0018*/ 	.byte	0x03, 0x50
        /*001a*/ 	.short	0x0000


	//----- nvinfo : EIATTR_MAXREG_COUNT
	.align		4
        /*001c*/ 	.byte	0x03, 0x1b
        /*001e*/ 	.short	0x00a8


	//----- nvinfo : EIATTR_NUM_BARRIERS
	.align		4
        /*0020*/ 	.byte	0x02, 0x4c
        /*0022*/ 	.byte	0x10
	.zero		1


	//----- nvinfo : EIATTR_EXTERNS
	.align		4
        /*0024*/ 	.byte	0x04, 0x0f
        /*0026*/ 	.short	(.L_455 - .L_454)


	//   ....[0]....
	.align		4
.L_454:
        /*0028*/ 	.word	index@(__assertfail)


	//----- nvinfo : EIATTR_ANNOTATIONS
	.align		4
.L_455:
        /*002c*/ 	.byte	0x04, 0x55
        /*002e*/ 	.short	(.L_457 - .L_456)


	//   ....[0]....
.L_456:
        /*0030*/ 	.word	0x00000001
        /*0034*/ 	.byte	0x80, 0x16, 0x00, 0x00, 0x01, 0x00, 0x00, 0x00, 0xd0, 0x28, 0x00, 0x00, 0x01, 0x00, 0x00, 0x00
        /*0044*/ 	.byte	0xd0, 0x6d, 0x00, 0x00, 0x01, 0x00, 0x00, 0x00, 0x20, 0x71, 0x00, 0x00, 0x01, 0x00, 0x00, 0x00
        /*0054*/ 	.byte	0xd0, 0x7d, 0x00, 0x00, 0x01, 0x00, 0x00, 0x00, 0xf0, 0x7d, 0x00, 0x00, 0x01, 0x00, 0x00, 0x00
        /*0064*/ 	.byte	0x30, 0x83, 0x00, 0x00


	//----- nvinfo : EIATTR_MERCURY_ISA_VERSION
	.align		4
.L_457:
        /*0068*/ 	.byte	0x03, 0x5f
        /*006a*/ 	.short	0x0101


	//----- nvinfo : EIATTR_INT_WARP_WIDE_INSTR_OFFSETS
	.align		4
        /*006c*/ 	.byte	0x04, 0x31
        /*006e*/ 	.short	(.L_459 - .L_458)


	//   ....[0]....
.L_458:
        /*0070*/ 	.word	0x00000190


	//   ....[1]....
        /*0074*/ 	.word	0x000001c0


	//----- nvinfo : EIATTR_COOP_GROUP_MASK_REGIDS
	.align		4
.L_459:
        /*0078*/ 	.byte	0x04, 0x29
        /*007a*/ 	.short	(.L_461 - .L_460)


	//   ....[0]....
.L_460:
        /*007c*/ 	.word	0xffffffff


	//   ....[1]....
        /*0080*/ 	.word	0xffffffff


	//   ....[2]....
        /*0084*/ 	.word	0xffffffff


	//   ....[3]....
        /*0088*/ 	.word	0xffffffff


	//   ....[4]....
        /*008c*/ 	.word	0xffffffff


	//   ....[5]....
        /*0090*/ 	.word	0xffffffff


	//   ....[6]....
        /*0094*/ 	.word	0xffffffff


	//   ....[7]....
        /*0098*/ 	.word	0x0500000f


	//----- nvinfo : EIATTR_COOP_GROUP_INSTR_OFFSETS
	.align		4
.L_461:
        /*009c*/ 	.byte	0x04, 0x28
        /*009e*/ 	.short	(.L_463 - .L_462)


	//   ....[0]....
.L_462:
        /*00a0*/ 	.word	0x00000070


	//   ....[1]....
        /*00a4*/ 	.word	0x000001a0


	//   ....[2]....
        /*00a8*/ 	.word	0x000001f0


	//   ....[3]....
        /*00ac*/ 	.word	0x000003e0


	//   ....[4]....
        /*00b0*/ 	.word	0x00000600


	//   ....[5]....
        /*00b4*/ 	.word	0x00001050


	//   ....[6]....
        /*00b8*/ 	.word	0x00005750


	//   ....[7]....
        /*00bc*/ 	.word	0x00008ab0


	//----- nvinfo : EIATTR_REG_RECONFIG
	.align		4
.L_463:
        /*00c0*/ 	.byte	0x01, 0x54
	.zero		2


	//----- nvinfo : EIATTR_SYSCALL_OFFSETS
	.align		4
        /*00c4*/ 	.byte	0x04, 0x46
        /*00c6*/ 	.short	(.L_465 - .L_464)


	//   ....[0]....
.L_464:
        /*00c8*/ 	.word	0x00000cb0


	//   ....[1]....
        /*00cc*/ 	.word	0x00000da0


	//   ....[2]....
        /*00d0*/ 	.word	0x00000f00


	//   ....[3]....
        /*00d4*/ 	.word	0x00000ff0


	//   ....[4]....
        /*00d8*/ 	.word	0x00001270


	//----- nvinfo : EIATTR_MBARRIER_INSTR_OFFSETS
	.align		4
.L_465:
        /*00dc*/ 	.byte	0x04, 0x39
        /*00de*/ 	.short	(.L_467 - .L_466)


	//   ....[0]....
.L_466:
        /*00e0*/ 	.word	0x00000290
        /*00e4*/ 	.word	0x000000ff
        /*00e8*/ 	.word	0x00026800
        /*00ec*/ 	.short	0x0100
        /*00ee*/ 	.byte	0x06
	.zero		1


	//   ....[1]....
        /*00f0*/ 	.word	0x00000390
        /*00f4*/ 	.word	0x000000ff
        /*00f8*/ 	.word	0x00026810
        /*00fc*/ 	.short	0x0100
        /*00fe*/ 	.byte	0x08
	.zero		1


	//   ....[2]....
        /*0100*/ 	.word	0x000003a0
        /*0104*/ 	.word	0x000000ff
        /*0108*/ 	.word	0x00026820
        /*010c*/ 	.short	0x0100
        /*010e*/ 	.byte	0x08
	.zero		1


	//   ....[3]....
        /*0110*/ 	.word	0x000003b0
        /*0114*/ 	.word	0x000000ff
        /*0118*/ 	.word	0x00026818
        /*011c*/ 	.short	0x0100
        /*011e*/ 	.byte	0x08
	.zero		1


	//   ....[4]....
        /*0120*/ 	.word	0x000003c0
        /*0124*/ 	.word	0x000000ff
        /*0128*/ 	.word	0x00026828
        /*012c*/ 	.short	0x0100
        /*012e*/ 	.byte	0x08
	.zero		1


	//   ....[5]....
        /*0130*/ 	.word	0x000004f0
        /*0134*/ 	.word	0x000000ff
        /*0138*/ 	.word	0x00026830
        /*013c*/ 	.short	0x0100
        /*013e*/ 	.byte	0x08
	.zero		1


	//   ....[6]....
        /*0140*/ 	.word	0x00000500
        /*0144*/ 	.word	0x000000ff
        /*0148*/ 	.word	0x00026840
        /*014c*/ 	.short	0x0100
        /*014e*/ 	.byte	0x08
	.zero		1


	//   ....[7]....
        /*0150*/ 	.word	0x00000510
        /*0154*/ 	.word	0x000000ff
        /*0158*/ 	.word	0x00026838
        /*015c*/ 	.short	0x0100
        /*015e*/ 	.byte	0x08
	.zero		1


	//   ....[8]....
        /*0160*/ 	.word	0x00000520
        /*0164*/ 	.word	0x000000ff
        /*0168*/ 	.word	0x00026848
        /*016c*/ 	.short	0x0100
        /*016e*/ 	.byte	0x08
	.zero		1


	//   ....[9]....
        /*0170*/ 	.word	0x00001090
        /*0174*/ 	.word	0x000000ed
        /*0178*/ 	.word	0x00026800
        /*017c*/ 	.short	0x010a
        /*017e*/ 	.byte	0x3f
	.zero		1


	//   ....[10]....
        /*0180*/ 	.word	0x00001130
        /*0184*/ 	.word	0x000000ed
        /*0188*/ 	.word	0x00026800
        /*018c*/ 	.short	0x010a
        /*018e*/ 	.byte	0x3f
	.zero		1


	//   ....[11]....
        /*0190*/ 	.word	0x00001af0
        /*0194*/ 	.word	0x000000ff
        /*0198*/ 	.word	0x00026810
        /*019c*/ 	.short	0x010a
        /*019e*/ 	.byte	0x06
	.zero		1


	//   ....[12]....
        /*01a0*/ 	.word	0x00001b30
        /*01a4*/ 	.word	0x000000ff
        /*01a8*/ 	.word	0x00026810
        /*01ac*/ 	.short	0x010a
        /*01ae*/ 	.byte	0x06
	.zero		1


	//   ....[13]....
        /*01b0*/ 	.word	0x00001f70
        /*01b4*/ 	.word	0x000000ff
        /*01b8*/ 	.word	0x00026830
        /*01bc*/ 	.short	0x010a
        /*01be*/ 	.byte	0x06
	.zero		1


	//   ....[14]....
        /*01c0*/ 	.word	0x000022a0
        /*01c4*/ 	.word	0x000000ff
        /*01c8*/ 	.word	0x00026830
        /*01cc*/ 	.short	0x010a
        /*01ce*/ 	.byte	0x06
	.zero		1


	//   ....[15]....
        /*01d0*/ 	.word	0x000048f0
        /*01d4*/ 	.word	0x000000ff
        /*01d8*/ 	.word	0x00000000
        /*01dc*/ 	.short	0x0101
        /*01de*/ 	.byte	0x08
	.zero		1


	//   ....[16]....
        /*01e0*/ 	.word	0x00004bd0
        /*01e4*/ 	.word	0x000000ff
        /*01e8*/ 	.word	0x00000000
        /*01ec*/ 	.short	0x0101
        /*01ee*/ 	.byte	0x06
	.zero		1


	//   ....[17]....
        /*01f0*/ 	.word	0x000068a0
        /*01f4*/ 	.word	0x00000010
        /*01f8*/ 	.word	0x00026820
        /*01fc*/ 	.short	0x010a
        /*01fe*/ 	.byte	0x3f
	.zero		1


	//   ....[18]....
        /*0200*/ 	.word	0x000071b0
        /*0204*/ 	.word	0x00000010
        /*0208*/ 	.word	0x00026840
        /*020c*/ 	.short	0x010a
        /*020e*/ 	.byte	0x3f
	.zero		1


	//   ....[19]....
        /*0210*/ 	.word	0x000074c0
        /*0214*/ 	.word	0x00000010
        /*0218*/ 	.word	0x00026828
        /*021c*/ 	.short	0x010a
        /*021e*/ 	.byte	0x3f
	.zero		1


	//   ....[20]....
        /*0220*/ 	.word	0x000077d0
        /*0224*/ 	.word	0x00000010
        /*0228*/ 	.word	0x00026848
        /*022c*/ 	.short	0x010a
        /*022e*/ 	.byte	0x3f
	.zero		1


	//   ....[21]....
        /*0230*/ 	.word	0x00007a90
        /*0234*/ 	.word	0x00000010
        /*0238*/ 	.word	0x00026820
        /*023c*/ 	.short	0x010a
        /*023e*/ 	.byte	0x3f
	.zero		1


	//   ....[22]....
        /*0240*/ 	.word	0x00007e20
        /*0244*/ 	.word	0x00000010
        /*0248*/ 	.word	0x00026840
        /*024c*/ 	.short	0x010a
        /*024e*/ 	.byte	0x3f
	.zero		1


	//   ....[23]....
        /*0250*/ 	.word	0x00008100
        /*0254*/ 	.word	0x00000010
        /*0258*/ 	.word	0x00026828
        /*025c*/ 	.short	0x010a
        /*025e*/ 	.byte	0x3f
	.zero		1


	//   ....[24]....
        /*0260*/ 	.word	0x00008460
        /*0264*/ 	.word	0x00000003
        /*0268*/ 	.word	0x00026840
        /*026c*/ 	.short	0x010a
        /*026e*/ 	.byte	0x3f
	.zero		1


	//   ....[25]....
        /*0270*/ 	.word	0x00008910
        /*0274*/ 	.word	0x00000006
        /*0278*/ 	.word	0x00000000
        /*027c*/ 	.short	0x010a
        /*027e*/ 	.byte	0x3f
	.zero		1


	//   ....[26]....
        /*0280*/ 	.word	0x00008970
        /*0284*/ 	.word	0x00000003
        /*0288*/ 	.word	0x00000000
        /*028c*/ 	.short	0x010a
        /*028e*/ 	.byte	0x3f
	.zero		1


	//   ....[27]....
        /*0290*/ 	.word	0x000089d0
        /*0294*/ 	.word	0x00000000
        /*0298*/ 	.word	0x00000000
        /*029c*/ 	.short	0x010a
        /*029e*/ 	.byte	0x3f
	.zero		1


	//   ....[28]....
        /*02a0*/ 	.word	0x00008a00
        /*02a4*/ 	.word	0x00000003
        /*02a8*/ 	.word	0x00000000
        /*02ac*/ 	.short	0x010a
        /*02ae*/ 	.byte	0x3f
	.zero		1


	//   ....[29]....
        /*02b0*/ 	.word	0x00008ae0
        /*02b4*/ 	.word	0x000000ed
        /*02b8*/ 	.word	0x00026800
        /*02bc*/ 	.short	0x010a
        /*02be*/ 	.byte	0x3f
	.zero		1


	//   ....[30]....
        /*02c0*/ 	.word	0x00008b40
        /*02c4*/ 	.word	0x00000005
        /*02c8*/ 	.word	0x00026810
        /*02cc*/ 	.short	0x010a
        /*02ce*/ 	.byte	0x3f
	.zero		1


	//   ....[31]....
        /*02d0*/ 	.word	0x00008ba0
        /*02d4*/ 	.word	0x00000079
        /*02d8*/ 	.word	0x00026830
        /*02dc*/ 	.short	0x010a
        /*02de*/ 	.byte	0x3f
	.zero		1


	//   ....[32]....
        /*02e0*/ 	.word	0x00008bf0
        /*02e4*/ 	.word	0x00000010
        /*02e8*/ 	.word	0x00026820
        /*02ec*/ 	.short	0x010a
        /*02ee*/ 	.byte	0x3f
	.zero		1


	//   ....[33]....
        /*02f0*/ 	.word	0x00008c40
        /*02f4*/ 	.word	0x00000010
        /*02f8*/ 	.word	0x00026840
        /*02fc*/ 	.short	0x010a
        /*02fe*/ 	.byte	0x3f
	.zero		1


	//   ....[34]....
        /*0300*/ 	.word	0x00008c90
        /*0304*/ 	.word	0x00000010
        /*0308*/ 	.word	0x00026828
        /*030c*/ 	.short	0x010a
        /*030e*/ 	.byte	0x3f
	.zero		1


	//   ....[35]....
        /*0310*/ 	.word	0x00008ce0
        /*0314*/ 	.word	0x00000010
        /*0318*/ 	.word	0x00026848
        /*031c*/ 	.short	0x010a
        /*031e*/ 	.byte	0x3f
	.zero		1


	//   ....[36]....
        /*0320*/ 	.word	0x00008d40
        /*0324*/ 	.word	0x00000010
        /*0328*/ 	.word	0x00026820
        /*032c*/ 	.short	0x010a
        /*032e*/ 	.byte	0x3f
	.zero		1


	//   ....[37]....
        /*0330*/ 	.word	0x00008d90
        /*0334*/ 	.word	0x00000010
        /*0338*/ 	.word	0x00026840
        /*033c*/ 	.short	0x010a
        /*033e*/ 	.byte	0x3f
	.zero		1


	//   ....[38]....
        /*0340*/ 	.word	0x00008de0
        /*0344*/ 	.word	0x00000010
        /*0348*/ 	.word	0x00026828
        /*034c*/ 	.short	0x010a
        /*034e*/ 	.byte	0x3f
	.zero		1


	//   ....[39]....
        /*0350*/ 	.word	0x00008e30
        /*0354*/ 	.word	0x00000003
        /*0358*/ 	.word	0x00026840
        /*035c*/ 	.short	0x010a
        /*035e*/ 	.byte	0x3f
	.zero		1


	//   ....[40]....
        /*0360*/ 	.word	0x00008f00
        /*0364*/ 	.word	0x00000006
        /*0368*/ 	.word	0x00000000
        /*036c*/ 	.short	0x010a
        /*036e*/ 	.byte	0x3f
	.zero		1


	//   ....[41]....
        /*0370*/ 	.word	0x00008f50
        /*0374*/ 	.word	0x00000003
        /*0378*/ 	.word	0x00000000
        /*037c*/ 	.short	0x010a
        /*037e*/ 	.byte	0x3f
	.zero		1


	//   ....[42]....
        /*0380*/ 	.word	0x00008fa0
        /*0384*/ 	.word	0x00000000
        /*0388*/ 	.word	0x00000000
        /*038c*/ 	.short	0x010a
        /*038e*/ 	.byte	0x3f
	.zero		1


	//----- nvinfo : EIATTR_NUM_MBARRIERS
	.align		4
.L_467:
        /*0390*/ 	.byte	0x03, 0x38
        /*0392*/ 	.short	0x0009


	//----- nvinfo : EIATTR_EXIT_INSTR_OFFSETS
	.align		4
        /*0394*/ 	.byte	0x04, 0x1c
        /*0396*/ 	.short	(.L_469 - .L_468)


	//   ....[0]....
.L_468:
        /*0398*/ 	.word	0x00008a50


	//----- nvinfo : EIATTR_MAX_THREADS
	.align		4
.L_469:
        /*039c*/ 	.byte	0x04, 0x05
        /*039e*/ 	.short	(.L_471 - .L_470)
.L_470:
        /*03a0*/ 	.word	0x00000180
        /*03a4*/ 	.word	0x00000001
        /*03a8*/ 	.word	0x00000001


	//----- nvinfo : EIATTR_CRS_STACK_SIZE
	.align		4
.L_471:
        /*03ac*/ 	.byte	0x04, 0x1e
        /*03ae*/ 	.short	(.L_473 - .L_472)
.L_472:
        /*03b0*/ 	.word	0x00000000


	//----- nvinfo : EIATTR_CBANK_PARAM_SIZE
	.align		4
.L_473:
        /*03b4*/ 	.byte	0x03, 0x19
        /*03b6*/ 	.short	0x06f0


	//----- nvinfo : EIATTR_PARAM_CBANK
	.align		4
        /*03b8*/ 	.byte	0x04, 0x0a
        /*03ba*/ 	.short	(.L_475 - .L_474)
	.align		4
.L_474:
        /*03bc*/ 	.word	index@(.nv.constant0._ZN7cutlass13device_kernelIN5flash11enable_sm90INS1_16FlashAttnBwdSm90INS1_25CollectiveMainloopBwdSm90ILi2ELi2ELi2EN4cute5tupleIJNS5_1CILi1EEES8_S8_EEENS6_IJNS7_ILi64EEENS7_ILi128EEENS7_ILi96EEEEEENS_6half_tEfNS_4arch4Sm90ELb0ELb1ELb1ELb0ELb0ELb1ELb0ELb0ELi2ELi1ELi2ELi1ELb1EEENS1_24CollectiveEpilogueBwdGQAISD_fSG_Li256ELb0ELb0EEENS1_19SingleTileSchedulerILb0ELb0ELb0ELi128EEEEEEEEEvNT_6ParamsE)
        /*03c0*/ 	.short	0x0210
        /*03c2*/ 	.short	0x06f0


	//----- nvinfo : EIATTR_SW_WAR
	.align		4
.L_475:
        /*03c4*/ 	.byte	0x04, 0x36
        /*03c6*/ 	.short	(.L_477 - .L_476)
.L_476:
        /*03c8*/ 	.word	0x00000008
.L_477:


//--------------------- .nv.info._ZN7cutlass13device_kernelIN5flash11enable_sm90INS1_16FlashAttnBwdSm90INS1_25CollectiveMainloopBwdSm90ILi2ELi2ELi2EN4cute5tupleIJNS5_1CILi1EEES8_S8_EEENS6_IJNS7_ILi64EEENS7_ILi128EEENS7_ILi96EEEEEENS_6half_tEfNS_4arch4Sm90ELb0ELb1ELb1ELb0ELb1ELb1ELb0ELb0ELi2ELi1ELi2ELi1ELb1EEENS1_24CollectiveEpilogueBwdGQAISD_fSG_Li256ELb0ELb1EEENS1_19SingleTileSchedulerILb0ELb0ELb0ELi128EEEEEEEEEvNT_6ParamsE --------------------------
	.section	.nv.info._ZN7cutlass13device_kernelIN5flash11enable_sm90INS1_16FlashAttnBwdSm90INS1_25CollectiveMainloopBwdSm90ILi2ELi2ELi2EN4cute5tupleIJNS5_1CILi1EEES8_S8_EEENS6_IJNS7_ILi64EEENS7_ILi128EEENS7_ILi96EEEEEENS_6half_tEfNS_4arch4Sm90ELb0ELb1ELb1ELb0ELb1ELb1ELb0ELb0ELi2ELi1ELi2ELi1ELb1EEENS1_24CollectiveEpilogueBwdGQAISD_fSG_Li256ELb0ELb1EEENS1_19SingleTileSchedulerILb0ELb0ELb0ELi128EEEEEEEEEvNT_6ParamsE,"",@"SHT_CUDA_INFO"
	.sectionflags	@""
	.align	4


	//----- nvinfo : EIATTR_CUDA_API_VERSION
	.align		4
        /*0000*/ 	.byte	0x04, 0x37
        /*0002*/ 	.short	(.L_479 - .L_478)
.L_478:
        /*0004*/ 	.word	0x00000082


	//----- nvinfo : EIATTR_KPARAM_INFO
	.align		4
.L_479:
        /*0008*/ 	.byte	0x04, 0x17
        /*000a*/ 	.short	(.L_481 - .L_480)
.L_480:
        /*000c*/ 	.word	0x00000000
        /*0010*/ 	.short	0x0000
        /*0012*/ 	.short	0x0070
        /*0014*/ 	.byte	0x00, 0xf0, 0x01, 0x1a


	//----- nvinfo : EIATTR_SPARSE_MMA_MASK
	.align		4
.L_481:
        /*0018*/ 	.byte	0x03, 0x50
        /*001a*/ 	.short	0x0000


	//----- nvinfo : EIATTR_MAXREG_COUNT
	.align		4
        /*001c*/ 	.byte	0x03, 0x1b
        /*001e*/ 	.short	0x00a8


	//----- nvinfo : EIATTR_NUM_BARRIERS
	.align		4
        /*0020*/ 	.byte	0x02, 0x4c
        /*0022*/ 	.byte	0x10
	.zero		1


	//----- nvinfo : EIATTR_EXTERNS
	.align		4
        /*0024*/ 	.byte	0x04, 0x0f
        /*0026*/ 	.short	(.L_483 - .L_482)


	//   ....[0]....
	.align		4
.L_482:
        /*0028*/ 	.word	index@(__assertfail)


	//----- nvinfo : EIATTR_ANNOTATIONS
	.align		4
.L_483:
        /*002c*/ 	.byte	0x04, 0x55
        /*002e*/ 	.short	(.L_485 - .L_484)


	//   ....[0]....
.L_484:
        /*0030*/ 	.word	0x00000001
        /*0034*/ 	.byte	0x90, 0x16, 0x00, 0x00, 0x01, 0x00, 0x00, 0x00, 0xa0, 0x28, 0x00, 0x00, 0x01, 0x00, 0x00, 0x00
        /*0044*/ 	.byte	0xa0, 0x81, 0x00, 0x00, 0x01, 0x00, 0x00, 0x00, 0xf0, 0x84, 0x00, 0x00, 0x01, 0x00, 0x00, 0x00
        /*0054*/ 	.byte	0xa0, 0x91, 0x00, 0x00, 0x01, 0x00, 0x00, 0x00, 0xc0, 0x91, 0x00, 0x00, 0x01, 0x00, 0x00, 0x00
        /*0064*/ 	.byte	0x00, 0x97, 0x00, 0x00


	//----- nvinfo : EIATTR_MERCURY_ISA_VERSION
	.align		4
.L_485:
        /*0068*/ 	.byte	0x03, 0x5f
        /*006a*/ 	.short	0x0101


	//----- nvinfo : EIATTR_INT_WARP_WIDE_INSTR_OFFSETS
	.align		4
        /*006c*/ 	.byte	0x04, 0x31
        /*006e*/ 	.short	(.L_487 - .L_486)


	//   ....[0]....
.L_486:
        /*0070*/ 	.word	0x00000190


	//   ....[1]....
        /*0074*/ 	.word	0x000001c0


	//   ....[2]....
        /*0078*/ 	.word	0x00006580


	//   ....[3]....
        /*007c*/ 	.word	0x00006b80


	//   ....[4]....
        /*0080*/ 	.word	0x00007030


	//   ....[5]....
        /*0084*/ 	.word	0x00007300


	//   ....[6]....
        /*0088*/ 	.word	0x00007560


	//   ....[7]....
        /*008c*/ 	.word	0x000076f0


	//----- nvinfo : EIATTR_COOP_GROUP_MASK_REGIDS
	.align		4
.L_487:
        /*0090*/ 	.byte	0x04, 0x29
        /*0092*/ 	.short	(.L_489 - .L_488)


	//   ....[0]....
.L_488:
        /*0094*/ 	.word	0xffffffff


	//   ....[1]....
        /*0098*/ 	.word	0xffffffff


	//   ....[2]....
        /*009c*/ 	.word	0xffffffff


	//   ....[3]....
        /*00a0*/ 	.word	0xffffffff


	//   ....[4]....
        /*00a4*/ 	.word	0xffffffff


	//   ....[5]....
        /*00a8*/ 	.word	0xffffffff


	//   ....[6]....
        /*00ac*/ 	.word	0xffffffff


	//   ....[7]....
        /*00b0*/ 	.word	0xffffffff


	//   ....[8]....
        /*00b4*/ 	.word	0xffffffff


	//   ....[9]....
        /*00b8*/ 	.word	0xffffffff


	//   ....[10]....
        /*00bc*/ 	.word	0xffffffff


	//   ....[11]....
        /*00c0*/ 	.word	0xffffffff


	//   ....[12]....
        /*00c4*/ 	.word	0xffffffff


	//   ....[13]....
        /*00c8*/ 	.word	0xffffffff


	//   ....[14]....
        /*00cc*/ 	.word	0xffffffff


	//   ....[15]....
        /*00d0*/ 	.word	0xffffffff


	//   ....[16]....
        /*00d4*/ 	.word	0xffffffff


	//   ....[17]....
        /*00d8*/ 	.word	0xffffffff


	//   ....[18]....
        /*00dc*/ 	.word	0xffffffff


	//   ....[19]....
        /*00e0*/ 	.word	0xffffffff


	//   ....[20]....
        /*00e4*/ 	.word	0x0500000f


	//   ....[21]....
        /*00e8*/ 	.word	0x0500000f


	//   ....[22]....
        /*00ec*/ 	.word	0x0500000f


	//   ....[23]....
        /*00f0*/ 	.word	0x0500000f


	//   ....[24]....
        /*00f4*/ 	.word	0x0500000f


	//   ....[25]....
        /*00f8*/ 	.word	0x0500000f


	//----- nvinfo : EIATTR_COOP_GROUP_INSTR_OFFSETS
	.align		4
.L_489:
        /*00fc*/ 	.byte	0x04, 0x28
        /*00fe*/ 	.short	(.L_491 - .L_490)


	//   ....[0]....
.L_490:
        /*0100*/ 	.word	0x00000070


	//   ....[1]....
        /*0104*/ 	.word	0x000001a0


	//   ....[2]....
        /*0108*/ 	.word	0x000001f0


	//   ....[3]....
        /*010c*/ 	.word	0x000003e0


	//   ....[4]....
        /*0110*/ 	.word	0x00000610


	//   ....[5]....
        /*0114*/ 	.word	0x00001060


	//   ....[6]....
        /*0118*/ 	.word	0x00005540


	//   ....[7]....
        /*011c*/ 	.word	0x000056c0


	//   ....[8]....
        /*0120*/ 	.word	0x00005970


	//   ....[9]....
        /*0124*/ 	.word	0x00005b00


	//   ....[10]....
        /*0128*/ 	.word	0x00005c20


	//   ....[11]....
        /*012c*/ 	.word	0x00006180


	//   ....[12]....
        /*0130*/ 	.word	0x000064b0


	//   ....[13]....
        /*0134*/ 	.word	0x00006800


	//   ....[14]....
        /*0138*/ 	.word	0x00006ab0


	//   ....[15]....
        /*013c*/ 	.word	0x00006cf0


	//   ....[16]....
        /*0140*/ 	.word	0x00006f60


	//   ....[17]....
        /*0144*/ 	.word	0x00007240


	//   ....[18]....
        /*0148*/ 	.word	0x00007460


	//   ....[19]....
        /*014c*/ 	.word	0x000075f0


	//   ....[20]....
        /*0150*/ 	.word	0x00009e80


	//   ....[21]....
        /*0154*/ 	.word	0x00009ff0


	//   ....[22]....
        /*0158*/ 	.word	0x0000a060


	//   ....[23]....
        /*015c*/ 	.word	0x0000a0d0


	//   ....[24]....
        /*0160*/ 	.word	0x0000a140


	//   ....[25]....
        /*0164*/ 	.word	0x0000a1b0


	//----- nvinfo : EIATTR_REG_RECONFIG
	.align		4
.L_491:
        /*0168*/ 	.byte	0x01, 0x54
	.zero		2


	//----- nvinfo : EIATTR_SYSCALL_OFFSETS
	.align		4
        /*016c*/ 	.byte	0x04, 0x46
        /*016e*/ 	.short	(.L_493 - .L_492)


	//   ....[0]....
.L_492:
        /*0170*/ 	.word	0x00000cc0


	//   ....[1]....
        /*0174*/ 	.word	0x00000db0


	//   ....[2]....
        /*0178*/ 	.word	0x00000f10


	//   ....[3]....
        /*017c*/ 	.word	0x00001000


	//   ....[4]....
        /*0180*/ 	.word	0x00001280


	//----- nvinfo : EIATTR_MBARRIER_INSTR_OFFSETS
	.align		4
.L_493:
        /*0184*/ 	.byte	0x04, 0x39
        /*0186*/ 	.short	(.L_495 - .L_494)


	//   ....[0]....
.L_494:
        /*0188*/ 	.word	0x00000290
        /*018c*/ 	.word	0x000000ff
        /*0190*/ 	.word	0x00026800
        /*0194*/ 	.short	0x0100
        /*0196*/ 	.byte	0x06
	.zero		1


	//   ....[1]....
        /*0198*/ 	.word	0x00000390
        /*019c*/ 	.word	0x000000ff
        /*01a0*/ 	.word	0x00026810
        /*01a4*/ 	.short	0x0100
        /*01a6*/ 	.byte	0x08
	.zero		1


	//   ....[2]....
        /*01a8*/ 	.word	0x000003a0
        /*01ac*/ 	.word	0x000000ff
        /*01b0*/ 	.word	0x00026820
        /*01b4*/ 	.short	0x0100
        /*01b6*/ 	.byte	0x08
	.zero		1


	//   ....[3]....
        /*01b8*/ 	.word	0x000003b0
        /*01bc*/ 	.word	0x000000ff
        /*01c0*/ 	.word	0x00026818
        /*01c4*/ 	.short	0x0100
        /*01c6*/ 	.byte	0x08
	.zero		1


	//   ....[4]....
        /*01c8*/ 	.word	0x000003c0
        /*01cc*/ 	.word	0x000000ff
        /*01d0*/ 	.word	0x00026828
        /*01d4*/ 	.short	0x0100
        /*01d6*/ 	.byte	0x08
	.zero		1


	//   ....[5]....
        /*01d8*/ 	.word	0x000004f0
        /*01dc*/ 	.word	0x000000ff
        /*01e0*/ 	.word	0x00026830
        /*01e4*/ 	.short	0x0100
        /*01e6*/ 	.byte	0x08
	.zero		1


	//   ....[6]....
        /*01e8*/ 	.word	0x00000500
        /*01ec*/ 	.word	0x000000ff
        /*01f0*/ 	.word	0x00026840
        /*01f4*/ 	.short	0x0100
        /*01f6*/ 	.byte	0x08
	.zero		1


	//   ....[7]....
        /*01f8*/ 	.word	0x00000510
        /*01fc*/ 	.word	0x000000ff
        /*0200*/ 	.word	0x00026838
        /*0204*/ 	.short	0x0100
        /*0206*/ 	.byte	0x08
	.zero		1


	//   ....[8]....
        /*0208*/ 	.word	0x00000520
        /*020c*/ 	.word	0x000000ff
        /*0210*/ 	.word	0x00026848
        /*0214*/ 	.short	0x0100
        /*0216*/ 	.byte	0x08
	.zero		1


	//   ....[9]....
        /*0218*/ 	.word	0x000010a0
        /*021c*/ 	.word	0x000000ed
        /*0220*/ 	.word	0x00026800
        /*0224*/ 	.short	0x010a
        /*0226*/ 	.byte	0x3f
	.zero		1


	//   ....[10]....
        /*0228*/ 	.word	0x00001140
        /*022c*/ 	.word	0x000000ed
        /*0230*/ 	.word	0x00026800
        /*0234*/ 	.short	0x010a
        /*0236*/ 	.byte	0x3f
	.zero		1


	//   ....[11]....
        /*0238*/ 	.word	0x00001b00
        /*023c*/ 	.word	0x000000ff
        /*0240*/ 	.word	0x00026810
        /*0244*/ 	.short	0x010a
        /*0246*/ 	.byte	0x09
	.zero		1


	//   ....[12]....
        /*0248*/ 	.word	0x00001b40
        /*024c*/ 	.word	0x000000ff
        /*0250*/ 	.word	0x00026810
        /*0254*/ 	.short	0x010a
        /*0256*/ 	.byte	0x09
	.zero		1


	//   ....[13]....
        /*0258*/ 	.word	0x00001f80
        /*025c*/ 	.word	0x000000ff
        /*0260*/ 	.word	0x00026830
        /*0264*/ 	.short	0x010a
        /*0266*/ 	.byte	0x09
	.zero		1


	//   ....[14]....
        /*0268*/ 	.word	0x000022b0
        /*026c*/ 	.word	0x000000ff
        /*0270*/ 	.word	0x00026830
        /*0274*/ 	.short	0x010a
        /*0276*/ 	.byte	0x09
	.zero		1


	//   ....[15]....
        /*0278*/ 	.word	0x000048b0
        /*027c*/ 	.word	0x000000ff
        /*0280*/ 	.word	0x00000000
        /*0284*/ 	.short	0x0101
        /*0286*/ 	.byte	0x0c
	.zero		1


	//   ....[16]....
        /*0288*/ 	.word	0x00004bc0
        /*028c*/ 	.word	0x000000ff
        /*0290*/ 	.word	0x00000000
        /*0294*/ 	.short	0x0101
        /*0296*/ 	.byte	0x09
	.zero		1


	//   ....[17]....
        /*0298*/ 	.word	0x00007c70
        /*029c*/ 	.word	0x00000010
        /*02a0*/ 	.word	0x00026820
        /*02a4*/ 	.short	0x010a
        /*02a6*/ 	.byte	0x3f
	.zero		1


	//   ....[18]....
        /*02a8*/ 	.word	0x00008580
        /*02ac*/ 	.word	0x00000010
        /*02b0*/ 	.word	0x00026840
        /*02b4*/ 	.short	0x010a
        /*02b6*/ 	.byte	0x3f
	.zero		1


	//   ....[19]....
        /*02b8*/ 	.word	0x00008890
        /*02bc*/ 	.word	0x00000010
        /*02c0*/ 	.word	0x00026828
        /*02c4*/ 	.short	0x010a
        /*02c6*/ 	.byte	0x3f
	.zero		1


	//   ....[20]....
        /*02c8*/ 	.word	0x00008ba0
        /*02cc*/ 	.word	0x00000010
        /*02d0*/ 	.word	0x00026848
        /*02d4*/ 	.short	0x010a
        /*02d6*/ 	.byte	0x3f
	.zero		1


	//   ....[21]....
        /*02d8*/ 	.word	0x00008e60
        /*02dc*/ 	.word	0x00000010
        /*02e0*/ 	.word	0x00026820
        /*02e4*/ 	.short	0x010a
        /*02e6*/ 	.byte	0x3f
	.zero		1


	//   ....[22]....
        /*02e8*/ 	.word	0x000091f0
        /*02ec*/ 	.word	0x00000010
        /*02f0*/ 	.word	0x00026840
        /*02f4*/ 	.short	0x010a
        /*02f6*/ 	.byte	0x3f
	.zero		1


	//   ....[23]....
        /*02f8*/ 	.word	0x000094d0
        /*02fc*/ 	.word	0x00000010
        /*0300*/ 	.word	0x00026828
        /*0304*/ 	.short	0x010a
        /*0306*/ 	.byte	0x3f
	.zero		1


	//   ....[24]....
        /*0308*/ 	.word	0x00009830
        /*030c*/ 	.word	0x00000003
        /*0310*/ 	.word	0x00026840
        /*0314*/ 	.short	0x010a
        /*0316*/ 	.byte	0x3f
	.zero		1


	//   ....[25]....
        /*0318*/ 	.word	0x00009ce0
        /*031c*/ 	.word	0x00000006
        /*0320*/ 	.word	0x00000000
        /*0324*/ 	.short	0x010a
        /*0326*/ 	.byte	0x3f
	.zero		1


	//   ....[26]....
        /*0328*/ 	.word	0x00009d40
        /*032c*/ 	.word	0x00000003
        /*0330*/ 	.word	0x00000000
        /*0334*/ 	.short	0x010a
        /*0336*/ 	.byte	0x3f
	.zero		1


	//   ....[27]....
        /*0338*/ 	.word	0x00009da0
        /*033c*/ 	.word	0x00000000
        /*0340*/ 	.word	0x00000000
        /*0344*/ 	.short	0x010a
        /*0346*/ 	.byte	0x3f
	.zero		1


	//   ....[28]....
        /*0348*/ 	.word	0x00009dd0
        /*034c*/ 	.word	0x00000003
        /*0350*/ 	.word	0x00000000
        /*0354*/ 	.short	0x010a
        /*0356*/ 	.byte	0x3f
	.zero		1


	//   ....[29]....
        /*0358*/ 	.word	0x00009eb0
        /*035c*/ 	.word	0x000000ed
        /*0360*/ 	.word	0x00026800
        /*0364*/ 	.short	0x010a
        /*0366*/ 	.byte	0x3f
	.zero		1


	//   ....[30]....
        /*0368*/ 	.word	0x00009f10
        /*036c*/ 	.word	0x00000005
        /*0370*/ 	.word	0x00026810
        /*0374*/ 	.short	0x010a
        /*0376*/ 	.byte	0x3f
	.zero		1


	//   ....[31]....
        /*0378*/ 	.word	0x00009f70
        /*037c*/ 	.word	0x00000079
        /*0380*/ 	.word	0x00026830
        /*0384*/ 	.short	0x010a
        /*0386*/ 	.byte	0x3f
	.zero		1


	//   ....[32]....
        /*0388*/ 	.word	0x0000a1f0
        /*038c*/ 	.word	0x00000010
        /*0390*/ 	.word	0x00026820
        /*0394*/ 	.short	0x010a
        /*0396*/ 	.byte	0x3f
	.zero		1


	//   ....[33]....
        /*0398*/ 	.word	0x0000a240
        /*039c*/ 	.word	0x00000010
        /*03a0*/ 	.word	0x00026840
        /*03a4*/ 	.short	0x010a
        /*03a6*/ 	.byte	0x3f
	.zero		1


	//   ....[34]....
        /*03a8*/ 	.word	0x0000a290
        /*03ac*/ 	.word	0x00000010
        /*03b0*/ 	.word	0x00026828
        /*03b4*/ 	.short	0x010a
        /*03b6*/ 	.byte	0x3f
	.zero		1


	//   ....[35]....
        /*03b8*/ 	.word	0x0000a2e0
        /*03bc*/ 	.word	0x00000010
        /*03c0*/ 	.word	0x00026848
        /*03c4*/ 	.short	0x010a
        /*03c6*/ 	.byte	0x3f
	.zero		1


	//   ....[36]....
        /*03c8*/ 	.word	0x0000a340
        /*03cc*/ 	.word	0x00000010
        /*03d0*/ 	.word	0x00026820
        /*03d4*/ 	.short	0x010a
        /*03d6*/ 	.byte	0x3f
	.zero		1


	//   ....[37]....
        /*03d8*/ 	.word	0x0000a390
        /*03dc*/ 	.word	0x00000010
        /*03e0*/ 	.word	0x00026840
        /*03e4*/ 	.short	0x010a
        /*03e6*/ 	.byte	0x3f
	.zero		1


	//   ....[38]....
        /*03e8*/ 	.word	0x0000a3e0
        /*03ec*/ 	.word	0x00000010
        /*03f0*/ 	.word	0x00026828
        /*03f4*/ 	.short	0x010a
        /*03f6*/ 	.byte	0x3f
	.zero		1


	//   ....[39]....
        /*03f8*/ 	.word	0x0000a430
        /*03fc*/ 	.word	0x00000003
        /*0400*/ 	.word	0x00026840
        /*0404*/ 	.short	0x010a
        /*0406*/ 	.byte	0x3f
	.zero		1


	//   ....[40]....
        /*0408*/ 	.word	0x0000a500
        /*040c*/ 	.word	0x00000006
        /*0410*/ 	.word	0x00000000
        /*0414*/ 	.short	0x010a
        /*0416*/ 	.byte	0x3f
	.zero		1


	//   ....[41]....
        /*0418*/ 	.word	0x0000a550
        /*041c*/ 	.word	0x00000003
        /*0420*/ 	.word	0x00000000
        /*0424*/ 	.short	0x010a
        /*0426*/ 	.byte	0x3f
	.zero		1


	//   ....[42]....
        /*0428*/ 	.word	0x0000a5a0
        /*042c*/ 	.word	0x00000000
        /*0430*/ 	.word	0x00000000
        /*0434*/ 	.short	0x010a
        /*0436*/ 	.byte	0x3f
	.zero		1


	//----- nvinfo : EIATTR_NUM_MBARRIERS
	.align		4
.L_495:
        /*0438*/ 	.byte	0x03, 0x38
        /*043a*/ 	.short	0x0009


	//----- nvinfo : EIATTR_EXIT_INSTR_OFFSETS
	.align		4
        /*043c*/ 	.byte	0x04, 0x1c
        /*043e*/ 	.short	(.L_497 - .L_496)


	//   ....[0]....
.L_496:
        /*0440*/ 	.word	0x00009e20


	//----- nvinfo : EIATTR_MAX_THREADS
	.align		4
.L_497:
        /*0444*/ 	.byte	0x04, 0x05
        /*0446*/ 	.short	(.L_499 - .L_498)
.L_498:
        /*0448*/ 	.word	0x00000180
        /*044c*/ 	.word	0x00000001
        /*0450*/ 	.word	0x00000001


	//----- nvinfo : EIATTR_CRS_STACK_SIZE
	.align		4
.L_499:
        /*0454*/ 	.byte	0x04, 0x1e
        /*0456*/ 	.short	(.L_501 - .L_500)
.L_500:
        /*0458*/ 	.word	0x00000000


	//----- nvinfo : EIATTR_CBANK_PARAM_SIZE
	.align		4
.L_501:
        /*045c*/ 	.byte	0x03, 0x19
        /*045e*/ 	.short	0x06f0


	//----- nvinfo : EIATTR_PARAM_CBANK
	.align		4
        /*0460*/ 	.byte	0x04, 0x0a
        /*0462*/ 	.short	(.L_503 - .L_502)
	.align		4
.L_502:
        /*0464*/ 	.word	index@(.nv.constant0._ZN7cutlass13device_kernelIN5flash11enable_sm90INS1_16FlashAttnBwdSm90INS1_25CollectiveMainloopBwdSm90ILi2ELi2ELi2EN4cute5tupleIJNS5_1CILi1EEES8_S8_EEENS6_IJNS7_ILi64EEENS7_ILi128EEENS7_ILi96EEEEEENS_6half_tEfNS_4arch4Sm90ELb0ELb1ELb1ELb0ELb1ELb1ELb0ELb0ELi2ELi1ELi2ELi1ELb1EEENS1_24CollectiveEpilogueBwdGQAISD_fSG_Li256ELb0ELb1EEENS1_19SingleTileSchedulerILb0ELb0ELb0ELi128EEEEEEEEEvNT_6ParamsE)
        /*0468*/ 	.short	0x0210
        /*046a*/ 	.short	0x06f0


	//----- nvinfo : EIATTR_SW_WAR
	.align		4
.L_503:
        /*046c*/ 	.byte	0x04, 0x36
        /*046e*/ 	.short	(.L_505 - .L_504)
.L_504:
        /*0470*/ 	.word	0x00000008
.L_505:


//--------------------- .nv.info._ZN7cutlass13device_kernelIN5flash11enable_sm90INS1_16FlashAttnBwdSm90INS1_25CollectiveMainloopBwdSm90ILi2ELi2ELi2EN4cute5tupleIJNS5_1CILi1EEES8_S8_EEENS6_IJNS7_ILi64EEENS7_ILi128EEENS7_ILi96EEEEEENS_6half_tEfNS_4arch4Sm90ELb0ELb1ELb1ELb1ELb0ELb1ELb0ELb0ELi2ELi1ELi2ELi1ELb1EEENS1_21CollectiveEpilogueBwdISD_SE_SG_Li256ELb1ELb0ELi1EEENS1_19SingleTileSchedulerILb1ELb0ELb0ELi128EEEEEEEEEvNT_6ParamsE --------------------------
	.section	.nv.info._ZN7cutlass13device_kernelIN5flash11enable_sm90INS1_16FlashAttnBwdSm90INS1_25CollectiveMainloopBwdSm90ILi2ELi2ELi2EN4cute5tupleIJNS5_1CILi1EEES8_S8_EEENS6_IJNS7_ILi64EEENS7_ILi128EEENS7_ILi96EEEEEENS_6half_tEfNS_4arch4Sm90ELb0ELb1ELb1ELb1ELb0ELb1ELb0ELb0ELi2ELi1ELi2ELi1ELb1EEENS1_21CollectiveEpilogueBwdISD_SE_SG_Li256ELb1ELb0ELi1EEENS1_19SingleTileSchedulerILb1ELb0ELb0ELi128EEEEEEEEEvNT_6ParamsE,"",@"SHT_CUDA_INFO"
	.sectionflags	@""
	.align	4


	//----- nvinfo : EIATTR_CUDA_API_VERSION
	.align		4
        /*0000*/ 	.byte	0x04, 0x37
        /*0002*/ 	.short	(.L_507 - .L_506)
.L_506:
        /*0004*/ 	.word	0x00000082


	//----- nvinfo : EIATTR_KPARAM_INFO
	.align		4
.L_507:
        /*0008*/ 	.byte	0x04, 0x17
        /*000a*/ 	.short	(.L_509 - .L_508)
.L_508:
        /*000c*/ 	.word	0x00000000
        /*0010*/ 	.short	0x0000
        /*0012*/ 	.short	0x0070
        /*0014*/ 	.byte	0x00, 0xf0, 0x01, 0x1a


	//----- nvinfo : EIATTR_SPARSE_MMA_MASK
	.align		4
.L_509:
        /*0018*/ 	.byte	0x03, 0x50
        /*001a*/ 	.short	0x0000


	//----- nvinfo : EIATTR_MAXREG_COUNT
	.align		4
        /*001c*/ 	.byte	0x03, 0x1b
        /*001e*/ 	.short	0x00a8


	//----- nvinfo : EIATTR_NUM_BARRIERS
	.align		4
        /*0020*/ 	.byte	0x02, 0x4c
        /*0022*/ 	.byte	0x10
	.zero		1


	//----- nvinfo : EIATTR_EXTERNS
	.align		4
        /*0024*/ 	.byte	0x04, 0x0f
        /*0026*/ 	.short	(.L_511 - .L_510)


	//   ....[0]....
	.align		4
.L_510:
        /*0028*/ 	.word	index@(__assertfail)


	//----- nvinfo : EIATTR_ANNOTATIONS
	.align		4
.L_511:
        /*002c*/ 	.byte	0x04, 0x55
        /*002e*/ 	.short	(.L_513 - .L_512)


	//   ....[0]....
.L_512:
        /*0030*/ 	.word	0x00000001
        /*0034*/ 	.byte	0x30, 0x1b, 0x00, 0x00, 0x01, 0x00, 0x00, 0x00, 0x20, 0x2d, 0x00, 0x00, 0x01, 0x00, 0x00, 0x00
        /*0044*/ 	.byte	0xf0, 0x92, 0x00, 0x00, 0x01, 0x00, 0x00, 0x00, 0x80, 0x95, 0x00, 0x00, 0x01, 0x00, 0x00, 0x00
        /*0054*/ 	.byte	0xc0, 0xa2, 0x00, 0x00, 0x01, 0x00, 0x00, 0x00, 0xe0, 0xa2, 0x00, 0x00, 0x01, 0x00, 0x00, 0x00
        /*0064*/ 	.byte	0xc0, 0xa6, 0x00, 0x00


	//----- nvinfo : EIATTR_MERCURY_ISA_VERSION
	.align		4
.L_513:
        /*0068*/ 	.byte	0x03, 0x5f
        /*006a*/ 	.short	0x0101


	//----- nvinfo : EIATTR_INT_WARP_WIDE_INSTR_OFFSETS
	.align		4
        /*006c*/ 	.byte	0x04, 0x31
        /*006e*/ 	.short	(.L_515 - .L_514)


	//   ....[0]....
.L_514:
        /*0070*/ 	.word	0x00000190


	//   ....[1]....
        /*0074*/ 	.word	0x000001c0


	//----- nvinfo : EIATTR_COOP_GROUP_MASK_REGIDS
	.align		4
.L_515:
        /*0078*/ 	.byte	0x04, 0x29
        /*007a*/ 	.short	(.L_517 - .L_516)


	//   ....[0]....
.L_516:
        /*007c*/ 	.word	0xffffffff


	//   ....[1]....
        /*0080*/ 	.word	0xffffffff


	//   ....[2]....
        /*0084*/ 	.word	0xffffffff


	//   ....[3]....
        /*0088*/ 	.word	0xffffffff


	//   ....[4]....
        /*008c*/ 	.word	0xffffffff


	//   ....[5]....
        /*0090*/ 	.word	0xffffffff


	//   ....[6]....
        /*0094*/ 	.word	0xffffffff


	//   ....[7]....
        /*0098*/ 	.word	0x0500000f


	//----- nvinfo : EIATTR_COOP_GROUP_INSTR_OFFSETS
	.align		4
.L_517:
        /*009c*/ 	.byte	0x04, 0x28
        /*009e*/ 	.short	(.L_519 - .L_518)


	//   ....[0]....
.L_518:
        /*00a0*/ 	.word	0x00000070


	//   ....[1]....
        /*00a4*/ 	.word	0x000001a0


	//   ....[2]....
        /*00a8*/ 	.word	0x000001f0


	//   ....[3]....
        /*00ac*/ 	.word	0x000003e0


	//   ....[4]....
        /*00b0*/ 	.word	0x00000620


	//   ....[5]....
        /*00b4*/ 	.word	0x00001510


	//   ....[6]....
        /*00b8*/ 	.word	0x00006f70


	//   ....[7]....
        /*00bc*/ 	.word	0x0000b000


	//----- nvinfo : EIATTR_REG_RECONFIG
	.align		4
.L_519:
        /*00c0*/ 	.byte	0x01, 0x54
	.zero		2


	//----- nvinfo : EIATTR_SYSCALL_OFFSETS
	.align		4
        /*00c4*/ 	.byte	0x04, 0x46
        /*00c6*/ 	.short	(.L_521 - .L_520)


	//   ....[0]....
.L_520:
        /*00c8*/ 	.word	0x00001170


	//   ....[1]....
        /*00cc*/ 	.word	0x00001260


	//   ....[2]....
        /*00d0*/ 	.word	0x000013c0


	//   ....[3]....
        /*00d4*/ 	.word	0x000014b0


	//   ....[4]....
        /*00d8*/ 	.word	0x00001730


	//----- nvinfo : EIATTR_MBARRIER_INSTR_OFFSETS
	.align		4
.L_521:
        /*00dc*/ 	.byte	0x04, 0x39
        /*00de*/ 	.short	(.L_523 - .L_522)


	//   ....[0]....
.L_522:
        /*00e0*/ 	.word	0x00000290
        /*00e4*/ 	.word	0x000000ff
        /*00e8*/ 	.word	0x00026800
        /*00ec*/ 	.short	0x0100
        /*00ee*/ 	.byte	0x06
	.zero		1


	//   ....[1]....
        /*00f0*/ 	.word	0x00000390
        /*00f4*/ 	.word	0x000000ff
        /*00f8*/ 	.word	0x00026810
        /*00fc*/ 	.short	0x0100
        /*00fe*/ 	.byte	0x08
	.zero		1


	//   ....[2]....
        /*0100*/ 	.word	0x000003a0
        /*0104*/ 	.word	0x000000ff
        /*0108*/ 	.word	0x00026820
        /*010c*/ 	.short	0x0100
        /*010e*/ 	.byte	0x08
	.zero		1


	//   ....[3]....
        /*0110*/ 	.word	0x000003b0
        /*0114*/ 	.word	0x000000ff
        /*0118*/ 	.word	0x00026818
        /*011c*/ 	.short	0x0100
        /*011e*/ 	.byte	0x08
	.zero		1


	//   ....[4]....
        /*0120*/ 	.word	0x000003c0
        /*0124*/ 	.word	0x000000ff
        /*0128*/ 	.word	0x00026828
        /*012c*/ 	.short	0x0100
        /*012e*/ 	.byte	0x08
	.zero		1


	//   ....[5]....
        /*0130*/ 	.word	0x000004f0
        /*0134*/ 	.word	0x000000ff
        /*0138*/ 	.word	0x00026830
        /*013c*/ 	.short	0x0100
        /*013e*/ 	.byte	0x08
	.zero		1


	//   ....[6]....
        /*0140*/ 	.word	0x00000500
        /*0144*/ 	.word	0x000000ff
        /*0148*/ 	.word	0x00026840
        /*014c*/ 	.short	0x0100
        /*014e*/ 	.byte	0x08
	.zero		1


	//   ....[7]....
        /*0150*/ 	.word	0x00000510
        /*0154*/ 	.word	0x000000ff
        /*0158*/ 	.word	0x00026838
        /*015c*/ 	.short	0x0100
        /*015e*/ 	.byte	0x08
	.zero		1


	//   ....[8]....
        /*0160*/ 	.word	0x00000520
        /*0164*/ 	.word	0x000000ff
        /*0168*/ 	.word	0x00026848
        /*016c*/ 	.short	0x0100
        /*016e*/ 	.byte	0x08
	.zero		1


	//   ....[9]....
        /*0170*/ 	.word	0x00001550
        /*0174*/ 	.word	0x000000ed
        /*0178*/ 	.word	0x00026800
        /*017c*/ 	.short	0x010a
        /*017e*/ 	.byte	0x3f
	.zero		1


	//   ....[10]....
        /*0180*/ 	.word	0x000015f0
        /*0184*/ 	.word	0x000000ed
        /*0188*/ 	.word	0x00026800
        /*018c*/ 	.short	0x010a
        /*018e*/ 	.byte	0x3f
	.zero		1


	//   ....[11]....
        /*0190*/ 	.word	0x00001f80
        /*0194*/ 	.word	0x000000ff
        /*0198*/ 	.word	0x00026810
        /*019c*/ 	.short	0x010a
        /*019e*/ 	.byte	0x07
	.zero		1


	//   ....[12]....
        /*01a0*/ 	.word	0x00001fc0
        /*01a4*/ 	.word	0x000000ff
        /*01a8*/ 	.word	0x00026810
        /*01ac*/ 	.short	0x010a
        /*01ae*/ 	.byte	0x07
	.zero		1


	//   ....[13]....
        /*01b0*/ 	.word	0x00002400
        /*01b4*/ 	.word	0x000000ff
        /*01b8*/ 	.word	0x00026830
        /*01bc*/ 	.short	0x010a
        /*01be*/ 	.byte	0x07
	.zero		1


	//   ....[14]....
        /*01c0*/ 	.word	0x00002730
        /*01c4*/ 	.word	0x000000ff
        /*01c8*/ 	.word	0x00026830
        /*01cc*/ 	.short	0x010a
        /*01ce*/ 	.byte	0x07
	.zero		1


	//   ....[15]....
        /*01d0*/ 	.word	0x00004d10
        /*01d4*/ 	.word	0x000000ff
        /*01d8*/ 	.word	0x00000000
        /*01dc*/ 	.short	0x0101
        /*01de*/ 	.byte	0x0a
	.zero		1


	//   ....[16]....
        /*01e0*/ 	.word	0x00005020
        /*01e4*/ 	.word	0x000000ff
        /*01e8*/ 	.word	0x00000000
        /*01ec*/ 	.short	0x0101
        /*01ee*/ 	.byte	0x07
	.zero		1


	//   ....[17]....
        /*01f0*/ 	.word	0x00008cf0
        /*01f4*/ 	.word	0x0000000f
        /*01f8*/ 	.word	0x00026820
        /*01fc*/ 	.short	0x010a
        /*01fe*/ 	.byte	0x3f
	.zero		1


	//   ....[18]....
        /*0200*/ 	.word	0x00009600
        /*0204*/ 	.word	0x0000000f
        /*0208*/ 	.word	0x00026840
        /*020c*/ 	.short	0x010a
        /*020e*/ 	.byte	0x3f
	.zero		1


	//   ....[19]....
        /*0210*/ 	.word	0x00009940
        /*0214*/ 	.word	0x0000000f
        /*0218*/ 	.word	0x00026828
        /*021c*/ 	.short	0x010a
        /*021e*/ 	.byte	0x3f
	.zero		1


	//   ....[20]....
        /*0220*/ 	.word	0x00009c80
        /*0224*/ 	.word	0x0000000f
        /*0228*/ 	.word	0x00026848
        /*022c*/ 	.short	0x010a
        /*022e*/ 	.byte	0x3f
	.zero		1


	//   ....[21]....
        /*0230*/ 	.word	0x00009f60
        /*0234*/ 	.word	0x0000000f
        /*0238*/ 	.word	0x00026820
        /*023c*/ 	.short	0x010a
        /*023e*/ 	.byte	0x3f
	.zero		1


	//   ....[22]....
        /*0240*/ 	.word	0x0000a310
        /*0244*/ 	.word	0x0000000f
        /*0248*/ 	.word	0x00026840
        /*024c*/ 	.short	0x010a
        /*024e*/ 	.byte	0x3f
	.zero		1


	//   ....[23]....
        /*0250*/ 	.word	0x0000a620
        /*0254*/ 	.word	0x0000000f
        /*0258*/ 	.word	0x00026828
        /*025c*/ 	.short	0x010a
        /*025e*/ 	.byte	0x3f
	.zero		1


	//   ....[24]....
        /*0260*/ 	.word	0x0000a9a0
        /*0264*/ 	.word	0x00000003
        /*0268*/ 	.word	0x00026840
        /*026c*/ 	.short	0x010a
        /*026e*/ 	.byte	0x3f
	.zero		1


	//   ....[25]....
        /*0270*/ 	.word	0x0000ae70
        /*0274*/ 	.word	0x00000007
        /*0278*/ 	.word	0x00000000
        /*027c*/ 	.short	0x010a
        /*027e*/ 	.byte	0x3f
	.zero		1


	//   ....[26]....
        /*0280*/ 	.word	0x0000aec0
        /*0284*/ 	.word	0x00000003
        /*0288*/ 	.word	0x00000000
        /*028c*/ 	.short	0x010a
        /*028e*/ 	.byte	0x3f
	.zero		1


	//   ....[27]....
        /*0290*/ 	.word	0x0000af20
        /*0294*/ 	.word	0x00000005
        /*0298*/ 	.word	0x00000000
        /*029c*/ 	.short	0x010a
        /*029e*/ 	.byte	0x3f
	.zero		1


	//   ....[28]....
        /*02a0*/ 	.word	0x0000af50
        /*02a4*/ 	.word	0x00000003
        /*02a8*/ 	.word	0x00000000
        /*02ac*/ 	.short	0x010a
        /*02ae*/ 	.byte	0x3f
	.zero		1


	//   ....[29]....
        /*02b0*/ 	.word	0x0000b030
        /*02b4*/ 	.word	0x000000ed
        /*02b8*/ 	.word	0x00026800
        /*02bc*/ 	.short	0x010a
        /*02be*/ 	.byte	0x3f
	.zero		1


	//   ....[30]....
        /*02c0*/ 	.word	0x0000b090
        /*02c4*/ 	.word	0x00000005
        /*02c8*/ 	.word	0x00026810
        /*02cc*/ 	.short	0x010a
        /*02ce*/ 	.byte	0x3f
	.zero		1


	//   ....[31]....
        /*02d0*/ 	.word	0x0000b0f0
        /*02d4*/ 	.word	0x00000079
        /*02d8*/ 	.word	0x00026830
        /*02dc*/ 	.short	0x010a
        /*02de*/ 	.byte	0x3f
	.zero		1


	//   ....[32]....
        /*02e0*/ 	.word	0x0000b140
        /*02e4*/ 	.word	0x0000000f
        /*02e8*/ 	.word	0x00026820
        /*02ec*/ 	.short	0x010a
        /*02ee*/ 	.byte	0x3f
	.zero		1


	//   ....[33]....
        /*02f0*/ 	.word	0x0000b190
        /*02f4*/ 	.word	0x0000000f
        /*02f8*/ 	.word	0x00026840
        /*02fc*/ 	.short	0x010a
        /*02fe*/ 	.byte	0x3f
	.zero		1


	//   ....[34]....
        /*0300*/ 	.word	0x0000b1e0
        /*0304*/ 	.word	0x0000000f
        /*0308*/ 	.word	0x00026828
        /*030c*/ 	.short	0x010a
        /*030e*/ 	.byte	0x3f
	.zero		1


	//   ....[35]....
        /*0310*/ 	.word	0x0000b230
        /*0314*/ 	.word	0x0000000f
        /*0318*/ 	.word	0x00026848
        /*031c*/ 	.short	0x010a
        /*031e*/ 	.byte	0x3f
	.zero		1


	//   ....[36]....
        /*0320*/ 	.word	0x0000b290
        /*0324*/ 	.word	0x0000000f
        /*0328*/ 	.word	0x00026820
        /*032c*/ 	.short	0x010a
        /*032e*/ 	.byte	0x3f
	.zero		1


	//   ....[37]....
        /*0330*/ 	.word	0x0000b2e0
        /*0334*/ 	.word	0x0000000f
        /*0338*/ 	.word	0x00026840
        /*033c*/ 	.short	0x010a
        /*033e*/ 	.byte	0x3f
	.zero		1


	//   ....[38]....
        /*0340*/ 	.word	0x0000b330
        /*0344*/ 	.word	0x0000000f
        /*0348*/ 	.word	0x00026828
        /*034c*/ 	.short	0x010a
        /*034e*/ 	.byte	0x3f
	.zero		1


	//   ....[39]....
        /*0350*/ 	.word	0x0000b380
        /*0354*/ 	.word	0x00000003
        /*0358*/ 	.word	0x00026840
        /*035c*/ 	.short	0x010a
        /*035e*/ 	.byte	0x3f
	.zero		1


	//   ....[40]....
        /*0360*/ 	.word	0x0000b450
        /*0364*/ 	.word	0x00000007
        /*0368*/ 	.word	0x00000000
        /*036c*/ 	.short	0x010a
        /*036e*/ 	.byte	0x3f
	.zero		1


	//   ....[41]....
        /*0370*/ 	.word	0x0000b4a0
        /*0374*/ 	.word	0x00000003
        /*0378*/ 	.word	0x00000000
        /*037c*/ 	.short	0x010a
        /*037e*/ 	.byte	0x3f
	.zero		1


	//   ....[42]....
        /*0380*/ 	.word	0x0000b4f0
        /*0384*/ 	.word	0x00000005
        /*0388*/ 	.word	0x00000000
        /*038c*/ 	.short	0x010a
        /*038e*/ 	.byte	0x3f
	.zero		1


	//----- nvinfo : EIATTR_NUM_MBARRIERS
	.align		4
.L_523:
        /*0390*/ 	.byte	0x03, 0x38
        /*0392*/ 	.short	0x0009


	//----- nvinfo : EIATTR_EXIT_INSTR_OFFSETS
	.align		4
        /*0394*/ 	.byte	0x04, 0x1c
        /*0396*/ 	.short	(.L_525 - .L_524)


	//   ....[0]....
.L_524:
        /*0398*/ 	.word	0x0000afa0


	//----- nvinfo : EIATTR_MAX_THREADS
	.align		4
.L_525:
        /*039c*/ 	.byte	0x04, 0x05
        /*039e*/ 	.short	(.L_527 - .L_526)
.L_526:
        /*03a0*/ 	.word	0x00000180
        /*03a4*/ 	.word	0x00000001
        /*03a8*/ 	.word	0x00000001


	//----- nvinfo : EIATTR_CRS_STACK_SIZE
	.align		4
.L_527:
        /*03ac*/ 	.byte	0x04, 0x1e
        /*03ae*/ 	.short	(.L_529 - .L_528)
.L_528:
        /*03b0*/ 	.word	0x00000000


	//----- nvinfo : EIATTR_CBANK_PARAM_SIZE
	.align		4
.L_529:
        /*03b4*/ 	.byte	0x03, 0x19
        /*03b6*/ 	.short	0x06f0


	//----- nvinfo : EIATTR_PARAM_CBANK
	.align		4
        /*03b8*/ 	.byte	0x04, 0x0a
        /*03ba*/ 	.short	(.L_531 - .L_530)
	.align		4
.L_530:
        /*03bc*/ 	.word	index@(.nv.constant0._ZN7cutlass13device_kernelIN5flash11enable_sm90INS1_16FlashAttnBwdSm90INS1_25CollectiveMainloopBwdSm90ILi2ELi2ELi2EN4cute5tupleIJNS5_1CILi1EEES8_S8_EEENS6_IJNS7_ILi64EEENS7_ILi128EEENS7_ILi96EEEEEENS_6half_tEfNS_4arch4Sm90ELb0ELb1ELb1ELb1ELb0ELb1ELb0ELb0ELi2ELi1ELi2ELi1ELb1EEENS1_21CollectiveEpilogueBwdISD_SE_SG_Li256ELb1ELb0ELi1EEENS1_19SingleTileSchedulerILb1ELb0ELb0ELi128EEEEEEEEEvNT_6ParamsE)
        /*03c0*/ 	.short	0x0210
        /*03c2*/ 	.short	0x06f0


	//----- nvinfo : EIATTR_SW_WAR
	.align		4
.L_531:
        /*03c4*/ 	.byte	0x04, 0x36
        /*03c6*/ 	.short	(.L_533 - .L_532)
.L_532:
        /*03c8*/ 	.word	0x00000008
.L_533:


//--------------------- .nv.info._ZN7cutlass13device_kernelIN5flash11enable_sm90INS1_16FlashAttnBwdSm90INS1_25CollectiveMainloopBwdSm90ILi2ELi2ELi2EN4cute5tupleIJNS5_1CILi1EEES8_S8_EEENS6_IJNS7_ILi64EEENS7_ILi128EEENS7_ILi96EEEEEENS_6half_tEfNS_4arch4Sm90ELb0ELb1ELb1ELb1ELb1ELb1ELb0ELb0ELi2ELi1ELi2ELi1ELb1EEENS1_21CollectiveEpilogueBwdISD_SE_SG_Li256ELb1ELb0ELi1EEENS1_19SingleTileSchedulerILb1ELb0ELb0ELi128EEEEEEEEEvNT_6ParamsE --------------------------
	.section	.nv.info._ZN7cutlass13device_kernelIN5flash11enable_sm90INS1_16FlashAttnBwdSm90INS1_25CollectiveMainloopBwdSm90ILi2ELi2ELi2EN4cute5tupleIJNS5_1CILi1EEES8_S8_EEENS6_IJNS7_ILi64EEENS7_ILi128EEENS7_ILi96EEEEEENS_6half_tEfNS_4arch4Sm90ELb0ELb1ELb1ELb1ELb1ELb1ELb0ELb0ELi2ELi1ELi2ELi1ELb1EEENS1_21CollectiveEpilogueBwdISD_SE_SG_Li256ELb1ELb0ELi1EEENS1_19SingleTileSchedulerILb1ELb0ELb0ELi128EEEEEEEEEvNT_6ParamsE,"",@"SHT_CUDA_INFO"
	.sectionflags	@""
	.align	4


	//----- nvinfo : EIATTR_CUDA_API_VERSION
	.align		4
        /*0000*/ 	.byte	0x04, 0x37
        /*0002*/ 	.short	(.L_535 - .L_534)
.L_534:
        /*0004*/ 	.word	0x00000082


	//----- nvinfo : EIATTR_KPARAM_INFO
	.align		4
.L_535:
        /*0008*/ 	.byte	0x04, 0x17
        /*000a*/ 	.short	(.L_537 - .L_536)
.L_536:
        /*000c*/ 	.word	0x00000000
        /*0010*/ 	.short	0x0000
        /*0012*/ 	.short	0x0070
        /*0014*/ 	.byte	0x00, 0xf0, 0x01, 0x1a


	//----- nvinfo : EIATTR_SPARSE_MMA_MASK
	.align		4
.L_537:
        /*0018*/ 	.byte	0x03, 0x50
        /*001a*/ 	.short	0x0000


	//----- nvinfo : EIATTR_MAXREG_COUNT
	.align		4
        /*001c*/ 	.byte	0x03, 0x1b
        /*001e*/ 	.short	0x00a8


	//----- nvinfo : EIATTR_NUM_BARRIERS
	.align		4
        /*0020*/ 	.byte	0x02, 0x4c
        /*0022*/ 	.byte	0x10
	.zero		1


	//----- nvinfo : EIATTR_EXTERNS
	.align		4
        /*0024*/ 	.byte	0x04, 0x0f
        /*0026*/ 	.short	(.L_539 - .L_538)


	//   ....[0]....
	.align		4
.L_538:
        /*0028*/ 	.word	index@(__assertfail)


	//----- nvinfo : EIATTR_ANNOTATIONS
	.align		4
.L_539:
        /*002c*/ 	.byte	0x04, 0x55
        /*002e*/ 	.short	(.L_541 - .L_540)


	//   ....[0]....
.L_540:
        /*0030*/ 	.word	0x00000001
        /*0034*/ 	.byte	0x30, 0x1b, 0x00, 0x00, 0x01, 0x00, 0x00, 0x00, 0x20, 0x2d, 0x00, 0x00, 0x01, 0x00, 0x00, 0x00
        /*0044*/ 	.byte	0x30, 0xa2, 0x00, 0x00, 0x01, 0x00, 0x00, 0x00, 0xc0, 0xa4, 0x00, 0x00, 0x01, 0x00, 0x00, 0x00
        /*0054*/ 	.byte	0x00, 0xb2, 0x00, 0x00, 0x01, 0x00, 0x00, 0x00, 0x20, 0xb2, 0x00, 0x00, 0x01, 0x00, 0x00, 0x00
        /*0064*/ 	.byte	0x00, 0xb6, 0x00, 0x00


	//----- nvinfo : EIATTR_MERCURY_ISA_VERSION
	.align		4
.L_541:
        /*0068*/ 	.byte	0x03, 0x5f
        /*006a*/ 	.short	0x0101


	//----- nvinfo : EIATTR_INT_WARP_WIDE_INSTR_OFFSETS
	.align		4
        /*006c*/ 	.byte	0x04, 0x31
        /*006e*/ 	.short	(.L_543 - .L_542)


	//   ....[0]....
.L_542:
        /*0070*/ 	.word	0x00000190


	//   ....[1]....
        /*0074*/ 	.word	0x000001c0


	//   ....[2]....
        /*0078*/ 	.word	0x00007e60


	//   ....[3]....
        /*007c*/ 	.word	0x000084c0


	//   ....[4]....
        /*0080*/ 	.word	0x00008970


	//   ....[5]....
        /*0084*/ 	.word	0x00008c40


	//   ....[6]....
        /*0088*/ 	.word	0x00008ea0


	//   ....[7]....
        /*008c*/ 	.word	0x00009030


	//----- nvinfo : EIATTR_COOP_GROUP_MASK_REGIDS
	.align		4
.L_543:
        /*0090*/ 	.byte	0x04, 0x29
        /*0092*/ 	.short	(.L_545 - .L_544)


	//   ....[0]....
.L_544:
        /*0094*/ 	.word	0xffffffff


	//   ....[1]....
        /*0098*/ 	.word	0xffffffff


	//   ....[2]....
        /*009c*/ 	.word	0xffffffff


	//   ....[3]....
        /*00a0*/ 	.word	0xffffffff


	//   ....[4]....
        /*00a4*/ 	.word	0xffffffff


	//   ....[5]....
        /*00a8*/ 	.word	0xffffffff


	//   ....[6]....
        /*00ac*/ 	.word	0xffffffff


	//   ....[7]....
        /*00b0*/ 	.word	0xffffffff


	//   ....[8]....
        /*00b4*/ 	.word	0xffffffff


	//   ....[9]....
        /*00b8*/ 	.word	0xffffffff


	//   ....[10]....
        /*00bc*/ 	.word	0xffffffff


	//   ....[11]....
        /*00c0*/ 	.word	0xffffffff


	//   ....[12]....
        /*00c4*/ 	.word	0xffffffff


	//   ....[13]....
        /*00c8*/ 	.word	0xffffffff


	//   ....[14]....
        /*00cc*/ 	.word	0xffffffff


	//   ....[15]....
        /*00d0*/ 	.word	0xffffffff


	//   ....[16]....
        /*00d4*/ 	.word	0x0500000f


	//   ....[17]....
        /*00d8*/ 	.word	0x0500000f


	//   ....[18]....
        /*00dc*/ 	.word	0x0500000f


	//   ....[19]....
        /*00e0*/ 	.word	0x0500000f


	//----- nvinfo : EIATTR_COOP_GROUP_INSTR_OFFSETS
	.align		4
.L_545:
        /*00e4*/ 	.byte	0x04, 0x28
        /*00e6*/ 	.short	(.L_547 - .L_546)


	//   ....[0]....
.L_546:
        /*00e8*/ 	.word	0x00000070


	//   ....[1]....
        /*00ec*/ 	.word	0x000001a0


	//   ....[2]....
        /*00f0*/ 	.word	0x000001f0


	//   ....[3]....
        /*00f4*/ 	.word	0x000003e0


	//   ....[4]....
        /*00f8*/ 	.word	0x00000620


	//   ....[5]....
        /*00fc*/ 	.word	0x00001510


	//   ....[6]....
        /*0100*/ 	.word	0x00006f70


	//   ....[7]....
        /*0104*/ 	.word	0x00007a60


	//   ....[8]....
        /*0108*/ 	.word	0x00007d90


	//   ....[9]....
        /*010c*/ 	.word	0x00008120


	//   ....[10]....
        /*0110*/ 	.word	0x000083f0


	//   ....[11]....
        /*0114*/ 	.word	0x00008630


	//   ....[12]....
        /*0118*/ 	.word	0x000088a0


	//   ....[13]....
        /*011c*/ 	.word	0x00008b80


	//   ....[14]....
        /*0120*/ 	.word	0x00008da0


	//   ....[15]....
        /*0124*/ 	.word	0x00008f30


	//   ....[16]....
        /*0128*/ 	.word	0x0000bf40


	//   ....[17]....
        /*012c*/ 	.word	0x0000c0b0


	//   ....[18]....
        /*0130*/ 	.word	0x0000c120


	//   ....[19]....
        /*0134*/ 	.word	0x0000c190


	//----- nvinfo : EIATTR_REG_RECONFIG
	.align		4
.L_547:
        /*0138*/ 	.byte	0x01, 0x54
	.zero		2


	//----- nvinfo : EIATTR_SYSCALL_OFFSETS
	.align		4
        /*013c*/ 	.byte	0x04, 0x46
        /*013e*/ 	.short	(.L_549 - .L_548)


	//   ....[0]....
.L_548:
        /*0140*/ 	.word	0x00001170


	//   ....[1]....
        /*0144*/ 	.word	0x00001260


	//   ....[2]....
        /*0148*/ 	.word	0x000013c0


	//   ....[3]....
        /*014c*/ 	.word	0x000014b0


	//   ....[4]....
        /*0150*/ 	.word	0x00001730


	//----- nvinfo : EIATTR_MBARRIER_INSTR_OFFSETS
	.align		4
.L_549:
        /*0154*/ 	.byte	0x04, 0x39
        /*0156*/ 	.short	(.L_551 - .L_550)


	//   ....[0]....
.L_550:
        /*0158*/ 	.word	0x00000290
        /*015c*/ 	.word	0x000000ff
        /*0160*/ 	.word	0x00026800
        /*0164*/ 	.short	0x0100
        /*0166*/ 	.byte	0x06
	.zero		1


	//   ....[1]....
        /*0168*/ 	.word	0x00000390
        /*016c*/ 	.word	0x000000ff
        /*0170*/ 	.word	0x00026810
        /*0174*/ 	.short	0x0100
        /*0176*/ 	.byte	0x08
	.zero		1


	//   ....[2]....
        /*0178*/ 	.word	0x000003a0
        /*017c*/ 	.word	0x000000ff
        /*0180*/ 	.word	0x00026820
        /*0184*/ 	.short	0x0100
        /*0186*/ 	.byte	0x08
	.zero		1


	//   ....[3]....
        /*0188*/ 	.word	0x000003b0
        /*018c*/ 	.word	0x000000ff
        /*0190*/ 	.word	0x00026818
        /*0194*/ 	.short	0x0100
        /*0196*/ 	.byte	0x08
	.zero		1


	//   ....[4]....
        /*0198*/ 	.word	0x000003c0
        /*019c*/ 	.word	0x000000ff
        /*01a0*/ 	.word	0x00026828
        /*01a4*/ 	.short	0x0100
        /*01a6*/ 	.byte	0x08
	.zero		1


	//   ....[5]....
        /*01a8*/ 	.word	0x000004f0
        /*01ac*/ 	.word	0x000000ff
        /*01b0*/ 	.word	0x00026830
        /*01b4*/ 	.short	0x0100
        /*01b6*/ 	.byte	0x08
	.zero		1


	//   ....[6]....
        /*01b8*/ 	.word	0x00000500
        /*01bc*/ 	.word	0x000000ff
        /*01c0*/ 	.word	0x00026840
        /*01c4*/ 	.short	0x0100
        /*01c6*/ 	.byte	0x08
	.zero		1


	//   ....[7]....
        /*01c8*/ 	.word	0x00000510
        /*01cc*/ 	.word	0x000000ff
        /*01d0*/ 	.word	0x00026838
        /*01d4*/ 	.short	0x0100
        /*01d6*/ 	.byte	0x08
	.zero		1


	//   ....[8]....
        /*01d8*/ 	.word	0x00000520
        /*01dc*/ 	.word	0x000000ff
        /*01e0*/ 	.word	0x00026848
        /*01e4*/ 	.short	0x0100
        /*01e6*/ 	.byte	0x08
	.zero		1


	//   ....[9]....
        /*01e8*/ 	.word	0x00001550
        /*01ec*/ 	.word	0x000000ed
        /*01f0*/ 	.word	0x00026800
        /*01f4*/ 	.short	0x010a
        /*01f6*/ 	.byte	0x3f
	.zero		1


	//   ....[10]....
        /*01f8*/ 	.word	0x000015f0
        /*01fc*/ 	.word	0x000000ed
        /*0200*/ 	.word	0x00026800
        /*0204*/ 	.short	0x010a
        /*0206*/ 	.byte	0x3f
	.zero		1


	//   ....[11]....
        /*0208*/ 	.word	0x00001f80
        /*020c*/ 	.word	0x000000ff
        /*0210*/ 	.word	0x00026810
        /*0214*/ 	.short	0x010a
        /*0216*/ 	.byte	0x07
	.zero		1


	//   ....[12]....
        /*0218*/ 	.word	0x00001fc0
        /*021c*/ 	.word	0x000000ff
        /*0220*/ 	.word	0x00026810
        /*0224*/ 	.short	0x010a
        /*0226*/ 	.byte	0x07
	.zero		1


	//   ....[13]....
        /*0228*/ 	.word	0x00002400
        /*022c*/ 	.word	0x000000ff
        /*0230*/ 	.word	0x00026830
        /*0234*/ 	.short	0x010a
        /*0236*/ 	.byte	0x07
	.zero		1


	//   ....[14]....
        /*0238*/ 	.word	0x00002730
        /*023c*/ 	.word	0x000000ff
        /*0240*/ 	.word	0x00026830
        /*0244*/ 	.short	0x010a
        /*0246*/ 	.byte	0x07
	.zero		1


	//   ....[15]....
        /*0248*/ 	.word	0x00004d10
        /*024c*/ 	.word	0x000000ff
        /*0250*/ 	.word	0x00000000
        /*0254*/ 	.short	0x0101
        /*0256*/ 	.byte	0x0a
	.zero		1


	//   ....[16]....
        /*0258*/ 	.word	0x00005020
        /*025c*/ 	.word	0x000000ff
        /*0260*/ 	.word	0x00000000
        /*0264*/ 	.short	0x0101
        /*0266*/ 	.byte	0x07
	.zero		1


	//   ....[17]....
        /*0268*/ 	.word	0x00009c30
        /*026c*/ 	.word	0x0000000f
        /*0270*/ 	.word	0x00026820
        /*0274*/ 	.short	0x010a
        /*0276*/ 	.byte	0x3f
	.zero		1


	//   ....[18]....
        /*0278*/ 	.word	0x0000a540
        /*027c*/ 	.word	0x0000000f
        /*0280*/ 	.word	0x00026840
        /*0284*/ 	.short	0x010a
        /*0286*/ 	.byte	0x3f
	.zero		1


	//   ....[19]....
        /*0288*/ 	.word	0x0000a880
        /*028c*/ 	.word	0x0000000f
        /*0290*/ 	.word	0x00026828
        /*0294*/ 	.short	0x010a
        /*0296*/ 	.byte	0x3f
	.zero		1


	//   ....[20]....
        /*0298*/ 	.word	0x0000abc0
        /*029c*/ 	.word	0x0000000f
        /*02a0*/ 	.word	0x00026848
        /*02a4*/ 	.short	0x010a
        /*02a6*/ 	.byte	0x3f
	.zero		1


	//   ....[21]....
        /*02a8*/ 	.word	0x0000aea0
        /*02ac*/ 	.word	0x0000000f
        /*02b0*/ 	.word	0x00026820
        /*02b4*/ 	.short	0x010a
        /*02b6*/ 	.byte	0x3f
	.zero		1


	//   ....[22]....
        /*02b8*/ 	.word	0x0000b250
        /*02bc*/ 	.word	0x0000000f
        /*02c0*/ 	.word	0x00026840
        /*02c4*/ 	.short	0x010a
        /*02c6*/ 	.byte	0x3f
	.zero		1


	//   ....[23]....
        /*02c8*/ 	.word	0x0000b560
        /*02cc*/ 	.word	0x0000000f
        /*02d0*/ 	.word	0x00026828
        /*02d4*/ 	.short	0x010a
        /*02d6*/ 	.byte	0x3f
	.zero		1


	//   ....[24]....
        /*02d8*/ 	.word	0x0000b8e0
        /*02dc*/ 	.word	0x00000003
        /*02e0*/ 	.word	0x00026840
        /*02e4*/ 	.short	0x010a
        /*02e6*/ 	.byte	0x3f
	.zero		1


	//   ....[25]....
        /*02e8*/ 	.word	0x0000bdb0
        /*02ec*/ 	.word	0x00000007
        /*02f0*/ 	.word	0x00000000
        /*02f4*/ 	.short	0x010a
        /*02f6*/ 	.byte	0x3f
	.zero		1


	//   ....[26]....
        /*02f8*/ 	.word	0x0000be00
        /*02fc*/ 	.word	0x00000003
        /*0300*/ 	.word	0x00000000
        /*0304*/ 	.short	0x010a
        /*0306*/ 	.byte	0x3f
	.zero		1


	//   ....[27]....
        /*0308*/ 	.word	0x0000be60
        /*030c*/ 	.word	0x00000005
        /*0310*/ 	.word	0x00000000
        /*0314*/ 	.short	0x010a
        /*0316*/ 	.byte	0x3f
	.zero		1


	//   ....[28]....
        /*0318*/ 	.word	0x0000be90
        /*031c*/ 	.word	0x00000003
        /*0320*/ 	.word	0x00000000
        /*0324*/ 	.short	0x010a
        /*0326*/ 	.byte	0x3f
	.zero		1


	//   ....[29]....
        /*0328*/ 	.word	0x0000bf70
        /*032c*/ 	.word	0x000000ed
        /*0330*/ 	.word	0x00026800
        /*0334*/ 	.short	0x010a
        /*0336*/ 	.byte	0x3f
	.zero		1


	//   ....[30]....
        /*0338*/ 	.word	0x0000bfd0
        /*033c*/ 	.word	0x00000005
        /*0340*/ 	.word	0x00026810
        /*0344*/ 	.short	0x010a
        /*0346*/ 	.byte	0x3f
	.zero		1


	//   ....[31]....
        /*0348*/ 	.word	0x0000c030
        /*034c*/ 	.word	0x00000079
        /*0350*/ 	.word	0x00026830
        /*0354*/ 	.short	0x010a
        /*0356*/ 	.byte	0x3f
	.zero		1


	//   ....[32]....
        /*0358*/ 	.word	0x0000c1d0
        /*035c*/ 	.word	0x0000000f
        /*0360*/ 	.word	0x00026820
        /*0364*/ 	.short	0x010a
        /*0366*/ 	.byte	0x3f
	.zero		1


	//   ....[33]....
        /*0368*/ 	.word	0x0000c220
        /*036c*/ 	.word	0x0000000f
        /*0370*/ 	.word	0x00026840
        /*0374*/ 	.short	0x010a
        /*0376*/ 	.byte	0x3f
	.zero		1


	//   ....[34]....
        /*0378*/ 	.word	0x0000c270
        /*037c*/ 	.word	0x0000000f
        /*0380*/ 	.word	0x00026828
        /*0384*/ 	.short	0x010a
        /*0386*/ 	.byte	0x3f
	.zero		1


	//   ....[35]....
        /*0388*/ 	.word	0x0000c2c0
        /*038c*/ 	.word	0x0000000f
        /*0390*/ 	.word	0x00026848
        /*0394*/ 	.short	0x010a
        /*0396*/ 	.byte	0x3f
	.zero		1


	//   ....[36]....
        /*0398*/ 	.word	0x0000c320
        /*039c*/ 	.word	0x0000000f
        /*03a0*/ 	.word	0x00026820
        /*03a4*/ 	.short	0x010a
        /*03a6*/ 	.byte	0x3f
	.zero		1


	//   ....[37]....
        /*03a8*/ 	.word	0x0000c370
        /*03ac*/ 	.word	0x0000000f
        /*03b0*/ 	.word	0x00026840
        /*03b4*/ 	.short	0x010a
        /*03b6*/ 	.byte	0x3f
	.zero		1


	//   ....[38]....
        /*03b8*/ 	.word	0x0000c3c0
        /*03bc*/ 	.word	0x0000000f
        /*03c0*/ 	.word	0x00026828
        /*03c4*/ 	.short	0x010a
        /*03c6*/ 	.byte	0x3f
	.zero		1


	//   ....[39]....
        /*03c8*/ 	.word	0x0000c410
        /*03cc*/ 	.word	0x00000003
        /*03d0*/ 	.word	0x00026840
        /*03d4*/ 	.short	0x010a
        /*03d6*/ 	.byte	0x3f
	.zero		1


	//   ....[40]....
        /*03d8*/ 	.word	0x0000c4e0
        /*03dc*/ 	.word	0x00000007
        /*03e0*/ 	.word	0x00000000
        /*03e4*/ 	.short	0x010a
        /*03e6*/ 	.byte	0x3f
	.zero		1


	//   ....[41]....
        /*03e8*/ 	.word	0x0000c530
        /*03ec*/ 	.word	0x00000003
        /*03f0*/ 	.word	0x00000000
        /*03f4*/ 	.short	0x010a
        /*03f6*/ 	.byte	0x3f
	.zero		1


	//   ....[42]....
        /*03f8*/ 	.word	0x0000c580
        /*03fc*/ 	.word	0x00000005
        /*0400*/ 	.word	0x00000000
        /*0404*/ 	.short	0x010a
        /*0406*/ 	.byte	0x3f
	.zero		1


	//----- nvinfo : EIATTR_NUM_MBARRIERS
	.align		4
.L_551:
        /*0408*/ 	.byte	0x03, 0x38
        /*040a*/ 	.short	0x0009


	//----- nvinfo : EIATTR_EXIT_INSTR_OFFSETS
	.align		4
        /*040c*/ 	.byte	0x04, 0x1c
        /*040e*/ 	.short	(.L_553 - .L_552)


	//   ....[0]....
.L_552:
        /*0410*/ 	.word	0x0000bee0


	//----- nvinfo : EIATTR_MAX_THREADS
	.align		4
.L_553:
        /*0414*/ 	.byte	0x04, 0x05
        /*0416*/ 	.short	(.L_555 - .L_554)
.L_554:
        /*0418*/ 	.word	0x00000180
        /*041c*/ 	.word	0x00000001
        /*0420*/ 	.word	0x00000001


	//----- nvinfo : EIATTR_CRS_STACK_SIZE
	.align		4
.L_555:
        /*0424*/ 	.byte	0x04, 0x1e
        /*0426*/ 	.short	(.L_557 - .L_556)
.L_556:
        /*0428*/ 	.word	0x00000000


	//----- nvinfo : EIATTR_CBANK_PARAM_SIZE
	.align		4
.L_557:
        /*042c*/ 	.byte	0x03, 0x19
        /*042e*/ 	.short	0x06f0


	//----- nvinfo : EIATTR_PARAM_CBANK
	.align		4
        /*0430*/ 	.byte	0x04, 0x0a
        /*0432*/ 	.short	(.L_559 - .L_558)
	.align		4
.L_558:
        /*0434*/ 	.word	index@(.nv.constant0._ZN7cutlass13device_kernelIN5flash11enable_sm90INS1_16FlashAttnBwdSm90INS1_25CollectiveMainloopBwdSm90ILi2ELi2ELi2EN4cute5tupleIJNS5_1CILi1EEES8_S8_EEENS6_IJNS7_ILi64EEENS7_ILi128EEENS7_ILi96EEEEEENS_6half_tEfNS_4arch4Sm90ELb0ELb1ELb1ELb1ELb1ELb1ELb0ELb0ELi2ELi1ELi2ELi1ELb1EEENS1_21CollectiveEpilogueBwdISD_SE_SG_Li256ELb1ELb0ELi1EEENS1_19SingleTileSchedulerILb1ELb0ELb0ELi128EEEEEEEEEvNT_6ParamsE)
        /*0438*/ 	.short	0x0210
        /*043a*/ 	.short	0x06f0


	//----- nvinfo : EIATTR_SW_WAR
	.align		4
.L_559:
        /*043c*/ 	.byte	0x04, 0x36
        /*043e*/ 	.short	(.L_561 - .L_560)
.L_560:
        /*0440*/ 	.word	0x00000008
.L_561:


//--------------------- .nv.info._ZN7cutlass13device_kernelIN5flash11enable_sm90INS1_16FlashAttnBwdSm90INS1_25CollectiveMainloopBwdSm90ILi2ELi2ELi2EN4cute5tupleIJNS5_1CILi1EEES8_S8_EEENS6_IJNS7_ILi64EEENS7_ILi128EEENS7_ILi96EEEEEENS_6half_tEfNS_4arch4Sm90ELb0ELb1ELb1ELb1ELb0ELb1ELb0ELb0ELi2ELi1ELi2ELi1ELb1EEENS1_24CollectiveEpilogueBwdGQAISD_fSG_Li256ELb1ELb0EEENS1_19SingleTileSchedulerILb1ELb0ELb0ELi128EEEEEEEEEvNT_6ParamsE --------------------------
	.section	.nv.info._ZN7cutlass13device_kernelIN5flash11enable_sm90INS1_16FlashAttnBwdSm90INS1_25CollectiveMainloopBwdSm90ILi2ELi2ELi2EN4cute5tupleIJNS5_1CILi1EEES8_S8_EEENS6_IJNS7_ILi64EEENS7_ILi128EEENS7_ILi96EEEEEENS_6half_tEfNS_4arch4Sm90ELb0ELb1ELb1ELb1ELb0ELb1ELb0ELb0ELi2ELi1ELi2ELi1ELb1EEENS1_24CollectiveEpilogueBwdGQAISD_fSG_Li256ELb1ELb0EEENS1_19SingleTileSchedulerILb1ELb0ELb0ELi128EEEEEEEEEvNT_6ParamsE,"",@"SHT_CUDA_INFO"
	.sectionflags	@""
	.align	4


	//----- nvinfo : EIATTR_CUDA_API_VERSION
	.align		4
        /*0000*/ 	.byte	0x04, 0x37
        /*0002*/ 	.short	(.L_563 - .L_562)
.L_562:
        /*0004*/ 	.word	0x00000082


	//----- nvinfo : EIATTR_KPARAM_INFO
	.align		4
.L_563:
        /*0008*/ 	.byte	0x04, 0x17
        /*000a*/ 	.short	(.L_565 - .L_564)
.L_564:
        /*000c*/ 	.word	0x00000000
        /*0010*/ 	.short	0x0000
        /*0012*/ 	.short	0x0070
        /*0014*/ 	.byte	0x00, 0xf0, 0x01, 0x1a


	//----- nvinfo : EIATTR_SPARSE_MMA_MASK
	.align		4
.L_565:
        /*0018*/ 	.byte	0x03, 0x50
        /*001a*/ 	.short	0x0000


	//----- nvinfo : EIATTR_MAXREG_COUNT
	.align		4
        /*001c*/ 	.byte	0x03, 0x1b
        /*001e*/ 	.short	0x00a8


	//----- nvinfo : EIATTR_NUM_BARRIERS
	.align		4
        /*0020*/ 	.byte	0x02, 0x4c
        /*0022*/ 	.byte	0x10
	.zero		1


	//----- nvinfo : EIATTR_EXTERNS
	.align		4
        /*0024*/ 	.byte	0x04, 0x0f
        /*0026*/ 	.short	(.L_567 - .L_566)


	//   ....[0]....
	.align		4
.L_566:
        /*0028*/ 	.word	index@(__assertfail)


	//----- nvinfo : EIATTR_ANNOTATIONS
	.align		4
.L_567:
        /*002c*/ 	.byte	0x04, 0x55
        /*002e*/ 	.short	(.L_569 - .L_568)


	//   ....[0]....
.L_568:
        /*0030*/ 	.word	0x00000001
        /*0034*/ 	.byte	0x30, 0x1b, 0x00, 0x00, 0x01, 0x00, 0x00, 0x00, 0x20, 0x2d, 0x00, 0x00, 0x01, 0x00, 0x00, 0x00
        /*0044*/ 	.byte	0x90, 0x80, 0x00, 0x00, 0x01, 0x00, 0x00, 0x00, 0x20, 0x83, 0x00, 0x00, 0x01, 0x00, 0x00, 0x00
        /*0054*/ 	.byte	0x60, 0x90, 0x00, 0x00, 0x01, 0x00, 0x00, 0x00, 0x80, 0x90, 0x00, 0x00, 0x01, 0x00, 0x00, 0x00
        /*0064*/ 	.byte	0x60, 0x94, 0x00, 0x00


	//----- nvinfo : EIATTR_MERCURY_ISA_VERSION
	.align		4
.L_569:
        /*0068*/ 	.byte	0x03, 0x5f
        /*006a*/ 	.short	0x0101


	//----- nvinfo : EIATTR_INT_WARP_WIDE_INSTR_OFFSETS
	.align		4
        /*006c*/ 	.byte	0x04, 0x31
        /*006e*/ 	.short	(.L_571 - .L_570)


	//   ....[0]....
.L_570:
        /*0070*/ 	.word	0x00000190


	//   ....[1]....
        /*0074*/ 	.word	0x000001c0


	//----- nvinfo : EIATTR_COOP_GROUP_MASK_REGIDS
	.align		4
.L_571:
        /*0078*/ 	.byte	0x04, 0x29
        /*007a*/ 	.short	(.L_573 - .L_572)


	//   ....[0]....
.L_572:
        /*007c*/ 	.word	0xffffffff


	//   ....[1]....
        /*0080*/ 	.word	0xffffffff


	//   ....[2]....
        /*0084*/ 	.word	0xffffffff


	//   ....[3]....
        /*0088*/ 	.word	0xffffffff


	//   ....[4]....
        /*008c*/ 	.word	0xffffffff


	//   ....[5]....
        /*0090*/ 	.word	0xffffffff


	//   ....[6]....
        /*0094*/ 	.word	0xffffffff


	//   ....[7]....
        /*0098*/ 	.word	0x0500000f


	//----- nvinfo : EIATTR_COOP_GROUP_INSTR_OFFSETS
	.align		4
.L_573:
        /*009c*/ 	.byte	0x04, 0x28
        /*009e*/ 	.short	(.L_575 - .L_574)


	//   ....[0]....
.L_574:
        /*00a0*/ 	.word	0x00000070


	//   ....[1]....
        /*00a4*/ 	.word	0x000001a0


	//   ....[2]....
        /*00a8*/ 	.word	0x000001f0


	//   ....[3]....
        /*00ac*/ 	.word	0x000003e0


	//   ....[4]....
        /*00b0*/ 	.word	0x00000620


	//   ....[5]....
        /*00b4*/ 	.word	0x00001510


	//   ....[6]....
        /*00b8*/ 	.word	0x00005cd0


	//   ....[7]....
        /*00bc*/ 	.word	0x00009da0


	//----- nvinfo : EIATTR_REG_RECONFIG
	.align		4
.L_575:
        /*00c0*/ 	.byte	0x01, 0x54
	.zero		2


	//----- nvinfo : EIATTR_SYSCALL_OFFSETS
	.align		4
        /*00c4*/ 	.byte	0x04, 0x46
        /*00c6*/ 	.short	(.L_577 - .L_576)


	//   ....[0]....
.L_576:
        /*00c8*/ 	.word	0x00001170


	//   ....[1]....
        /*00cc*/ 	.word	0x00001260


	//   ....[2]....
        /*00d0*/ 	.word	0x000013c0


	//   ....[3]....
        /*00d4*/ 	.word	0x000014b0


	//   ....[4]....
        /*00d8*/ 	.word	0x00001730


	//----- nvinfo : EIATTR_MBARRIER_INSTR_OFFSETS
	.align		4
.L_577:
        /*00dc*/ 	.byte	0x04, 0x39
        /*00de*/ 	.short	(.L_579 - .L_578)


	//   ....[0]....
.L_578:
        /*00e0*/ 	.word	0x00000290
        /*00e4*/ 	.word	0x000000ff
        /*00e8*/ 	.word	0x00026800
        /*00ec*/ 	.short	0x0100
        /*00ee*/ 	.byte	0x06
	.zero		1


	//   ....[1]....
        /*00f0*/ 	.word	0x00000390
        /*00f4*/ 	.word	0x000000ff
        /*00f8*/ 	.word	0x00026810
        /*00fc*/ 	.short	0x0100
        /*00fe*/ 	.byte	0x08
	.zero		1


	//   ....[2]....
        /*0100*/ 	.word	0x000003a0
        /*0104*/ 	.word	0x000000ff
        /*0108*/ 	.word	0x00026820
        /*010c*/ 	.short	0x0100
        /*010e*/ 	.byte	0x08
	.zero		1


	//   ....[3]....
        /*0110*/ 	.word	0x000003b0
        /*0114*/ 	.word	0x000000ff
        /*0118*/ 	.word	0x00026818
        /*011c*/ 	.short	0x0100
        /*011e*/ 	.byte	0x08
	.zero		1


	//   ....[4]....
        /*0120*/ 	.word	0x000003c0
        /*0124*/ 	.word	0x000000ff
        /*0128*/ 	.word	0x00026828
        /*012c*/ 	.short	0x0100
        /*012e*/ 	.byte	0x08
	.zero		1


	//   ....[5]....
        /*0130*/ 	.word	0x000004f0
        /*0134*/ 	.word	0x000000ff
        /*0138*/ 	.word	0x00026830
        /*013c*/ 	.short	0x0100
        /*013e*/ 	.byte	0x08
	.zero		1


	//   ....[6]....
        /*0140*/ 	.word	0x00000500
        /*0144*/ 	.word	0x000000ff
        /*0148*/ 	.word	0x00026840
        /*014c*/ 	.short	0x0100
        /*014e*/ 	.byte	0x08
	.zero		1


	//   ....[7]....
        /*0150*/ 	.word	0x00000510
        /*0154*/ 	.word	0x000000ff
        /*0158*/ 	.word	0x00026838
        /*015c*/ 	.short	0x0100
        /*015e*/ 	.byte	0x08
	.zero		1


	//   ....[8]....
        /*0160*/ 	.word	0x00000520
        /*0164*/ 	.word	0x000000ff
        /*0168*/ 	.word	0x00026848
        /*016c*/ 	.short	0x0100
        /*016e*/ 	.byte	0x08
	.zero		1


	//   ....[9]....
        /*0170*/ 	.word	0x00001550
        /*0174*/ 	.word	0x000000ed
        /*0178*/ 	.word	0x00026800
        /*017c*/ 	.short	0x010a
        /*017e*/ 	.byte	0x3f
	.zero		1


	//   ....[10]....
        /*0180*/ 	.word	0x000015f0
        /*0184*/ 	.word	0x000000ed
        /*0188*/ 	.word	0x00026800
        /*018c*/ 	.short	0x010a
        /*018e*/ 	.byte	0x3f
	.zero		1


	//   ....[11]....
        /*0190*/ 	.word	0x00001f80
        /*0194*/ 	.word	0x000000ff
        /*0198*/ 	.word	0x00026810
        /*019c*/ 	.short	0x010a
        /*019e*/ 	.byte	0x07
	.zero		1


	//   ....[12]....
        /*01a0*/ 	.word	0x00001fc0
        /*01a4*/ 	.word	0x000000ff
        /*01a8*/ 	.word	0x00026810
        /*01ac*/ 	.short	0x010a
        /*01ae*/ 	.byte	0x07
	.zero		1


	//   ....[13]....
        /*01b0*/ 	.word	0x00002400
        /*01b4*/ 	.word	0x000000ff
        /*01b8*/ 	.word	0x00026830
        /*01bc*/ 	.short	0x010a
        /*01be*/ 	.byte	0x07
	.zero		1


	//   ....[14]....
        /*01c0*/ 	.word	0x00002730
        /*01c4*/ 	.word	0x000000ff
        /*01c8*/ 	.word	0x00026830
        /*01cc*/ 	.short	0x010a
        /*01ce*/ 	.byte	0x07
	.zero		1


	//   ....[15]....
        /*01d0*/ 	.word	0x00004d10
        /*01d4*/ 	.word	0x000000ff
        /*01d8*/ 	.word	0x00000000
        /*01dc*/ 	.short	0x0101
        /*01de*/ 	.byte	0x0a
	.zero		1


	//   ....[16]....
        /*01e0*/ 	.word	0x00005020
        /*01e4*/ 	.word	0x000000ff
        /*01e8*/ 	.word	0x00000000
        /*01ec*/ 	.short	0x0101
        /*01ee*/ 	.byte	0x07
	.zero		1


	//   ....[17]....
        /*01f0*/ 	.word	0x00007a90
        /*01f4*/ 	.word	0x0000000f
        /*01f8*/ 	.word	0x00026820
        /*01fc*/ 	.short	0x010a
        /*01fe*/ 	.byte	0x3f
	.zero		1


	//   ....[18]....
        /*0200*/ 	.word	0x000083a0
        /*0204*/ 	.word	0x0000000f
        /*0208*/ 	.word	0x00026840
        /*020c*/ 	.short	0x010a
        /*020e*/ 	.byte	0x3f
	.zero		1


	//   ....[19]....
        /*0210*/ 	.word	0x000086e0
        /*0214*/ 	.word	0x0000000f
        /*0218*/ 	.word	0x00026828
        /*021c*/ 	.short	0x010a
        /*021e*/ 	.byte	0x3f
	.zero		1


	//   ....[20]....
        /*0220*/ 	.word	0x00008a20
        /*0224*/ 	.word	0x0000000f
        /*0228*/ 	.word	0x00026848
        /*022c*/ 	.short	0x010a
        /*022e*/ 	.byte	0x3f
	.zero		1


	//   ....[21]....
        /*0230*/ 	.word	0x00008d00
        /*0234*/ 	.word	0x0000000f
        /*0238*/ 	.word	0x00026820
        /*023c*/ 	.short	0x010a
        /*023e*/ 	.byte	0x3f
	.zero		1


	//   ....[22]....
        /*0240*/ 	.word	0x000090b0
        /*0244*/ 	.word	0x0000000f
        /*0248*/ 	.word	0x00026840
        /*024c*/ 	.short	0x010a
        /*024e*/ 	.byte	0x3f
	.zero		1


	//   ....[23]....
        /*0250*/ 	.word	0x000093c0
        /*0254*/ 	.word	0x0000000f
        /*0258*/ 	.word	0x00026828
        /*025c*/ 	.short	0x010a
        /*025e*/ 	.byte	0x3f
	.zero		1


	//   ....[24]....
        /*0260*/ 	.word	0x00009740
        /*0264*/ 	.word	0x00000003
        /*0268*/ 	.word	0x00026840
        /*026c*/ 	.short	0x010a
        /*026e*/ 	.byte	0x3f
	.zero		1


	//   ....[25]....
        /*0270*/ 	.word	0x00009c10
        /*0274*/ 	.word	0x00000007
        /*0278*/ 	.word	0x00000000
        /*027c*/ 	.short	0x010a
        /*027e*/ 	.byte	0x3f
	.zero		1


	//   ....[26]....
        /*0280*/ 	.word	0x00009c60
        /*0284*/ 	.word	0x00000003
        /*0288*/ 	.word	0x00000000
        /*028c*/ 	.short	0x010a
        /*028e*/ 	.byte	0x3f
	.zero		1


	//   ....[27]....
        /*0290*/ 	.word	0x00009cc0
        /*0294*/ 	.word	0x00000005
        /*0298*/ 	.word	0x00000000
        /*029c*/ 	.short	0x010a
        /*029e*/ 	.byte	0x3f
	.zero		1


	//   ....[28]....
        /*02a0*/ 	.word	0x00009cf0
        /*02a4*/ 	.word	0x00000003
        /*02a8*/ 	.word	0x00000000
        /*02ac*/ 	.short	0x010a
        /*02ae*/ 	.byte	0x3f
	.zero		1


	//   ....[29]....
        /*02b0*/ 	.word	0x00009dd0
        /*02b4*/ 	.word	0x000000ed
        /*02b8*/ 	.word	0x00026800
        /*02bc*/ 	.short	0x010a
        /*02be*/ 	.byte	0x3f
	.zero		1


	//   ....[30]....
        /*02c0*/ 	.word	0x00009e30
        /*02c4*/ 	.word	0x00000005
        /*02c8*/ 	.word	0x00026810
        /*02cc*/ 	.short	0x010a
        /*02ce*/ 	.byte	0x3f
	.zero		1


	//   ....[31]....
        /*02d0*/ 	.word	0x00009e90
        /*02d4*/ 	.word	0x00000079
        /*02d8*/ 	.word	0x00026830
        /*02dc*/ 	.short	0x010a
        /*02de*/ 	.byte	0x3f
	.zero		1


	//   ....[32]....
        /*02e0*/ 	.word	0x00009ee0
        /*02e4*/ 	.word	0x0000000f
        /*02e8*/ 	.word	0x00026820
        /*02ec*/ 	.short	0x010a
        /*02ee*/ 	.byte	0x3f
	.zero		1


	//   ....[33]....
        /*02f0*/ 	.word	0x00009f30
        /*02f4*/ 	.word	0x0000000f
        /*02f8*/ 	.word	0x00026840
        /*02fc*/ 	.short	0x010a
        /*02fe*/ 	.byte	0x3f
	.zero		1


	//   ....[34]....
        /*0300*/ 	.word	0x00009f80
        /*0304*/ 	.word	0x0000000f
        /*0308*/ 	.word	0x00026828
        /*030c*/ 	.short	0x010a
        /*030e*/ 	.byte	0x3f
	.zero		1


	//   ....[35]....
        /*0310*/ 	.word	0x00009fd0
        /*0314*/ 	.word	0x0000000f
        /*0318*/ 	.word	0x00026848
        /*031c*/ 	.short	0x010a
        /*031e*/ 	.byte	0x3f
	.zero		1


	//   ....[36]....
        /*0320*/ 	.word	0x0000a030
        /*0324*/ 	.word	0x0000000f
        /*0328*/ 	.word	0x00026820
        /*032c*/ 	.short	0x010a
        /*032e*/ 	.byte	0x3f
	.zero		1


	//   ....[37]....
        /*0330*/ 	.word	0x0000a080
        /*0334*/ 	.word	0x0000000f
        /*0338*/ 	.word	0x00026840
        /*033c*/ 	.short	0x010a
        /*033e*/ 	.byte	0x3f
	.zero		1


	//   ....[38]....
        /*0340*/ 	.word	0x0000a0d0
        /*0344*/ 	.word	0x0000000f
        /*0348*/ 	.word	0x00026828
        /*034c*/ 	.short	0x010a
        /*034e*/ 	.byte	0x3f
	.zero		1


	//   ....[39]....
        /*0350*/ 	.word	0x0000a120
        /*0354*/ 	.word	0x00000003
        /*0358*/ 	.word	0x00026840
        /*035c*/ 	.short	0x010a
        /*035e*/ 	.byte	0x3f
	.zero		1


	//   ....[40]....
        /*0360*/ 	.word	0x0000a1f0
        /*0364*/ 	.word	0x00000007
        /*0368*/ 	.word	0x00000000
        /*036c*/ 	.short	0x010a
        /*036e*/ 	.byte	0x3f
	.zero		1


	//   ....[41]....
        /*0370*/ 	.word	0x0000a240
        /*0374*/ 	.word	0x00000003
        /*0378*/ 	.word	0x00000000
        /*037c*/ 	.short	0x010a
        /*037e*/ 	.byte	0x3f
	.zero		1


	//   ....[42]....
        /*0380*/ 	.word	0x0000a290
        /*0384*/ 	.word	0x00000005
        /*0388*/ 	.word	0x00000000
        /*038c*/ 	.short	0x010a
        /*038e*/ 	.byte	0x3f
	.zero		1


	//----- nvinfo : EIATTR_NUM_MBARRIERS
	.align		4
.L_579:
        /*0390*/ 	.byte	0x03, 0x38
        /*0392*/ 	.short	0x0009


	//----- nvinfo : EIATTR_EXIT_INSTR_OFFSETS
	.align		4
        /*0394*/ 	.byte	0x04, 0x1c
        /*0396*/ 	.short	(.L_581 - .L_580)


	//   ....[0]....
.L_580:
        /*0398*/ 	.word	0x00009d40


	//----- nvinfo : EIATTR_MAX_THREADS
	.align		4
.L_581:
        /*039c*/ 	.byte	0x04, 0x05
        /*039e*/ 	.short	(.L_583 - .L_582)
.L_582:
        /*03a0*/ 	.word	0x00000180
        /*03a4*/ 	.word	0x00000001
        /*03a8*/ 	.word	0x00000001


	//----- nvinfo : EIATTR_CRS_STACK_SIZE
	.align		4
.L_583:
        /*03ac*/ 	.byte	0x04, 0x1e
        /*03ae*/ 	.short	(.L_585 - .L_584)
.L_584:
        /*03b0*/ 	.word	0x00000000


	//----- nvinfo : EIATTR_CBANK_PARAM_SIZE
	.align		4
.L_585:
        /*03b4*/ 	.byte	0x03, 0x19
        /*03b6*/ 	.short	0x06f0


	//----- nvinfo : EIATTR_PARAM_CBANK
	.align		4
        /*03b8*/ 	.byte	0x04, 0x0a
        /*03ba*/ 	.short	(.L_587 - .L_586)
	.align		4
.L_586:
        /*03bc*/ 	.word	index@(.nv.constant0._ZN7cutlass13device_kernelIN5flash11enable_sm90INS1_16FlashAttnBwdSm90INS1_25CollectiveMainloopBwdSm90ILi2ELi2ELi2EN4cute5tupleIJNS5_1CILi1EEES8_S8_EEENS6_IJNS7_ILi64EEENS7_ILi128EEENS7_ILi96EEEEEENS_6half_tEfNS_4arch4Sm90ELb0ELb1ELb1ELb1ELb0ELb1ELb0ELb0ELi2ELi1ELi2ELi1ELb1EEENS1_24CollectiveEpilogueBwdGQAISD_fSG_Li256ELb1ELb0EEENS1_19SingleTileSchedulerILb1ELb0ELb0ELi128EEEEEEEEEvNT_6ParamsE)
        /*03c0*/ 	.short	0x0210
        /*03c2*/ 	.short	0x06f0


	//----- nvinfo : EIATTR_SW_WAR
	.align		4
.L_587:
        /*03c4*/ 	.byte	0x04, 0x36
        /*03c6*/ 	.short	(.L_589 - .L_588)
.L_588:
        /*03c8*/ 	.word	0x00000008
.L_589:


//--------------------- .nv.info._ZN7cutlass13device_kernelIN5flash11enable_sm90INS1_16FlashAttnBwdSm90INS1_25CollectiveMainloopBwdSm90ILi2ELi2ELi2EN4cute5tupleIJNS5_1CILi1EEES8_S8_EEENS6_IJNS7_ILi64EEENS7_ILi128EEENS7_ILi96EEEEEENS_6half_tEfNS_4arch4Sm90ELb0ELb1ELb1ELb1ELb1ELb1ELb0ELb0ELi2ELi1ELi2ELi1ELb1EEENS1_24CollectiveEpilogueBwdGQAISD_fSG_Li256ELb1ELb1EEENS1_19SingleTileSchedulerILb1ELb0ELb0ELi128EEEEEEEEEvNT_6ParamsE --------------------------
	.section	.nv.info._ZN7cutlass13device_kernelIN5flash11enable_sm90INS1_16FlashAttnBwdSm90INS1_25CollectiveMainloopBwdSm90ILi2ELi2ELi2EN4cute5tupleIJNS5_1CILi1EEES8_S8_EEENS6_IJNS7_ILi64EEENS7_ILi128EEENS7_ILi96EEEEEENS_6half_tEfNS_4arch4Sm90ELb0ELb1ELb1ELb1ELb1ELb1ELb0ELb0ELi2ELi1ELi2ELi1ELb1EEENS1_24CollectiveEpilogueBwdGQAISD_fSG_Li256ELb1ELb1EEENS1_19SingleTileSchedulerILb1ELb0ELb0ELi128EEEEEEEEEvNT_6ParamsE,"",@"SHT_CUDA_INFO"
	.sectionflags	@""
	.align	4


	//----- nvinfo : EIATTR_CUDA_API_VERSION
	.align		4
        /*0000*/ 	.byte	0x04, 0x37
        /*0002*/ 	.short	(.L_591 - .L_590)
.L_590:
        /*0004*/ 	.word	0x00000082


	//----- nvinfo : EIATTR_KPARAM_INFO
	.align		4
.L_591:
        /*0008*/ 	.byte	0x04, 0x17
        /*000a*/ 	.short	(.L_593 - .L_592)
.L_592:
        /*000c*/ 	.word	0x00000000
        /*0010*/ 	.short	0x0000
        /*0012*/ 	.short	0x0070
        /*0014*/ 	.byte	0x00, 0xf0, 0x01, 0x1a


	//----- nvinfo : EIATTR_SPARSE_MMA_MASK
	.align		4
.L_593:
        /*0018*/ 	.byte	0x03, 0x50
        /*001a*/ 	.short	0x0000


	//----- nvinfo : EIATTR_MAXREG_COUNT
	.align		4
        /*001c*/ 	.byte	0x03, 0x1b
        /*001e*/ 	.short	0x00a8


	//----- nvinfo : EIATTR_NUM_BARRIERS
	.align		4
        /*0020*/ 	.byte	0x02, 0x4c
        /*0022*/ 	.byte	0x10
	.zero		1


	//----- nvinfo : EIATTR_EXTERNS
	.align		4
        /*0024*/ 	.byte	0x04, 0x0f
        /*0026*/ 	.short	(.L_595 - .L_594)


	//   ....[0]....
	.align		4
.L_594:
        /*0028*/ 	.word	index@(__assertfail)


	//----- nvinfo : EIATTR_ANNOTATIONS
	.align		4
.L_595:
        /*002c*/ 	.byte	0x04, 0x55
        /*002e*/ 	.short	(.L_597 - .L_596)


	//   ....[0]....
.L_596:
        /*0030*/ 	.word	0x00000001
        /*0034*/ 	.byte	0x30, 0x1b, 0x00, 0x00, 0x01, 0x00, 0x00, 0x00, 0x20, 0x2d, 0x00, 0x00, 0x01, 0x00, 0x00, 0x00
        /*0044*/ 	.byte	0x80, 0x94, 0x00, 0x00, 0x01, 0x00, 0x00, 0x00, 0x10, 0x97, 0x00, 0x00, 0x01, 0x00, 0x00, 0x00
        /*0054*/ 	.byte	0x50, 0xa4, 0x00, 0x00, 0x01, 0x00, 0x00, 0x00, 0x70, 0xa4, 0x00, 0x00, 0x01, 0x00, 0x00, 0x00
        /*0064*/ 	.byte	0x50, 0xa8, 0x00, 0x00


	//----- nvinfo : EIATTR_MERCURY_ISA_VERSION
	.align		4
.L_597:
        /*0068*/ 	.byte	0x03, 0x5f
        /*006a*/ 	.short	0x0101


	//----- nvinfo : EIATTR_INT_WARP_WIDE_INSTR_OFFSETS
	.align		4
        /*006c*/ 	.byte	0x04, 0x31
        /*006e*/ 	.short	(.L_599 - .L_598)


	//   ....[0]....
.L_598:
        /*0070*/ 	.word	0x00000190


	//   ....[1]....
        /*0074*/ 	.word	0x000001c0


	//   ....[2]....
        /*0078*/ 	.word	0x000070b0


	//   ....[3]....
        /*007c*/ 	.word	0x00007710


	//   ....[4]....
        /*0080*/ 	.word	0x00007bc0


	//   ....[5]....
        /*0084*/ 	.word	0x00007e90


	//   ....[6]....
        /*0088*/ 	.word	0x000080f0


	//   ....[7]....
        /*008c*/ 	.word	0x00008280


	//----- nvinfo : EIATTR_COOP_GROUP_MASK_REGIDS
	.align		4
.L_599:
        /*0090*/ 	.byte	0x04, 0x29
        /*0092*/ 	.short	(.L_601 - .L_600)


	//   ....[0]....
.L_600:
        /*0094*/ 	.word	0xffffffff


	//   ....[1]....
        /*0098*/ 	.word	0xffffffff


	//   ....[2]....
        /*009c*/ 	.word	0xffffffff


	//   ....[3]....
        /*00a0*/ 	.word	0xffffffff


	//   ....[4]....
        /*00a4*/ 	.word	0xffffffff


	//   ....[5]....
        /*00a8*/ 	.word	0xffffffff


	//   ....[6]....
        /*00ac*/ 	.word	0xffffffff


	//   ....[7]....
        /*00b0*/ 	.word	0xffffffff


	//   ....[8]....
        /*00b4*/ 	.word	0xffffffff


	//   ....[9]....
        /*00b8*/ 	.word	0xffffffff


	//   ....[10]....
        /*00bc*/ 	.word	0xffffffff


	//   ....[11]....
        /*00c0*/ 	.word	0xffffffff


	//   ....[12]....
        /*00c4*/ 	.word	0xffffffff


	//   ....[13]....
        /*00c8*/ 	.word	0xffffffff


	//   ....[14]....
        /*00cc*/ 	.word	0xffffffff


	//   ....[15]....
        /*00d0*/ 	.word	0xffffffff


	//   ....[16]....
        /*00d4*/ 	.word	0xffffffff


	//   ....[17]....
        /*00d8*/ 	.word	0xffffffff


	//   ....[18]....
        /*00dc*/ 	.word	0xffffffff


	//   ....[19]....
        /*00e0*/ 	.word	0xffffffff


	//   ....[20]....
        /*00e4*/ 	.word	0x0500000f


	//   ....[21]....
        /*00e8*/ 	.word	0x0500000f


	//   ....[22]....
        /*00ec*/ 	.word	0x0500000f


	//   ....[23]....
        /*00f0*/ 	.word	0x0500000f


	//   ....[24]....
        /*00f4*/ 	.word	0x0500000f


	//   ....[25]....
        /*00f8*/ 	.word	0x0500000f


	//----- nvinfo : EIATTR_COOP_GROUP_INSTR_OFFSETS
	.align		4
.L_601:
        /*00fc*/ 	.byte	0x04, 0x28
        /*00fe*/ 	.short	(.L_603 - .L_602)


	//   ....[0]....
.L_602:
        /*0100*/ 	.word	0x00000070


	//   ....[1]....
        /*0104*/ 	.word	0x000001a0


	//   ....[2]....
        /*0108*/ 	.word	0x000001f0


	//   ....[3]....
        /*010c*/ 	.word	0x000003e0


	//   ....[4]....
        /*0110*/ 	.word	0x00000620


	//   ....[5]....
        /*0114*/ 	.word	0x00001510


	//   ....[6]....
        /*0118*/ 	.word	0x00005ae0


	//   ....[7]....
        /*011c*/ 	.word	0x00005c70


	//   ....[8]....
        /*0120*/ 	.word	0x00005f20


	//   ....[9]....
        /*0124*/ 	.word	0x000060b0


	//   ....[10]....
        /*0128*/ 	.word	0x000061c0


	//   ....[11]....
        /*012c*/ 	.word	0x00006cb0


	//   ....[12]....
        /*0130*/ 	.word	0x00006fe0


	//   ....[13]....
        /*0134*/ 	.word	0x00007370


	//   ....[14]....
        /*0138*/ 	.word	0x00007640


	//   ....[15]....
        /*013c*/ 	.word	0x00007880


	//   ....[16]....
        /*0140*/ 	.word	0x00007af0


	//   ....[17]....
        /*0144*/ 	.word	0x00007dd0


	//   ....[18]....
        /*0148*/ 	.word	0x00007ff0


	//   ....[19]....
        /*014c*/ 	.word	0x00008180


	//   ....[20]....
        /*0150*/ 	.word	0x0000b190


	//   ....[21]....
        /*0154*/ 	.word	0x0000b300


	//   ....[22]....
        /*0158*/ 	.word	0x0000b370


	//   ....[23]....
        /*015c*/ 	.word	0x0000b3e0


	//   ....[24]....
        /*0160*/ 	.word	0x0000b450


	//   ....[25]....
        /*0164*/ 	.word	0x0000b4c0


	//----- nvinfo : EIATTR_REG_RECONFIG
	.align		4
.L_603:
        /*0168*/ 	.byte	0x01, 0x54
	.zero		2


	//----- nvinfo : EIATTR_SYSCALL_OFFSETS
	.align		4
        /*016c*/ 	.byte	0x04, 0x46
        /*016e*/ 	.short	(.L_605 - .L_604)


	//   ....[0]....
.L_604:
        /*0170*/ 	.word	0x00001170


	//   ....[1]....
        /*0174*/ 	.word	0x00001260


	//   ....[2]....
        /*0178*/ 	.word	0x000013c0


	//   ....[3]....
        /*017c*/ 	.word	0x000014b0


	//   ....[4]....
        /*0180*/ 	.word	0x00001730


	//----- nvinfo : EIATTR_MBARRIER_INSTR_OFFSETS
	.align		4
.L_605:
        /*0184*/ 	.byte	0x04, 0x39
        /*0186*/ 	.short	(.L_607 - .L_606)


	//   ....[0]....
.L_606:
        /*0188*/ 	.word	0x00000290
        /*018c*/ 	.word	0x000000ff
        /*0190*/ 	.word	0x00026800
        /*0194*/ 	.short	0x0100
        /*0196*/ 	.byte	0x06
	.zero		1


	//   ....[1]....
        /*0198*/ 	.word	0x00000390
        /*019c*/ 	.word	0x000000ff
        /*01a0*/ 	.word	0x00026810
        /*01a4*/ 	.short	0x0100
        /*01a6*/ 	.byte	0x08
	.zero		1


	//   ....[2]....
        /*01a8*/ 	.word	0x000003a0
        /*01ac*/ 	.word	0x000000ff
        /*01b0*/ 	.word	0x00026820
        /*01b4*/ 	.short	0x0100
        /*01b6*/ 	.byte	0x08
	.zero		1


	//   ....[3]....
        /*01b8*/ 	.word	0x000003b0
        /*01bc*/ 	.word	0x000000ff
        /*01c0*/ 	.word	0x00026818
        /*01c4*/ 	.short	0x0100
        /*01c6*/ 	.byte	0x08
	.zero		1


	//   ....[4]....
        /*01c8*/ 	.word	0x000003c0
        /*01cc*/ 	.word	0x000000ff
        /*01d0*/ 	.word	0x00026828
        /*01d4*/ 	.short	0x0100
        /*01d6*/ 	.byte	0x08
	.zero		1


	//   ....[5]....
        /*01d8*/ 	.word	0x000004f0
        /*01dc*/ 	.word	0x000000ff
        /*01e0*/ 	.word	0x00026830
        /*01e4*/ 	.short	0x0100
        /*01e6*/ 	.byte	0x08
	.zero		1


	//   ....[6]....
        /*01e8*/ 	.word	0x00000500
        /*01ec*/ 	.word	0x000000ff
        /*01f0*/ 	.word	0x00026840
        /*01f4*/ 	.short	0x0100
        /*01f6*/ 	.byte	0x08
	.zero		1


	//   ....[7]....
        /*01f8*/ 	.word	0x00000510
        /*01fc*/ 	.word	0x000000ff
        /*0200*/ 	.word	0x00026838
        /*0204*/ 	.short	0x0100
        /*0206*/ 	.byte	0x08
	.zero		1


	//   ....[8]....
        /*0208*/ 	.word	0x00000520
        /*020c*/ 	.word	0x000000ff
        /*0210*/ 	.word	0x00026848
        /*0214*/ 	.short	0x0100
        /*0216*/ 	.byte	0x08
	.zero		1


	//   ....[9]....
        /*0218*/ 	.word	0x00001550
        /*021c*/ 	.word	0x000000ed
        /*0220*/ 	.word	0x00026800
        /*0224*/ 	.short	0x010a
        /*0226*/ 	.byte	0x3f
	.zero		1


	//   ....[10]....
        /*0228*/ 	.word	0x000015f0
        /*022c*/ 	.word	0x000000ed
        /*0230*/ 	.word	0x00026800
        /*0234*/ 	.short	0x010a
        /*0236*/ 	.byte	0x3f
	.zero		1


	//   ....[11]....
        /*0238*/ 	.word	0x00001f80
        /*023c*/ 	.word	0x000000ff
        /*0240*/ 	.word	0x00026810
        /*0244*/ 	.short	0x010a
        /*0246*/ 	.byte	0x07
	.zero		1


	//   ....[12]....
        /*0248*/ 	.word	0x00001fc0
        /*024c*/ 	.word	0x000000ff
        /*0250*/ 	.word	0x00026810
        /*0254*/ 	.short	0x010a
        /*0256*/ 	.byte	0x07
	.zero		1


	//   ....[13]....
        /*0258*/ 	.word	0x00002400
        /*025c*/ 	.word	0x000000ff
        /*0260*/ 	.word	0x00026830
        /*0264*/ 	.short	0x010a
        /*0266*/ 	.byte	0x07
	.zero		1


	//   ....[14]....
        /*0268*/ 	.word	0x00002730
        /*026c*/ 	.word	0x000000ff
        /*0270*/ 	.word	0x00026830
        /*0274*/ 	.short	0x010a
        /*0276*/ 	.byte	0x07
	.zero		1


	//   ....[15]....
        /*0278*/ 	.word	0x00004d10
        /*027c*/ 	.word	0x000000ff
        /*0280*/ 	.word	0x00000000
        /*0284*/ 	.short	0x0101
        /*0286*/ 	.byte	0x0a
	.zero		1


	//   ....[16]....
        /*0288*/ 	.word	0x00005020
        /*028c*/ 	.word	0x000000ff
        /*0290*/ 	.word	0x00000000
        /*0294*/ 	.short	0x0101
        /*0296*/ 	.byte	0x07
	.zero		1


	//   ....[17]....
        /*0298*/ 	.word	0x00008e80
        /*029c*/ 	.word	0x0000000f
        /*02a0*/ 	.word	0x00026820
        /*02a4*/ 	.short	0x010a
        /*02a6*/ 	.byte	0x3f
	.zero		1


	//   ....[18]....
        /*02a8*/ 	.word	0x00009790
        /*02ac*/ 	.word	0x0000000f
        /*02b0*/ 	.word	0x00026840
        /*02b4*/ 	.short	0x010a
        /*02b6*/ 	.byte	0x3f
	.zero		1


	//   ....[19]....
        /*02b8*/ 	.word	0x00009ad0
        /*02bc*/ 	.word	0x0000000f
        /*02c0*/ 	.word	0x00026828
        /*02c4*/ 	.short	0x010a
        /*02c6*/ 	.byte	0x3f
	.zero		1


	//   ....[20]....
        /*02c8*/ 	.word	0x00009e10
        /*02cc*/ 	.word	0x0000000f
        /*02d0*/ 	.word	0x00026848
        /*02d4*/ 	.short	0x010a
        /*02d6*/ 	.byte	0x3f
	.zero		1


	//   ....[21]....
        /*02d8*/ 	.word	0x0000a0f0
        /*02dc*/ 	.word	0x0000000f
        /*02e0*/ 	.word	0x00026820
        /*02e4*/ 	.short	0x010a
        /*02e6*/ 	.byte	0x3f
	.zero		1


	//   ....[22]....
        /*02e8*/ 	.word	0x0000a4a0
        /*02ec*/ 	.word	0x0000000f
        /*02f0*/ 	.word	0x00026840
        /*02f4*/ 	.short	0x010a
        /*02f6*/ 	.byte	0x3f
	.zero		1


	//   ....[23]....
        /*02f8*/ 	.word	0x0000a7b0
        /*02fc*/ 	.word	0x0000000f
        /*0300*/ 	.word	0x00026828
        /*0304*/ 	.short	0x010a
        /*0306*/ 	.byte	0x3f
	.zero		1


	//   ....[24]....
        /*0308*/ 	.word	0x0000ab30
        /*030c*/ 	.word	0x00000003
        /*0310*/ 	.word	0x00026840
        /*0314*/ 	.short	0x010a
        /*0316*/ 	.byte	0x3f
	.zero		1


	//   ....[25]....
        /*0318*/ 	.word	0x0000b000
        /*031c*/ 	.word	0x00000007
        /*0320*/ 	.word	0x00000000
        /*0324*/ 	.short	0x010a
        /*0326*/ 	.byte	0x3f
	.zero		1


	//   ....[26]....
        /*0328*/ 	.word	0x0000b050
        /*032c*/ 	.word	0x00000003
        /*0330*/ 	.word	0x00000000
        /*0334*/ 	.short	0x010a
        /*0336*/ 	.byte	0x3f
	.zero		1


	//   ....[27]....
        /*0338*/ 	.word	0x0000b0b0
        /*033c*/ 	.word	0x00000005
        /*0340*/ 	.word	0x00000000
        /*0344*/ 	.short	0x010a
        /*0346*/ 	.byte	0x3f
	.zero		1


	//   ....[28]....
        /*0348*/ 	.word	0x0000b0e0
        /*034c*/ 	.word	0x00000003
        /*0350*/ 	.word	0x00000000
        /*0354*/ 	.short	0x010a
        /*0356*/ 	.byte	0x3f
	.zero		1


	//   ....[29]....
        /*0358*/ 	.word	0x0000b1c0
        /*035c*/ 	.word	0x000000ed
        /*0360*/ 	.word	0x00026800
        /*0364*/ 	.short	0x010a
        /*0366*/ 	.byte	0x3f
	.zero		1


	//   ....[30]....
        /*0368*/ 	.word	0x0000b220
        /*036c*/ 	.word	0x00000005
        /*0370*/ 	.word	0x00026810
        /*0374*/ 	.short	0x010a
        /*0376*/ 	.byte	0x3f
	.zero		1


	//   ....[31]....
        /*0378*/ 	.word	0x0000b280
        /*037c*/ 	.word	0x00000079
        /*0380*/ 	.word	0x00026830
        /*0384*/ 	.short	0x010a
        /*0386*/ 	.byte	0x3f
	.zero		1


	//   ....[32]....
        /*0388*/ 	.word	0x0000b500
        /*038c*/ 	.word	0x0000000f
        /*0390*/ 	.word	0x00026820
        /*0394*/ 	.short	0x010a
        /*0396*/ 	.byte	0x3f
	.zero		1


	//   ....[33]....
        /*0398*/ 	.word	0x0000b550
        /*039c*/ 	.word	0x0000000f
        /*03a0*/ 	.word	0x00026840
        /*03a4*/ 	.short	0x010a
        /*03a6*/ 	.byte	0x3f
	.zero		1


	//   ....[34]....
        /*03a8*/ 	.word	0x0000b5a0
        /*03ac*/ 	.word	0x0000000f
        /*03b0*/ 	.word	0x00026828
        /*03b4*/ 	.short	0x010a
        /*03b6*/ 	.byte	0x3f
	.zero		1


	//   ....[35]....
        /*03b8*/ 	.word	0x0000b5f0
        /*03bc*/ 	.word	0x0000000f
        /*03c0*/ 	.word	0x00026848
        /*03c4*/ 	.short	0x010a
        /*03c6*/ 	.byte	0x3f
	.zero		1


	//   ....[36]....
        /*03c8*/ 	.word	0x0000b650
        /*03cc*/ 	.word	0x0000000f
        /*03d0*/ 	.word	0x00026820
        /*03d4*/ 	.short	0x010a
        /*03d6*/ 	.byte	0x3f
	.zero		1


	//   ....[37]....
        /*03d8*/ 	.word	0x0000b6a0
        /*03dc*/ 	.word	0x0000000f
        /*03e0*/ 	.word	0x00026840
        /*03e4*/ 	.short	0x010a
        /*03e6*/ 	.byte	0x3f
	.zero		1


	//   ....[38]....
        /*03e8*/ 	.word	0x0000b6f0
        /*03ec*/ 	.word	0x0000000f
        /*03f0*/ 	.word	0x00026828
        /*03f4*/ 	.short	0x010a
        /*03f6*/ 	.byte	0x3f
	.zero		1


	//   ....[39]....
        /*03f8*/ 	.word	0x0000b740
        /*03fc*/ 	.word	0x00000003
        /*0400*/ 	.word	0x00026840
        /*0404*/ 	.short	0x010a
        /*0406*/ 	.byte	0x3f
	.zero		1


	//   ....[40]....
        /*0408*/ 	.word	0x0000b810
        /*040c*/ 	.word	0x00000007
        /*0410*/ 	.word	0x00000000
        /*0414*/ 	.short	0x010a
        /*0416*/ 	.byte	0x3f
	.zero		1


	//   ....[41]....
        /*0418*/ 	.word	0x0000b860
        /*041c*/ 	.word	0x00000003
        /*0420*/ 	.word	0x00000000
        /*0424*/ 	.short	0x010a
        /*0426*/ 	.byte	0x3f
	.zero		1


	//   ....[42]....
        /*0428*/ 	.word	0x0000b8b0
        /*042c*/ 	.word	0x00000005
        /*0430*/ 	.word	0x00000000
        /*0434*/ 	.short	0x010a
        /*0436*/ 	.byte	0x3f
	.zero		1


	//----- nvinfo : EIATTR_NUM_MBARRIERS
	.align		4
.L_607:
        /*0438*/ 	.byte	0x03, 0x38
        /*043a*/ 	.short	0x0009


	//----- nvinfo : EIATTR_EXIT_INSTR_OFFSETS
	.align		4
        /*043c*/ 	.byte	0x04, 0x1c
        /*043e*/ 	.short	(.L_609 - .L_608)


	//   ....[0]....
.L_608:
        /*0440*/ 	.word	0x0000b130


	//----- nvinfo : EIATTR_MAX_THREADS
	.align		4
.L_609:
        /*0444*/ 	.byte	0x04, 0x05
        /*0446*/ 	.short	(.L_611 - .L_610)
.L_610:
        /*0448*/ 	.word	0x00000180
        /*044c*/ 	.word	0x00000001
        /*0450*/ 	.word	0x00000001


	//----- nvinfo : EIATTR_CRS_STACK_SIZE
	.align		4
.L_611:
        /*0454*/ 	.byte	0x04, 0x1e
        /*0456*/ 	.short	(.L_613 - .L_612)
.L_612:
        /*0458*/ 	.word	0x00000000


	//----- nvinfo : EIATTR_CBANK_PARAM_SIZE
	.align		4
.L_613:
        /*045c*/ 	.byte	0x03, 0x19
        /*045e*/ 	.short	0x06f0


	//----- nvinfo : EIATTR_PARAM_CBANK
	.align		4
        /*0460*/ 	.byte	0x04, 0x0a
        /*0462*/ 	.short	(.L_615 - .L_614)
	.align		4
.L_614:
        /*0464*/ 	.word	index@(.nv.constant0._ZN7cutlass13device_kernelIN5flash11enable_sm90INS1_16FlashAttnBwdSm90INS1_25CollectiveMainloopBwdSm90ILi2ELi2ELi2EN4cute5tupleIJNS5_1CILi1EEES8_S8_EEENS6_IJNS7_ILi64EEENS7_ILi128EEENS7_ILi96EEEEEENS_6half_tEfNS_4arch4Sm90ELb0ELb1ELb1ELb1ELb1ELb1ELb0ELb0ELi2ELi1ELi2ELi1ELb1EEENS1_24CollectiveEpilogueBwdGQAISD_fSG_Li256ELb1ELb1EEENS1_19SingleTileSchedulerILb1ELb0ELb0ELi128EEEEEEEEEvNT_6ParamsE)
        /*0468*/ 	.short	0x0210
        /*046a*/ 	.short	0x06f0


	//----- nvinfo : EIATTR_SW_WAR
	.align		4
.L_615:
        /*046c*/ 	.byte	0x04, 0x36
        /*046e*/ 	.short	(.L_617 - .L_616)
.L_616:
        /*0470*/ 	.word	0x00000008
.L_617:


//--------------------- .nv.info._ZN7cutlass13device_kernelIN5flash11enable_sm90INS1_16FlashAttnBwdSm90INS1_25CollectiveMainloopBwdSm90ILi2ELi2ELi2EN4cute5tupleIJNS5_1CILi1EEES8_S8_EEENS6_IJNS7_ILi64EEENS7_ILi128EEENS7_ILi96EEEEEENS_6half_tEfNS_4arch4Sm90ELb1ELb0ELb1ELb0ELb0ELb1ELb0ELb0ELi2ELi1ELi2ELi1ELb1EEENS1_21CollectiveEpilogueBwdISD_SE_SG_Li256ELb0ELb0ELi1EEENS1_25SingleTileBwdLPTSchedulerILb0ELi128ELb0EEEEEEEEEvNT_6ParamsE --------------------------
	.section	.nv.info._ZN7cutlass13device_kernelIN5flash11enable_sm90INS1_16FlashAttnBwdSm90INS1_25CollectiveMainloopBwdSm90ILi2ELi2ELi2EN4cute5tupleIJNS5_1CILi1EEES8_S8_EEENS6_IJNS7_ILi64EEENS7_ILi128EEENS7_ILi96EEEEEENS_6half_tEfNS_4arch4Sm90ELb1ELb0ELb1ELb0ELb0ELb1ELb0ELb0ELi2ELi1ELi2ELi1ELb1EEENS1_21CollectiveEpilogueBwdISD_SE_SG_Li256ELb0ELb0ELi1EEENS1_25SingleTileBwdLPTSchedulerILb0ELi128ELb0EEEEEEEEEvNT_6ParamsE,"",@"SHT_CUDA_INFO"
	.sectionflags	@""
	.align	4


	//----- nvinfo : EIATTR_CUDA_API_VERSION
	.align		4
        /*0000*/ 	.byte	0x04, 0x37
        /*0002*/ 	.short	(.L_619 - .L_618)
.L_618:
        /*0004*/ 	.word	0x00000082


	//----- nvinfo : EIATTR_KPARAM_INFO
	.align		4
.L_619:
        /*0008*/ 	.byte	0x04, 0x17
        /*000a*/ 	.short	(.L_621 - .L_620)
.L_620:
        /*000c*/ 	.word	0x00000000
        /*0010*/ 	.short	0x0000
        /*0012*/ 	.short	0x0070
        /*0014*/ 	.byte	0x00, 0xf0, 0x01, 0x24


	//----- nvinfo : EIATTR_SPARSE_MMA_MASK
	.align		4
.L_621:
        /*0018*/ 	.byte	0x03, 0x50
        /*001a*/ 	.short	0x0000


	//----- nvinfo : EIATTR_MAXREG_COUNT
	.align		4
        /*001c*/ 	.byte	0x03, 0x1b
        /*001e*/ 	.short	0x00a8


	//----- nvinfo : EIATTR_NUM_BARRIERS
	.align		4
        /*0020*/ 	.byte	0x02, 0x4c
        /*0022*/ 	.byte	0x10
	.zero		1


	//----- nvinfo : EIATTR_EXTERNS
	.align		4
        /*0024*/ 	.byte	0x04, 0x0f
        /*0026*/ 	.short	(.L_623 - .L_622)


	//   ....[0]....
	.align		4
.L_622:
        /*0028*/ 	.word	index@(__assertfail)


	//----- nvinfo : EIATTR_ANNOTATIONS
	.align		4
.L_623:
        /*002c*/ 	.byte	0x04, 0x55
        /*002e*/ 	.short	(.L_625 - .L_624)


	//   ....[0]....
.L_624:
        /*0030*/ 	.word	0x00000001
        /*0034*/ 	.byte	0x30, 0x81, 0x00, 0x00, 0x01, 0x00, 0x00, 0x00, 0xe0, 0x8d, 0x00, 0x00


	//----- nvinfo : EIATTR_MERCURY_ISA_VERSION
	.align		4
.L_625:
        /*0040*/ 	.byte	0x03, 0x5f
        /*0042*/ 	.short	0x0101


	//----- nvinfo : EIATTR_INT_WARP_WIDE_INSTR_OFFSETS
	.align		4
        /*0044*/ 	.byte	0x04, 0x31
        /*0046*/ 	.short	(.L_627 - .L_626)


	//   ....[0]....
.L_626:
        /*0048*/ 	.word	0x000001f0


	//   ....[1]....
        /*004c*/ 	.word	0x00000220


	//----- nvinfo : EIATTR_COOP_GROUP_MASK_REGIDS
	.align		4
.L_627:
        /*0050*/ 	.byte	0x04, 0x29
        /*0052*/ 	.short	(.L_629 - .L_628)


	//   ....[0]....
.L_628:
        /*0054*/ 	.word	0xffffffff


	//   ....[1]....
        /*0058*/ 	.word	0xffffffff


	//   ....[2]....
        /*005c*/ 	.word	0xffffffff


	//   ....[3]....
        /*0060*/ 	.word	0xffffffff


	//   ....[4]....
        /*0064*/ 	.word	0xffffffff


	//   ....[5]....
        /*0068*/ 	.word	0xffffffff


	//   ....[6]....
        /*006c*/ 	.word	0xffffffff


	//   ....[7]....
        /*0070*/ 	.word	0xffffffff


	//   ....[8]....
        /*0074*/ 	.word	0x0500000f


	//----- nvinfo : EIATTR_COOP_GROUP_INSTR_OFFSETS
	.align		4
.L_629:
        /*0078*/ 	.byte	0x04, 0x28
        /*007a*/ 	.short	(.L_631 - .L_630)


	//   ....[0]....
.L_630:
        /*007c*/ 	.word	0x00000070


	//   ....[1]....
        /*0080*/ 	.word	0x00000200


	//   ....[2]....
        /*0084*/ 	.word	0x00000250


	//   ....[3]....
        /*0088*/ 	.word	0x00000440


	//   ....[4]....
        /*008c*/ 	.word	0x00000670


	//   ....[5]....
        /*0090*/ 	.word	0x00001230


	//   ....[6]....
        /*0094*/ 	.word	0x00005730


	//   ....[7]....
        /*0098*/ 	.word	0x00006460


	//   ....[8]....
        /*009c*/ 	.word	0x00009b00


	//----- nvinfo : EIATTR_REG_RECONFIG
	.align		4
.L_631:
        /*00a0*/ 	.byte	0x01, 0x54
	.zero		2


	//----- nvinfo : EIATTR_SYSCALL_OFFSETS
	.align		4
        /*00a4*/ 	.byte	0x04, 0x46
        /*00a6*/ 	.short	(.L_633 - .L_632)


	//   ....[0]....
.L_632:
        /*00a8*/ 	.word	0x00000e90


	//   ....[1]....
        /*00ac*/ 	.word	0x00000f80


	//   ....[2]....
        /*00b0*/ 	.word	0x000010e0


	//   ....[3]....
        /*00b4*/ 	.word	0x000011d0


	//   ....[4]....
        /*00b8*/ 	.word	0x00001450


	//   ....[5]....
        /*00bc*/ 	.word	0x00004f60


	//   ....[6]....
        /*00c0*/ 	.word	0x000050a0


	//   ....[7]....
        /*00c4*/ 	.word	0x000051c0


	//   ....[8]....
        /*00c8*/ 	.word	0x000052e0


	//----- nvinfo : EIATTR_MBARRIER_INSTR_OFFSETS
	.align		4
.L_633:
        /*00cc*/ 	.byte	0x04, 0x39
        /*00ce*/ 	.short	(.L_635 - .L_634)


	//   ....[0]....
.L_634:
        /*00d0*/ 	.word	0x000002f0
        /*00d4*/ 	.word	0x000000ff
        /*00d8*/ 	.word	0x00026800
        /*00dc*/ 	.short	0x0100
        /*00de*/ 	.byte	0x06
	.zero		1


	//   ....[1]....
        /*00e0*/ 	.word	0x000003f0
        /*00e4*/ 	.word	0x000000ff
        /*00e8*/ 	.word	0x00026810
        /*00ec*/ 	.short	0x0100
        /*00ee*/ 	.byte	0x08
	.zero		1


	//   ....[2]....
        /*00f0*/ 	.word	0x00000400
        /*00f4*/ 	.word	0x000000ff
        /*00f8*/ 	.word	0x00026820
        /*00fc*/ 	.short	0x0100
        /*00fe*/ 	.byte	0x08
	.zero		1


	//   ....[3]....
        /*0100*/ 	.word	0x00000410
        /*0104*/ 	.word	0x000000ff
        /*0108*/ 	.word	0x00026818
        /*010c*/ 	.short	0x0100
        /*010e*/ 	.byte	0x08
	.zero		1


	//   ....[4]....
        /*0110*/ 	.word	0x00000420
        /*0114*/ 	.word	0x000000ff
        /*0118*/ 	.word	0x00026828
        /*011c*/ 	.short	0x0100
        /*011e*/ 	.byte	0x08
	.zero		1


	//   ....[5]....
        /*0120*/ 	.word	0x00000550
        /*0124*/ 	.word	0x000000ff
        /*0128*/ 	.word	0x00026830
        /*012c*/ 	.short	0x0100
        /*012e*/ 	.byte	0x08
	.zero		1


	//   ....[6]....
        /*0130*/ 	.word	0x00000560
        /*0134*/ 	.word	0x000000ff
        /*0138*/ 	.word	0x00026840
        /*013c*/ 	.short	0x0100
        /*013e*/ 	.byte	0x08
	.zero		1


	//   ....[7]....
        /*0140*/ 	.word	0x00000570
        /*0144*/ 	.word	0x000000ff
        /*0148*/ 	.word	0x00026838
        /*014c*/ 	.short	0x0100
        /*014e*/ 	.byte	0x08
	.zero		1


	//   ....[8]....
        /*0150*/ 	.word	0x00000580
        /*0154*/ 	.word	0x000000ff
        /*0158*/ 	.word	0x00026848
        /*015c*/ 	.short	0x0100
        /*015e*/ 	.byte	0x08
	.zero		1


	//   ....[9]....
        /*0160*/ 	.word	0x00001270
        /*0164*/ 	.word	0x000000eb
        /*0168*/ 	.word	0x00026800
        /*016c*/ 	.short	0x010a
        /*016e*/ 	.byte	0x3f
	.zero		1


	//   ....[10]....
        /*0170*/ 	.word	0x00001310
        /*0174*/ 	.word	0x000000eb
        /*0178*/ 	.word	0x00026800
        /*017c*/ 	.short	0x010a
        /*017e*/ 	.byte	0x3f
	.zero		1


	//   ....[11]....
        /*0180*/ 	.word	0x00001ca0
        /*0184*/ 	.word	0x000000ff
        /*0188*/ 	.word	0x00026810
        /*018c*/ 	.short	0x010a
        /*018e*/ 	.byte	0x09
	.zero		1


	//   ....[12]....
        /*0190*/ 	.word	0x00001ce0
        /*0194*/ 	.word	0x000000ff
        /*0198*/ 	.word	0x00026810
        /*019c*/ 	.short	0x010a
        /*019e*/ 	.byte	0x09
	.zero		1


	//   ....[13]....
        /*01a0*/ 	.word	0x00002120
        /*01a4*/ 	.word	0x000000ff
        /*01a8*/ 	.word	0x00026830
        /*01ac*/ 	.short	0x010a
        /*01ae*/ 	.byte	0x09
	.zero		1


	//   ....[14]....
        /*01b0*/ 	.word	0x00002450
        /*01b4*/ 	.word	0x000000ff
        /*01b8*/ 	.word	0x00026830
        /*01bc*/ 	.short	0x010a
        /*01be*/ 	.byte	0x09
	.zero		1


	//   ....[15]....
        /*01c0*/ 	.word	0x00004780
        /*01c4*/ 	.word	0x000000ff
        /*01c8*/ 	.word	0x00000000
        /*01cc*/ 	.short	0x0101
        /*01ce*/ 	.byte	0x0c
	.zero		1


	//   ....[16]....
        /*01d0*/ 	.word	0x00004a90
        /*01d4*/ 	.word	0x000000ff
        /*01d8*/ 	.word	0x00000000
        /*01dc*/ 	.short	0x0101
        /*01de*/ 	.byte	0x09
	.zero		1


	//   ....[17]....
        /*01e0*/ 	.word	0x000078b0
        /*01e4*/ 	.word	0x00000010
        /*01e8*/ 	.word	0x00026820
        /*01ec*/ 	.short	0x010a
        /*01ee*/ 	.byte	0x3f
	.zero		1


	//   ....[18]....
        /*01f0*/ 	.word	0x000081c0
        /*01f4*/ 	.word	0x00000010
        /*01f8*/ 	.word	0x00026840
        /*01fc*/ 	.short	0x010a
        /*01fe*/ 	.byte	0x3f
	.zero		1


	//   ....[19]....
        /*0200*/ 	.word	0x000084d0
        /*0204*/ 	.word	0x00000010
        /*0208*/ 	.word	0x00026828
        /*020c*/ 	.short	0x010a
        /*020e*/ 	.byte	0x3f
	.zero		1


	//   ....[20]....
        /*0210*/ 	.word	0x000087e0
        /*0214*/ 	.word	0x00000010
        /*0218*/ 	.word	0x00026848
        /*021c*/ 	.short	0x010a
        /*021e*/ 	.byte	0x3f
	.zero		1


	//   ....[21]....
        /*0220*/ 	.word	0x00008aa0
        /*0224*/ 	.word	0x00000010
        /*0228*/ 	.word	0x00026820
        /*022c*/ 	.short	0x010a
        /*022e*/ 	.byte	0x3f
	.zero		1


	//   ....[22]....
        /*0230*/ 	.word	0x00008e40
        /*0234*/ 	.word	0x00000010
        /*0238*/ 	.word	0x00026840
        /*023c*/ 	.short	0x010a
        /*023e*/ 	.byte	0x3f
	.zero		1


	//   ....[23]....
        /*0240*/ 	.word	0x00009120
        /*0244*/ 	.word	0x00000010
        /*0248*/ 	.word	0x00026828
        /*024c*/ 	.short	0x010a
        /*024e*/ 	.byte	0x3f
	.zero		1


	//   ....[24]....
        /*0250*/ 	.word	0x000094b0
        /*0254*/ 	.word	0x00000003
        /*0258*/ 	.word	0x00026840
        /*025c*/ 	.short	0x010a
        /*025e*/ 	.byte	0x3f
	.zero		1


	//   ....[25]....
        /*0260*/ 	.word	0x00009960
        /*0264*/ 	.word	0x00000006
        /*0268*/ 	.word	0x00000000
        /*026c*/ 	.short	0x010a
        /*026e*/ 	.byte	0x3f
	.zero		1


	//   ....[26]....
        /*0270*/ 	.word	0x000099c0
        /*0274*/ 	.word	0x00000003
        /*0278*/ 	.word	0x00000000
        /*027c*/ 	.short	0x010a
        /*027e*/ 	.byte	0x3f
	.zero		1


	//   ....[27]....
        /*0280*/ 	.word	0x00009a20
        /*0284*/ 	.word	0x00000000
        /*0288*/ 	.word	0x00000000
        /*028c*/ 	.short	0x010a
        /*028e*/ 	.byte	0x3f
	.zero		1


	//   ....[28]....
        /*0290*/ 	.word	0x00009a50
        /*0294*/ 	.word	0x00000003
        /*0298*/ 	.word	0x00000000
        /*029c*/ 	.short	0x010a
        /*029e*/ 	.byte	0x3f
	.zero		1


	//   ....[29]....
        /*02a0*/ 	.word	0x00009b30
        /*02a4*/ 	.word	0x000000eb
        /*02a8*/ 	.word	0x00026800
        /*02ac*/ 	.short	0x010a
        /*02ae*/ 	.byte	0x3f
	.zero		1


	//   ....[30]....
        /*02b0*/ 	.word	0x00009b90
        /*02b4*/ 	.word	0x00000005
        /*02b8*/ 	.word	0x00026810
        /*02bc*/ 	.short	0x010a
        /*02be*/ 	.byte	0x3f
	.zero		1


	//   ....[31]....
        /*02c0*/ 	.word	0x00009bf0
        /*02c4*/ 	.word	0x00000079
        /*02c8*/ 	.word	0x00026830
        /*02cc*/ 	.short	0x010a
        /*02ce*/ 	.byte	0x3f
	.zero		1


	//   ....[32]....
        /*02d0*/ 	.word	0x00009c40
        /*02d4*/ 	.word	0x00000010
        /*02d8*/ 	.word	0x00026820
        /*02dc*/ 	.short	0x010a
        /*02de*/ 	.byte	0x3f
	.zero		1


	//   ....[33]....
        /*02e0*/ 	.word	0x00009c90
        /*02e4*/ 	.word	0x00000010
        /*02e8*/ 	.word	0x00026840
        /*02ec*/ 	.short	0x010a
        /*02ee*/ 	.byte	0x3f
	.zero		1


	//   ....[34]....
        /*02f0*/ 	.word	0x00009ce0
        /*02f4*/ 	.word	0x00000010
        /*02f8*/ 	.word	0x00026828
        /*02fc*/ 	.short	0x010a
        /*02fe*/ 	.byte	0x3f
	.zero		1


	//   ....[35]....
        /*0300*/ 	.word	0x00009d30
        /*0304*/ 	.word	0x00000010
        /*0308*/ 	.word	0x00026848
        /*030c*/ 	.short	0x010a
        /*030e*/ 	.byte	0x3f
	.zero		1


	//   ....[36]....
        /*0310*/ 	.word	0x00009d90
        /*0314*/ 	.word	0x00000010
        /*0318*/ 	.word	0x00026820
        /*031c*/ 	.short	0x010a
        /*031e*/ 	.byte	0x3f
	.zero		1


	//   ....[37]....
        /*0320*/ 	.word	0x00009de0
        /*0324*/ 	.word	0x00000010
        /*0328*/ 	.word	0x00026840
        /*032c*/ 	.short	0x010a
        /*032e*/ 	.byte	0x3f
	.zero		1


	//   ....[38]....
        /*0330*/ 	.word	0x00009e30
        /*0334*/ 	.word	0x00000010
        /*0338*/ 	.word	0x00026828
        /*033c*/ 	.short	0x010a
        /*033e*/ 	.byte	0x3f
	.zero		1


	//   ....[39]....
        /*0340*/ 	.word	0x00009e80
        /*0344*/ 	.word	0x00000003
        /*0348*/ 	.word	0x00026840
        /*034c*/ 	.short	0x010a
        /*034e*/ 	.byte	0x3f
	.zero		1


	//   ....[40]....
        /*0350*/ 	.word	0x00009f50
        /*0354*/ 	.word	0x00000006
        /*0358*/ 	.word	0x00000000
        /*035c*/ 	.short	0x010a
        /*035e*/ 	.byte	0x3f
	.zero		1


	//   ....[41]....
        /*0360*/ 	.word	0x00009fa0
        /*0364*/ 	.word	0x00000003
        /*0368*/ 	.word	0x00000000
        /*036c*/ 	.short	0x010a
        /*036e*/ 	.byte	0x3f
	.zero		1


	//   ....[42]....
        /*0370*/ 	.word	0x00009ff0
        /*0374*/ 	.word	0x00000000
        /*0378*/ 	.word	0x00000000
        /*037c*/ 	.short	0x010a
        /*037e*/ 	.byte	0x3f
	.zero		1


	//----- nvinfo : EIATTR_NUM_MBARRIERS
	.align		4
.L_635:
        /*0380*/ 	.byte	0x03, 0x38
        /*0382*/ 	.short	0x0009


	//----- nvinfo : EIATTR_EXIT_INSTR_OFFSETS
	.align		4
        /*0384*/ 	.byte	0x04, 0x1c
        /*0386*/ 	.short	(.L_637 - .L_636)


	//   ....[0]....
.L_636:
        /*0388*/ 	.word	0x00000920


	//   ....[1]....
        /*038c*/ 	.word	0x00005c30


	//   ....[2]....
        /*0390*/ 	.word	0x00006410


	//   ....[3]....
        /*0394*/ 	.word	0x00009aa0


	//----- nvinfo : EIATTR_MAX_THREADS
	.align		4
.L_637:
        /*0398*/ 	.byte	0x04, 0x05
        /*039a*/ 	.short	(.L_639 - .L_638)
.L_638:
        /*039c*/ 	.word	0x00000180
        /*03a0*/ 	.word	0x00000001
        /*03a4*/ 	.word	0x00000001


	//----- nvinfo : EIATTR_CRS_STACK_SIZE
	.align		4
.L_639:
        /*03a8*/ 	.byte	0x04, 0x1e
        /*03aa*/ 	.short	(.L_641 - .L_640)
.L_640:
        /*03ac*/ 	.word	0x00000000


	//----- nvinfo : EIATTR_CBANK_PARAM_SIZE
	.align		4
.L_641:
        /*03b0*/ 	.byte	0x03, 0x19
        /*03b2*/ 	.short	0x0970


	//----- nvinfo : EIATTR_PARAM_CBANK
	.align		4
        /*03b4*/ 	.byte	0x04, 0x0a
        /*03b6*/ 	.short	(.L_643 - .L_642)
	.align		4
.L_642:
        /*03b8*/ 	.word	index@(.nv.constant0._ZN7cutlass13device_kernelIN5flash11enable_sm90INS1_16FlashAttnBwdSm90INS1_25CollectiveMainloopBwdSm90ILi2ELi2ELi2EN4cute5tupleIJNS5_1CILi1EEES8_S8_EEENS6_IJNS7_ILi64EEENS7_ILi128EEENS7_ILi96EEEEEENS_6half_tEfNS_4arch4Sm90ELb1ELb0ELb1ELb0ELb0ELb1ELb0ELb0ELi2ELi1ELi2ELi1ELb1EEENS1_21CollectiveEpilogueBwdISD_SE_SG_Li256ELb0ELb0ELi1EEENS1_25SingleTileBwdLPTSchedulerILb0ELi128ELb0EEEEEEEEEvNT_6ParamsE)
        /*03bc*/ 	.short	0x0210
        /*03be*/ 	.short	0x0970


	//----- nvinfo : EIATTR_SW_WAR
	.align		4
.L_643:
        /*03c0*/ 	.byte	0x04, 0x36
        /*03c2*/ 	.short	(.L_645 - .L_644)
.L_644:
        /*03c4*/ 	.word	0x00000008
.L_645:


//--------------------- .nv.info._ZN7cutlass13device_kernelIN5flash11enable_sm90INS1_16FlashAttnBwdSm90INS1_25CollectiveMainloopBwdSm90ILi2ELi2ELi2EN4cute5tupleIJNS5_1CILi1EEES8_S8_EEENS6_IJNS7_ILi64EEENS7_ILi128EEENS7_ILi96EEEEEENS_6half_tEfNS_4arch4Sm90ELb1ELb0ELb1ELb0ELb1ELb1ELb0ELb0ELi2ELi1ELi2ELi1ELb1EEENS1_21CollectiveEpilogueBwdISD_SE_SG_Li256ELb0ELb0ELi1EEENS1_25SingleTileBwdLPTSchedulerILb0ELi128ELb1EEEEEEEEEvNT_6ParamsE --------------------------
	.section	.nv.info._ZN7cutlass13device_kernelIN5flash11enable_sm90INS1_16FlashAttnBwdSm90INS1_25CollectiveMainloopBwdSm90ILi2ELi2ELi2EN4cute5tupleIJNS5_1CILi1EEES8_S8_EEENS6_IJNS7_ILi64EEENS7_ILi128EEENS7_ILi96EEEEEENS_6half_tEfNS_4arch4Sm90ELb1ELb0ELb1ELb0ELb1ELb1ELb0ELb0ELi2ELi1ELi2ELi1ELb1EEENS1_21CollectiveEpilogueBwdISD_SE_SG_Li256ELb0ELb0ELi1EEENS1_25SingleTileBwdLPTSchedulerILb0ELi128ELb1EEEEEEEEEvNT_6ParamsE,"",@"SHT_CUDA_INFO"
	.sectionflags	@""
	.align	4


	//----- nvinfo : EIATTR_CUDA_API_VERSION
	.align		4
        /*0000*/ 	.byte	0x04, 0x37
        /*0002*/ 	.short	(.L_647 - .L_646)
.L_646:
        /*0004*/ 	.word	0x00000082


	//----- nvinfo : EIATTR_KPARAM_INFO
	.align		4
.L_647:
        /*0008*/ 	.byte	0x04, 0x17
        /*000a*/ 	.short	(.L_649 - .L_648)
.L_648:
        /*000c*/ 	.word	0x00000000
        /*0010*/ 	.short	0x0000
        /*0012*/ 	.short	0x0070
        /*0014*/ 	.byte	0x00, 0xf0, 0x01, 0x24


	//----- nvinfo : EIATTR_SPARSE_MMA_MASK
	.align		4
.L_649:
        /*0018*/ 	.byte	0x03, 0x50
        /*001a*/ 	.short	0x0000


	//----- nvinfo : EIATTR_MAXREG_COUNT
	.align		4
        /*001c*/ 	.byte	0x03, 0x1b
        /*001e*/ 	.short	0x00a8


	//----- nvinfo : EIATTR_NUM_BARRIERS
	.align		4
        /*0020*/ 	.byte	0x02, 0x4c
        /*0022*/ 	.byte	0x10
	.zero		1


	//----- nvinfo : EIATTR_EXTERNS
	.align		4
        /*0024*/ 	.byte	0x04, 0x0f
        /*0026*/ 	.short	(.L_651 - .L_650)


	//   ....[0]....
	.align		4
.L_650:
        /*0028*/ 	.word	index@(__assertfail)


	//----- nvinfo : EIATTR_ANNOTATIONS
	.align		4
.L_651:
        /*002c*/ 	.byte	0x04, 0x55
        /*002e*/ 	.short	(.L_653 - .L_652)


	//   ....[0]....
.L_652:
        /*0030*/ 	.word	0x00000001
        /*0034*/ 	.byte	0x90, 0x8b, 0x00, 0x00, 0x01, 0x00, 0x00, 0x00, 0x40, 0x98, 0x00, 0x00


	//----- nvinfo : EIATTR_MERCURY_ISA_VERSION
	.align		4
.L_653:
        /*0040*/ 	.byte	0x03, 0x5f
        /*0042*/ 	.short	0x0101


	//----- nvinfo : EIATTR_INT_WARP_WIDE_INSTR_OFFSETS
	.align		4
        /*0044*/ 	.byte	0x04, 0x31
        /*0046*/ 	.short	(.L_655 - .L_654)


	//   ....[0]....
.L_654:
        /*0048*/ 	.word	0x000001f0


	//   ....[1]....
        /*004c*/ 	.word	0x00000220


	//   ....[2]....
        /*0050*/ 	.word	0x00007090


	//   ....[3]....
        /*0054*/ 	.word	0x00007700


	//   ....[4]....
        /*0058*/ 	.word	0x00007c20


	//----- nvinfo : EIATTR_COOP_GROUP_MASK_REGIDS
	.align		4
.L_655:
        /*005c*/ 	.byte	0x04, 0x29
        /*005e*/ 	.short	(.L_657 - .L_656)


	//   ....[0]....
.L_656:
        /*0060*/ 	.word	0xffffffff


	//   ....[1]....
        /*0064*/ 	.word	0xffffffff


	//   ....[2]....
        /*0068*/ 	.word	0xffffffff


	//   ....[3]....
        /*006c*/ 	.word	0xffffffff


	//   ....[4]....
        /*0070*/ 	.word	0xffffffff


	//   ....[5]....
        /*0074*/ 	.word	0xffffffff


	//   ....[6]....
        /*0078*/ 	.word	0xffffffff


	//   ....[7]....
        /*007c*/ 	.word	0xffffffff


	//   ....[8]....
        /*0080*/ 	.word	0xffffffff


	//   ....[9]....
        /*0084*/ 	.word	0xffffffff


	//   ....[10]....
        /*0088*/ 	.word	0xffffffff


	//   ....[11]....
        /*008c*/ 	.word	0xffffffff


	//   ....[12]....
        /*0090*/ 	.word	0xffffffff


	//   ....[13]....
        /*0094*/ 	.word	0xffffffff


	//   ....[14]....
        /*0098*/ 	.word	0x0500000f


	//   ....[15]....
        /*009c*/ 	.word	0x0500000f


	//   ....[16]....
        /*00a0*/ 	.word	0x0500000f


	//   ....[17]....
        /*00a4*/ 	.word	0x0500000f


	//----- nvinfo : EIATTR_COOP_GROUP_INSTR_OFFSETS
	.align		4
.L_657:
        /*00a8*/ 	.byte	0x04, 0x28
        /*00aa*/ 	.short	(.L_659 - .L_658)


	//   ....[0]....
.L_658:
        /*00ac*/ 	.word	0x00000070


	//   ....[1]....
        /*00b0*/ 	.word	0x00000200


	//   ....[2]....
        /*00b4*/ 	.word	0x00000250


	//   ....[3]....
        /*00b8*/ 	.word	0x00000440


	//   ....[4]....
        /*00bc*/ 	.word	0x00000680


	//   ....[5]....
        /*00c0*/ 	.word	0x00001270


	//   ....[6]....
        /*00c4*/ 	.word	0x00005750


	//   ....[7]....
        /*00c8*/ 	.word	0x000064c0


	//   ....[8]....
        /*00cc*/ 	.word	0x00006c90


	//   ....[9]....
        /*00d0*/ 	.word	0x00006fc0


	//   ....[10]....
        /*00d4*/ 	.word	0x00007380


	//   ....[11]....
        /*00d8*/ 	.word	0x00007630


	//   ....[12]....
        /*00dc*/ 	.word	0x000078e0


	//   ....[13]....
        /*00e0*/ 	.word	0x00007b50


	//   ....[14]....
        /*00e4*/ 	.word	0x0000a560


	//   ....[15]....
        /*00e8*/ 	.word	0x0000a6d0


	//   ....[16]....
        /*00ec*/ 	.word	0x0000a740


	//   ....[17]....
        /*00f0*/ 	.word	0x0000a7b0


	//----- nvinfo : EIATTR_REG_RECONFIG
	.align		4
.L_659:
        /*00f4*/ 	.byte	0x01, 0x54
	.zero		2


	//----- nvinfo : EIATTR_SYSCALL_OFFSETS
	.align		4
        /*00f8*/ 	.byte	0x04, 0x46
        /*00fa*/ 	.short	(.L_661 - .L_660)


	//   ....[0]....
.L_660:
        /*00fc*/ 	.word	0x00000ed0


	//   ....[1]....
        /*0100*/ 	.word	0x00000fc0


	//   ....[2]....
        /*0104*/ 	.word	0x00001120


	//   ....[3]....
        /*0108*/ 	.word	0x00001210


	//   ....[4]....
        /*010c*/ 	.word	0x00001490


	//   ....[5]....
        /*0110*/ 	.word	0x00004f80


	//   ....[6]....
        /*0114*/ 	.word	0x000050c0


	//   ....[7]....
        /*0118*/ 	.word	0x000051e0


	//   ....[8]....
        /*011c*/ 	.word	0x00005300


	//----- nvinfo : EIATTR_MBARRIER_INSTR_OFFSETS
	.align		4
.L_661:
        /*0120*/ 	.byte	0x04, 0x39
        /*0122*/ 	.short	(.L_663 - .L_662)


	//   ....[0]....
.L_662:
        /*0124*/ 	.word	0x000002f0
        /*0128*/ 	.word	0x000000ff
        /*012c*/ 	.word	0x00026800
        /*0130*/ 	.short	0x0100
        /*0132*/ 	.byte	0x06
	.zero		1


	//   ....[1]....
        /*0134*/ 	.word	0x000003f0
        /*0138*/ 	.word	0x000000ff
        /*013c*/ 	.word	0x00026810
        /*0140*/ 	.short	0x0100
        /*0142*/ 	.byte	0x08
	.zero		1


	//   ....[2]....
        /*0144*/ 	.word	0x00000400
        /*0148*/ 	.word	0x000000ff
        /*014c*/ 	.word	0x00026820
        /*0150*/ 	.short	0x0100
        /*0152*/ 	.byte	0x08
	.zero		1


	//   ....[3]....
        /*0154*/ 	.word	0x00000410
        /*0158*/ 	.word	0x000000ff
        /*015c*/ 	.word	0x00026818
        /*0160*/ 	.short	0x0100
        /*0162*/ 	.byte	0x08
	.zero		1


	//   ....[4]....
        /*0164*/ 	.word	0x00000420
        /*0168*/ 	.word	0x000000ff
        /*016c*/ 	.word	0x00026828
        /*0170*/ 	.short	0x0100
        /*0172*/ 	.byte	0x08
	.zero		1


	//   ....[5]....
        /*0174*/ 	.word	0x00000550
        /*0178*/ 	.word	0x000000ff
        /*017c*/ 	.word	0x00026830
        /*0180*/ 	.short	0x0100
        /*0182*/ 	.byte	0x08
	.zero		1


	//   ....[6]....
        /*0184*/ 	.word	0x00000560
        /*0188*/ 	.word	0x000000ff
        /*018c*/ 	.word	0x00026840
        /*0190*/ 	.short	0x0100
        /*0192*/ 	.byte	0x08
	.zero		1


	//   ....[7]....
        /*0194*/ 	.word	0x00000570
        /*0198*/ 	.word	0x000000ff
        /*019c*/ 	.word	0x00026838
        /*01a0*/ 	.short	0x0100
        /*01a2*/ 	.byte	0x08
	.zero		1


	//   ....[8]....
        /*01a4*/ 	.word	0x00000580
        /*01a8*/ 	.word	0x000000ff
        /*01ac*/ 	.word	0x00026848
        /*01b0*/ 	.short	0x0100
        /*01b2*/ 	.byte	0x08
	.zero		1


	//   ....[9]....
        /*01b4*/ 	.word	0x000012b0
        /*01b8*/ 	.word	0x000000eb
        /*01bc*/ 	.word	0x00026800
        /*01c0*/ 	.short	0x010a
        /*01c2*/ 	.byte	0x3f
	.zero		1


	//   ....[10]....
        /*01c4*/ 	.word	0x00001350
        /*01c8*/ 	.word	0x000000eb
        /*01cc*/ 	.word	0x00026800
        /*01d0*/ 	.short	0x010a
        /*01d2*/ 	.byte	0x3f
	.zero		1


	//   ....[11]....
        /*01d4*/ 	.word	0x00001ce0
        /*01d8*/ 	.word	0x000000ff
        /*01dc*/ 	.word	0x00026810
        /*01e0*/ 	.short	0x010a
        /*01e2*/ 	.byte	0x08
	.zero		1


	//   ....[12]....
        /*01e4*/ 	.word	0x00001d20
        /*01e8*/ 	.word	0x000000ff
        /*01ec*/ 	.word	0x00026810
        /*01f0*/ 	.short	0x010a
        /*01f2*/ 	.byte	0x08
	.zero		1


	//   ....[13]....
        /*01f4*/ 	.word	0x00002160
        /*01f8*/ 	.word	0x000000ff
        /*01fc*/ 	.word	0x00026830
        /*0200*/ 	.short	0x010a
        /*0202*/ 	.byte	0x08
	.zero		1


	//   ....[14]....
        /*0204*/ 	.word	0x00002490
        /*0208*/ 	.word	0x000000ff
        /*020c*/ 	.word	0x00026830
        /*0210*/ 	.short	0x010a
        /*0212*/ 	.byte	0x08
	.zero		1


	//   ....[15]....
        /*0214*/ 	.word	0x000047c0
        /*0218*/ 	.word	0x000000ff
        /*021c*/ 	.word	0x00000000
        /*0220*/ 	.short	0x0101
        /*0222*/ 	.byte	0x0c
	.zero		1


	//   ....[16]....
        /*0224*/ 	.word	0x00004ab0
        /*0228*/ 	.word	0x000000ff
        /*022c*/ 	.word	0x00000000
        /*0230*/ 	.short	0x0101
        /*0232*/ 	.byte	0x08
	.zero		1


	//   ....[17]....
        /*0234*/ 	.word	0x00008310
        /*0238*/ 	.word	0x00000010
        /*023c*/ 	.word	0x00026820
        /*0240*/ 	.short	0x010a
        /*0242*/ 	.byte	0x3f
	.zero		1


	//   ....[18]....
        /*0244*/ 	.word	0x00008c20
        /*0248*/ 	.word	0x00000010
        /*024c*/ 	.word	0x00026840
        /*0250*/ 	.short	0x010a
        /*0252*/ 	.byte	0x3f
	.zero		1


	//   ....[19]....
        /*0254*/ 	.word	0x00008f30
        /*0258*/ 	.word	0x00000010
        /*025c*/ 	.word	0x00026828
        /*0260*/ 	.short	0x010a
        /*0262*/ 	.byte	0x3f
	.zero		1


	//   ....[20]....
        /*0264*/ 	.word	0x00009240
        /*0268*/ 	.word	0x00000010
        /*026c*/ 	.word	0x00026848
        /*0270*/ 	.short	0x010a
        /*0272*/ 	.byte	0x3f
	.zero		1


	//   ....[21]....
        /*0274*/ 	.word	0x00009500
        /*0278*/ 	.word	0x00000010
        /*027c*/ 	.word	0x00026820
        /*0280*/ 	.short	0x010a
        /*0282*/ 	.byte	0x3f
	.zero		1


	//   ....[22]....
        /*0284*/ 	.word	0x000098a0
        /*0288*/ 	.word	0x00000010
        /*028c*/ 	.word	0x00026840
        /*0290*/ 	.short	0x010a
        /*0292*/ 	.byte	0x3f
	.zero		1


	//   ....[23]....
        /*0294*/ 	.word	0x00009b80
        /*0298*/ 	.word	0x00000010
        /*029c*/ 	.word	0x00026828
        /*02a0*/ 	.short	0x010a
        /*02a2*/ 	.byte	0x3f
	.zero		1


	//   ....[24]....
        /*02a4*/ 	.word	0x00009f10
        /*02a8*/ 	.word	0x00000003
        /*02ac*/ 	.word	0x00026840
        /*02b0*/ 	.short	0x010a
        /*02b2*/ 	.byte	0x3f
	.zero		1


	//   ....[25]....
        /*02b4*/ 	.word	0x0000a3c0
        /*02b8*/ 	.word	0x00000006
        /*02bc*/ 	.word	0x00000000
        /*02c0*/ 	.short	0x010a
        /*02c2*/ 	.byte	0x3f
	.zero		1


	//   ....[26]....
        /*02c4*/ 	.word	0x0000a420
        /*02c8*/ 	.word	0x00000003
        /*02cc*/ 	.word	0x00000000
        /*02d0*/ 	.short	0x010a
        /*02d2*/ 	.byte	0x3f
	.zero		1


	//   ....[27]....
        /*02d4*/ 	.word	0x0000a480
        /*02d8*/ 	.word	0x00000000
        /*02dc*/ 	.word	0x00000000
        /*02e0*/ 	.short	0x010a
        /*02e2*/ 	.byte	0x3f
	.zero		1


	//   ....[28]....
        /*02e4*/ 	.word	0x0000a4b0
        /*02e8*/ 	.word	0x00000003
        /*02ec*/ 	.word	0x00000000
        /*02f0*/ 	.short	0x010a
        /*02f2*/ 	.byte	0x3f
	.zero		1


	//   ....[29]....
        /*02f4*/ 	.word	0x0000a590
        /*02f8*/ 	.word	0x000000eb
        /*02fc*/ 	.word	0x00026800
        /*0300*/ 	.short	0x010a
        /*0302*/ 	.byte	0x3f
	.zero		1


	//   ....[30]....
        /*0304*/ 	.word	0x0000a5f0
        /*0308*/ 	.word	0x00000005
        /*030c*/ 	.word	0x00026810
        /*0310*/ 	.short	0x010a
        /*0312*/ 	.byte	0x3f
	.zero		1


	//   ....[31]....
        /*0314*/ 	.word	0x0000a650
        /*0318*/ 	.word	0x00000079
        /*031c*/ 	.word	0x00026830
        /*0320*/ 	.short	0x010a
        /*0322*/ 	.byte	0x3f
	.zero		1


	//   ....[32]....
        /*0324*/ 	.word	0x0000a7f0
        /*0328*/ 	.word	0x00000010
        /*032c*/ 	.word	0x00026820
        /*0330*/ 	.short	0x010a
        /*0332*/ 	.byte	0x3f
	.zero		1


	//   ....[33]....
        /*0334*/ 	.word	0x0000a840
        /*0338*/ 	.word	0x00000010
        /*033c*/ 	.word	0x00026840
        /*0340*/ 	.short	0x010a
        /*0342*/ 	.byte	0x3f
	.zero		1


	//   ....[34]....
        /*0344*/ 	.word	0x0000a890
        /*0348*/ 	.word	0x00000010
        /*034c*/ 	.word	0x00026828
        /*0350*/ 	.short	0x010a
        /*0352*/ 	.byte	0x3f
	.zero		1


	//   ....[35]....
        /*0354*/ 	.word	0x0000a8e0
        /*0358*/ 	.word	0x00000010
        /*035c*/ 	.word	0x00026848
        /*0360*/ 	.short	0x010a
        /*0362*/ 	.byte	0x3f
	.zero		1


	//   ....[36]....
        /*0364*/ 	.word	0x0000a940
        /*0368*/ 	.word	0x00000010
        /*036c*/ 	.word	0x00026820
        /*0370*/ 	.short	0x010a
        /*0372*/ 	.byte	0x3f
	.zero		1


	//   ....[37]....
        /*0374*/ 	.word	0x0000a990
        /*0378*/ 	.word	0x00000010
        /*037c*/ 	.word	0x00026840
        /*0380*/ 	.short	0x010a
        /*0382*/ 	.byte	0x3f
	.zero		1


	//   ....[38]....
        /*0384*/ 	.word	0x0000a9e0
        /*0388*/ 	.word	0x00000010
        /*038c*/ 	.word	0x00026828
        /*0390*/ 	.short	0x010a
        /*0392*/ 	.byte	0x3f
	.zero		1


	//   ....[39]....
        /*0394*/ 	.word	0x0000aa30
        /*0398*/ 	.word	0x00000003
        /*039c*/ 	.word	0x00026840
        /*03a0*/ 	.short	0x010a
        /*03a2*/ 	.byte	0x3f
	.zero		1


	//   ....[40]....
        /*03a4*/ 	.word	0x0000ab00
        /*03a8*/ 	.word	0x00000006
        /*03ac*/ 	.word	0x00000000
        /*03b0*/ 	.short	0x010a
        /*03b2*/ 	.byte	0x3f
	.zero		1


	//   ....[41]....
        /*03b4*/ 	.word	0x0000ab50
        /*03b8*/ 	.word	0x00000003
        /*03bc*/ 	.word	0x00000000
        /*03c0*/ 	.short	0x010a
        /*03c2*/ 	.byte	0x3f
	.zero		1


	//   ....[42]....
        /*03c4*/ 	.word	0x0000aba0
        /*03c8*/ 	.word	0x00000000
        /*03cc*/ 	.word	0x00000000
        /*03d0*/ 	.short	0x010a
        /*03d2*/ 	.byte	0x3f
	.zero		1


	//----- nvinfo : EIATTR_NUM_MBARRIERS
	.align		4
.L_663:
        /*03d4*/ 	.byte	0x03, 0x38
        /*03d6*/ 	.short	0x0009


	//----- nvinfo : EIATTR_EXIT_INSTR_OFFSETS
	.align		4
        /*03d8*/ 	.byte	0x04, 0x1c
        /*03da*/ 	.short	(.L_665 - .L_664)


	//   ....[0]....
.L_664:
        /*03dc*/ 	.word	0x00000960


	//   ....[1]....
        /*03e0*/ 	.word	0x00005c80


	//   ....[2]....
        /*03e4*/ 	.word	0x00006470


	//   ....[3]....
        /*03e8*/ 	.word	0x0000a500


	//----- nvinfo : EIATTR_MAX_THREADS
	.align		4
.L_665:
        /*03ec*/ 	.byte	0x04, 0x05
        /*03ee*/ 	.short	(.L_667 - .L_666)
.L_666:
        /*03f0*/ 	.word	0x00000180
        /*03f4*/ 	.word	0x00000001
        /*03f8*/ 	.word	0x00000001


	//----- nvinfo : EIATTR_CRS_STACK_SIZE
	.align		4
.L_667:
        /*03fc*/ 	.byte	0x04, 0x1e
        /*03fe*/ 	.short	(.L_669 - .L_668)
.L_668:
        /*0400*/ 	.word	0x00000000


	//----- nvinfo : EIATTR_CBANK_PARAM_SIZE
	.align		4
.L_669:
        /*0404*/ 	.byte	0x03, 0x19
        /*0406*/ 	.short	0x0970


	//----- nvinfo : EIATTR_PARAM_CBANK
	.align		4
        /*0408*/ 	.byte	0x04, 0x0a
        /*040a*/ 	.short	(.L_671 - .L_670)
	.align		4
.L_670:
        /*040c*/ 	.word	index@(.nv.constant0._ZN7cutlass13device_kernelIN5flash11enable_sm90INS1_16FlashAttnBwdSm90INS1_25CollectiveMainloopBwdSm90ILi2ELi2ELi2EN4cute5tupleIJNS5_1CILi1EEES8_S8_EEENS6_IJNS7_ILi64EEENS7_ILi128EEENS7_ILi96EEEEEENS_6half_tEfNS_4arch4Sm90ELb1ELb0ELb1ELb0ELb1ELb1ELb0ELb0ELi2ELi1ELi2ELi1ELb1EEENS1_21CollectiveEpilogueBwdISD_SE_SG_Li256ELb0ELb0ELi1EEENS1_25SingleTileBwdLPTSchedulerILb0ELi128ELb1EEEEEEEEEvNT_6ParamsE)
        /*0410*/ 	.short	0x0210
        /*0412*/ 	.short	0x0970


	//----- nvinfo : EIATTR_SW_WAR
	.align		4
.L_671:
        /*0414*/ 	.byte	0x04, 0x36
        /*0416*/ 	.short	(.L_673 - .L_672)
.L_672:
        /*0418*/ 	.word	0x00000008
.L_673:


//--------------------- .nv.info._ZN7cutlass13device_kernelIN5flash11enable_sm90INS1_16FlashAttnBwdSm90INS1_25CollectiveMainloopBwdSm90ILi2ELi2ELi2EN4cute5tupleIJNS5_1CILi1EEES8_S8_EEENS6_IJNS7_ILi64EEENS7_ILi128EEENS7_ILi96EEEEEENS_6half_tEfNS_4arch4Sm90ELb1ELb0ELb1ELb0ELb0ELb1ELb0ELb0ELi2ELi1ELi2ELi1ELb1EEENS1_24CollectiveEpilogueBwdGQAISD_fSG_Li256ELb0ELb0EEENS1_25SingleTileBwdLPTSchedulerILb0ELi128ELb0EEEEEEEEEvNT_6ParamsE --------------------------
	.section	.nv.info._ZN7cutlass13device_kernelIN5flash11enable_sm90INS1_16FlashAttnBwdSm90INS1_25CollectiveMainloopBwdSm90ILi2ELi2ELi2EN4cute5tupleIJNS5_1CILi1EEES8_S8_EEENS6_IJNS7_ILi64EEENS7_ILi128EEENS7_ILi96EEEEEENS_6half_tEfNS_4arch4Sm90ELb1ELb0ELb1ELb0ELb0ELb1ELb0ELb0ELi2ELi1ELi2ELi1ELb1EEENS1_24CollectiveEpilogueBwdGQAISD_fSG_Li256ELb0ELb0EEENS1_25SingleTileBwdLPTSchedulerILb0ELi128ELb0EEEEEEEEEvNT_6ParamsE,"",@"SHT_CUDA_INFO"
	.sectionflags	@""
	.align	4


	//----- nvinfo : EIATTR_CUDA_API_VERSION
	.align		4
        /*0000*/ 	.byte	0x04, 0x37
        /*0002*/ 	.short	(.L_675 - .L_674)
.L_674:
        /*0004*/ 	.word	0x00000082


	//----- nvinfo : EIATTR_KPARAM_INFO
	.align		4
.L_675:
        /*0008*/ 	.byte	0x04, 0x17
        /*000a*/ 	.short	(.L_677 - .L_676)
.L_676:
        /*000c*/ 	.word	0x00000000
        /*0010*/ 	.short	0x0000
        /*0012*/ 	.short	0x0070
        /*0014*/ 	.byte	0x00, 0xf0, 0x01, 0x1c


	//----- nvinfo : EIATTR_SPARSE_MMA_MASK
	.align		4
.L_677:
        /*0018*/ 	.byte	0x03, 0x50
        /*001a*/ 	.short	0x0000


	//----- nvinfo : EIATTR_MAXREG_COUNT
	.align		4
        /*001c*/ 	.byte	0x03, 0x1b
        /*001e*/ 	.short	0x00a8


	//----- nvinfo : EIATTR_NUM_BARRIERS
	.align		4
        /*0020*/ 	.byte	0x02, 0x4c
        /*0022*/ 	.byte	0x10
	.zero		1


	//----- nvinfo : EIATTR_EXTERNS
	.align		4
        /*0024*/ 	.byte	0x04, 0x0f
        /*0026*/ 	.short	(.L_679 - .L_678)


	//   ....[0]....
	.align		4
.L_678:
        /*0028*/ 	.word	index@(__assertfail)


	//----- nvinfo : EIATTR_ANNOTATIONS
	.align		4
.L_679:
        /*002c*/ 	.byte	0x04, 0x55
        /*002e*/ 	.short	(.L_681 - .L_680)


	//   ....[0]....
.L_680:
        /*0030*/ 	.word	0x00000001
        /*0034*/ 	.byte	0x20, 0x72, 0x00, 0x00, 0x01, 0x00, 0x00, 0x00, 0xd0, 0x7e, 0x00, 0x00


	//----- nvinfo : EIATTR_MERCURY_ISA_VERSION
	.align		4
.L_681:
        /*0040*/ 	.byte	0x03, 0x5f
        /*0042*/ 	.short	0x0101


	//----- nvinfo : EIATTR_INT_WARP_WIDE_INSTR_OFFSETS
	.align		4
        /*0044*/ 	.byte	0x04, 0x31
        /*0046*/ 	.short	(.L_683 - .L_682)


	//   ....[0]....
.L_682:
        /*0048*/ 	.word	0x00000190


	//   ....[1]....
        /*004c*/ 	.word	0x000001c0


	//----- nvinfo : EIATTR_COOP_GROUP_MASK_REGIDS
	.align		4
.L_683:
        /*0050*/ 	.byte	0x04, 0x29
        /*0052*/ 	.short	(.L_685 - .L_684)


	//   ....[0]....
.L_684:
        /*0054*/ 	.word	0xffffffff


	//   ....[1]....
        /*0058*/ 	.word	0xffffffff


	//   ....[2]....
        /*005c*/ 	.word	0xffffffff


	//   ....[3]....
        /*0060*/ 	.word	0xffffffff


	//   ....[4]....
        /*0064*/ 	.word	0xffffffff


	//   ....[5]....
        /*0068*/ 	.word	0xffffffff


	//   ....[6]....
        /*006c*/ 	.word	0xffffffff


	//   ....[7]....
        /*0070*/ 	.word	0x0500000f


	//----- nvinfo : EIATTR_COOP_GROUP_INSTR_OFFSETS
	.align		4
.L_685:
        /*0074*/ 	.byte	0x04, 0x28
        /*0076*/ 	.short	(.L_687 - .L_686)


	//   ....[0]....
.L_686:
        /*0078*/ 	.word	0x00000070


	//   ....[1]....
        /*007c*/ 	.word	0x000001a0


	//   ....[2]....
        /*0080*/ 	.word	0x000001f0


	//   ....[3]....
        /*0084*/ 	.word	0x000003e0


	//   ....[4]....
        /*0088*/ 	.word	0x00000620


	//   ....[5]....
        /*008c*/ 	.word	0x000011e0


	//   ....[6]....
        /*0090*/ 	.word	0x00005560


	//   ....[7]....
        /*0094*/ 	.word	0x00008bf0


	//----- nvinfo : EIATTR_REG_RECONFIG
	.align		4
.L_687:
        /*0098*/ 	.byte	0x01, 0x54
	.zero		2


	//----- nvinfo : EIATTR_SYSCALL_OFFSETS
	.align		4
        /*009c*/ 	.byte	0x04, 0x46
        /*009e*/ 	.short	(.L_689 - .L_688)


	//   ....[0]....
.L_688:
        /*00a0*/ 	.word	0x00000e40


	//   ....[1]....
        /*00a4*/ 	.word	0x00000f30


	//   ....[2]....
        /*00a8*/ 	.word	0x00001090


	//   ....[3]....
        /*00ac*/ 	.word	0x00001180


	//   ....[4]....
        /*00b0*/ 	.word	0x00001400


	//----- nvinfo : EIATTR_MBARRIER_INSTR_OFFSETS
	.align		4
.L_689:
        /*00b4*/ 	.byte	0x04, 0x39
        /*00b6*/ 	.short	(.L_691 - .L_690)


	//   ....[0]....
.L_690:
        /*00b8*/ 	.word	0x00000290
        /*00bc*/ 	.word	0x000000ff
        /*00c0*/ 	.word	0x00026800
        /*00c4*/ 	.short	0x0100
        /*00c6*/ 	.byte	0x06
	.zero		1


	//   ....[1]....
        /*00c8*/ 	.word	0x00000390
        /*00cc*/ 	.word	0x000000ff
        /*00d0*/ 	.word	0x00026810
        /*00d4*/ 	.short	0x0100
        /*00d6*/ 	.byte	0x08
	.zero		1


	//   ....[2]....
        /*00d8*/ 	.word	0x000003a0
        /*00dc*/ 	.word	0x000000ff
        /*00e0*/ 	.word	0x00026820
        /*00e4*/ 	.short	0x0100
        /*00e6*/ 	.byte	0x08
	.zero		1


	//   ....[3]....
        /*00e8*/ 	.word	0x000003b0
        /*00ec*/ 	.word	0x000000ff
        /*00f0*/ 	.word	0x00026818
        /*00f4*/ 	.short	0x0100
        /*00f6*/ 	.byte	0x08
	.zero		1


	//   ....[4]....
        /*00f8*/ 	.word	0x000003c0
        /*00fc*/ 	.word	0x000000ff
        /*0100*/ 	.word	0x00026828
        /*0104*/ 	.short	0x0100
        /*0106*/ 	.byte	0x08
	.zero		1


	//   ....[5]....
        /*0108*/ 	.word	0x000004f0
        /*010c*/ 	.word	0x000000ff
        /*0110*/ 	.word	0x00026830
        /*0114*/ 	.short	0x0100
        /*0116*/ 	.byte	0x08
	.zero		1


	//   ....[6]....
        /*0118*/ 	.word	0x00000500
        /*011c*/ 	.word	0x000000ff
        /*0120*/ 	.word	0x00026840
        /*0124*/ 	.short	0x0100
        /*0126*/ 	.byte	0x08
	.zero		1


	//   ....[7]....
        /*0128*/ 	.word	0x00000510
        /*012c*/ 	.word	0x000000ff
        /*0130*/ 	.word	0x00026838
        /*0134*/ 	.short	0x0100
        /*0136*/ 	.byte	0x08
	.zero		1


	//   ....[8]....
        /*0138*/ 	.word	0x00000520
        /*013c*/ 	.word	0x000000ff
        /*0140*/ 	.word	0x00026848
        /*0144*/ 	.short	0x0100
        /*0146*/ 	.byte	0x08
	.zero		1


	//   ....[9]....
        /*0148*/ 	.word	0x00001220
        /*014c*/ 	.word	0x000000eb
        /*0150*/ 	.word	0x00026800
        /*0154*/ 	.short	0x010a
        /*0156*/ 	.byte	0x3f
	.zero		1


	//   ....[10]....
        /*0158*/ 	.word	0x000012c0
        /*015c*/ 	.word	0x000000eb
        /*0160*/ 	.word	0x00026800
        /*0164*/ 	.short	0x010a
        /*0166*/ 	.byte	0x3f
	.zero		1


	//   ....[11]....
        /*0168*/ 	.word	0x00001c50
        /*016c*/ 	.word	0x000000ff
        /*0170*/ 	.word	0x00026810
        /*0174*/ 	.short	0x010a
        /*0176*/ 	.byte	0x09
	.zero		1


	//   ....[12]....
        /*0178*/ 	.word	0x00001c90
        /*017c*/ 	.word	0x000000ff
        /*0180*/ 	.word	0x00026810
        /*0184*/ 	.short	0x010a
        /*0186*/ 	.byte	0x09
	.zero		1


	//   ....[13]....
        /*0188*/ 	.word	0x000020d0
        /*018c*/ 	.word	0x000000ff
        /*0190*/ 	.word	0x00026830
        /*0194*/ 	.short	0x010a
        /*0196*/ 	.byte	0x09
	.zero		1


	//   ....[14]....
        /*0198*/ 	.word	0x00002400
        /*019c*/ 	.word	0x000000ff
        /*01a0*/ 	.word	0x00026830
        /*01a4*/ 	.short	0x010a
        /*01a6*/ 	.byte	0x09
	.zero		1


	//   ....[15]....
        /*01a8*/ 	.word	0x00004730
        /*01ac*/ 	.word	0x000000ff
        /*01b0*/ 	.word	0x00000000
        /*01b4*/ 	.short	0x0101
        /*01b6*/ 	.byte	0x0c
	.zero		1


	//   ....[16]....
        /*01b8*/ 	.word	0x00004a20
        /*01bc*/ 	.word	0x000000ff
        /*01c0*/ 	.word	0x00000000
        /*01c4*/ 	.short	0x0101
        /*01c6*/ 	.byte	0x09
	.zero		1


	//   ....[17]....
        /*01c8*/ 	.word	0x000069b0
        /*01cc*/ 	.word	0x00000010
        /*01d0*/ 	.word	0x00026820
        /*01d4*/ 	.short	0x010a
        /*01d6*/ 	.byte	0x3f
	.zero		1


	//   ....[18]....
        /*01d8*/ 	.word	0x000072b0
        /*01dc*/ 	.word	0x00000010
        /*01e0*/ 	.word	0x00026840
        /*01e4*/ 	.short	0x010a
        /*01e6*/ 	.byte	0x3f
	.zero		1


	//   ....[19]....
        /*01e8*/ 	.word	0x000075c0
        /*01ec*/ 	.word	0x00000010
        /*01f0*/ 	.word	0x00026828
        /*01f4*/ 	.short	0x010a
        /*01f6*/ 	.byte	0x3f
	.zero		1


	//   ....[20]....
        /*01f8*/ 	.word	0x000078d0
        /*01fc*/ 	.word	0x00000010
        /*0200*/ 	.word	0x00026848
        /*0204*/ 	.short	0x010a
        /*0206*/ 	.byte	0x3f
	.zero		1


	//   ....[21]....
        /*0208*/ 	.word	0x00007b90
        /*020c*/ 	.word	0x00000010
        /*0210*/ 	.word	0x00026820
        /*0214*/ 	.short	0x010a
        /*0216*/ 	.byte	0x3f
	.zero		1


	//   ....[22]....
        /*0218*/ 	.word	0x00007f30
        /*021c*/ 	.word	0x00000010
        /*0220*/ 	.word	0x00026840
        /*0224*/ 	.short	0x010a
        /*0226*/ 	.byte	0x3f
	.zero		1


	//   ....[23]....
        /*0228*/ 	.word	0x00008210
        /*022c*/ 	.word	0x00000010
        /*0230*/ 	.word	0x00026828
        /*0234*/ 	.short	0x010a
        /*0236*/ 	.byte	0x3f
	.zero		1


	//   ....[24]....
        /*0238*/ 	.word	0x000085a0
        /*023c*/ 	.word	0x00000003
        /*0240*/ 	.word	0x00026840
        /*0244*/ 	.short	0x010a
        /*0246*/ 	.byte	0x3f
	.zero		1


	//   ....[25]....
        /*0248*/ 	.word	0x00008a50
        /*024c*/ 	.word	0x00000006
        /*0250*/ 	.word	0x00000000
        /*0254*/ 	.short	0x010a
        /*0256*/ 	.byte	0x3f
	.zero		1


	//   ....[26]....
        /*0258*/ 	.word	0x00008ab0
        /*025c*/ 	.word	0x00000003
        /*0260*/ 	.word	0x00000000
        /*0264*/ 	.short	0x010a
        /*0266*/ 	.byte	0x3f
	.zero		1


	//   ....[27]....
        /*0268*/ 	.word	0x00008b10
        /*026c*/ 	.word	0x00000000
        /*0270*/ 	.word	0x00000000
        /*0274*/ 	.short	0x010a
        /*0276*/ 	.byte	0x3f
	.zero		1


	//   ....[28]....
        /*0278*/ 	.word	0x00008b40
        /*027c*/ 	.word	0x00000003
        /*0280*/ 	.word	0x00000000
        /*0284*/ 	.short	0x010a
        /*0286*/ 	.byte	0x3f
	.zero		1


	//   ....[29]....
        /*0288*/ 	.word	0x00008c20
        /*028c*/ 	.word	0x000000eb
        /*0290*/ 	.word	0x00026800
        /*0294*/ 	.short	0x010a
        /*0296*/ 	.byte	0x3f
	.zero		1


	//   ....[30]....
        /*0298*/ 	.word	0x00008c80
        /*029c*/ 	.word	0x00000005
        /*02a0*/ 	.word	0x00026810
        /*02a4*/ 	.short	0x010a
        /*02a6*/ 	.byte	0x3f
	.zero		1


	//   ....[31]....
        /*02a8*/ 	.word	0x00008ce0
        /*02ac*/ 	.word	0x00000079
        /*02b0*/ 	.word	0x00026830
        /*02b4*/ 	.short	0x010a
        /*02b6*/ 	.byte	0x3f
	.zero		1


	//   ....[32]....
        /*02b8*/ 	.word	0x00008d30
        /*02bc*/ 	.word	0x00000010
        /*02c0*/ 	.word	0x00026820
        /*02c4*/ 	.short	0x010a
        /*02c6*/ 	.byte	0x3f
	.zero		1


	//   ....[33]....
        /*02c8*/ 	.word	0x00008d80
        /*02cc*/ 	.word	0x00000010
        /*02d0*/ 	.word	0x00026840
        /*02d4*/ 	.short	0x010a
        /*02d6*/ 	.byte	0x3f
	.zero		1


	//   ....[34]....
        /*02d8*/ 	.word	0x00008dd0
        /*02dc*/ 	.word	0x00000010
        /*02e0*/ 	.word	0x00026828
        /*02e4*/ 	.short	0x010a
        /*02e6*/ 	.byte	0x3f
	.zero		1


	//   ....[35]....
        /*02e8*/ 	.word	0x00008e20
        /*02ec*/ 	.word	0x00000010
        /*02f0*/ 	.word	0x00026848
        /*02f4*/ 	.short	0x010a
        /*02f6*/ 	.byte	0x3f
	.zero		1


	//   ....[36]....
        /*02f8*/ 	.word	0x00008e80
        /*02fc*/ 	.word	0x00000010
        /*0300*/ 	.word	0x00026820
        /*0304*/ 	.short	0x010a
        /*0306*/ 	.byte	0x3f
	.zero		1


	//   ....[37]....
        /*0308*/ 	.word	0x00008ed0
        /*030c*/ 	.word	0x00000010
        /*0310*/ 	.word	0x00026840
        /*0314*/ 	.short	0x010a
        /*0316*/ 	.byte	0x3f
	.zero		1


	//   ....[38]....
        /*0318*/ 	.word	0x00008f20
        /*031c*/ 	.word	0x00000010
        /*0320*/ 	.word	0x00026828
        /*0324*/ 	.short	0x010a
        /*0326*/ 	.byte	0x3f
	.zero		1


	//   ....[39]....
        /*0328*/ 	.word	0x00008f70
        /*032c*/ 	.word	0x00000003
        /*0330*/ 	.word	0x00026840
        /*0334*/ 	.short	0x010a
        /*0336*/ 	.byte	0x3f
	.zero		1


	//   ....[40]....
        /*0338*/ 	.word	0x00009040
        /*033c*/ 	.word	0x00000006
        /*0340*/ 	.word	0x00000000
        /*0344*/ 	.short	0x010a
        /*0346*/ 	.byte	0x3f
	.zero		1


	//   ....[41]....
        /*0348*/ 	.word	0x00009090
        /*034c*/ 	.word	0x00000003
        /*0350*/ 	.word	0x00000000
        /*0354*/ 	.short	0x010a
        /*0356*/ 	.byte	0x3f
	.zero		1


	//   ....[42]....
        /*0358*/ 	.word	0x000090e0
        /*035c*/ 	.word	0x00000000
        /*0360*/ 	.word	0x00000000
        /*0364*/ 	.short	0x010a
        /*0366*/ 	.byte	0x3f
	.zero		1


	//----- nvinfo : EIATTR_NUM_MBARRIERS
	.align		4
.L_691:
        /*0368*/ 	.byte	0x03, 0x38
        /*036a*/ 	.short	0x0009


	//----- nvinfo : EIATTR_EXIT_INSTR_OFFSETS
	.align		4
        /*036c*/ 	.byte	0x04, 0x1c
        /*036e*/ 	.short	(.L_693 - .L_692)


	//   ....[0]....
.L_692:
        /*0370*/ 	.word	0x00008b90


	//----- nvinfo : EIATTR_MAX_THREADS
	.align		4
.L_693:
        /*0374*/ 	.byte	0x04, 0x05
        /*0376*/ 	.short	(.L_695 - .L_694)
.L_694:
        /*0378*/ 	.word	0x00000180
        /*037c*/ 	.word	0x00000001
        /*0380*/ 	.word	0x00000001


	//----- nvinfo : EIATTR_CRS_STACK_SIZE
	.align		4
.L_695:
        /*0384*/ 	.byte	0x04, 0x1e
        /*0386*/ 	.short	(.L_697 - .L_696)
.L_696:
        /*0388*/ 	.word	0x00000000


	//----- nvinfo : EIATTR_CBANK_PARAM_SIZE
	.align		4
.L_697:
        /*038c*/ 	.byte	0x03, 0x19
        /*038e*/ 	.short	0x0770


	//----- nvinfo : EIATTR_PARAM_CBANK
	.align		4
        /*0390*/ 	.byte	0x04, 0x0a
        /*0392*/ 	.short	(.L_699 - .L_698)
	.align		4
.L_698:
        /*0394*/ 	.word	index@(.nv.constant0._ZN7cutlass13device_kernelIN5flash11enable_sm90INS1_16FlashAttnBwdSm90INS1_25CollectiveMainloopBwdSm90ILi2ELi2ELi2EN4cute5tupleIJNS5_1CILi1EEES8_S8_EEENS6_IJNS7_ILi64EEENS7_ILi128EEENS7_ILi96EEEEEENS_6half_tEfNS_4arch4Sm90ELb1ELb0ELb1ELb0ELb0ELb1ELb0ELb0ELi2ELi1ELi2ELi1ELb1EEENS1_24CollectiveEpilogueBwdGQAISD_fSG_Li256ELb0ELb0EEENS1_25SingleTileBwdLPTSchedulerILb0ELi128ELb0EEEEEEEEEvNT_6ParamsE)
        /*0398*/ 	.short	0x0210
        /*039a*/ 	.short	0x0770


	//----- nvinfo : EIATTR_SW_WAR
	.align		4
.L_699:
        /*039c*/ 	.byte	0x04, 0x36
        /*039e*/ 	.short	(.L_701 - .L_700)
.L_700:
        /*03a0*/ 	.word	0x00000008
.L_701:


//--------------------- .nv.info._ZN7cutlass13device_kernelIN5flash11enable_sm90INS1_16FlashAttnBwdSm90INS1_25CollectiveMainloopBwdSm90ILi2ELi2ELi2EN4cute5tupleIJNS5_1CILi1EEES8_S8_EEENS6_IJNS7_ILi64EEENS7_ILi128EEENS7_ILi96EEEEEENS_6half_tEfNS_4arch4Sm90ELb1ELb0ELb1ELb0ELb1ELb1ELb0ELb0ELi2ELi1ELi2ELi1ELb1EEENS1_24CollectiveEpilogueBwdGQAISD_fSG_Li256ELb0ELb1EEENS1_25SingleTileBwdLPTSchedulerILb0ELi128ELb1EEEEEEEEEvNT_6ParamsE --------------------------
	.section	.nv.info._ZN7cutlass13device_kernelIN5flash11enable_sm90INS1_16FlashAttnBwdSm90INS1_25CollectiveMainloopBwdSm90ILi2ELi2ELi2EN4cute5tupleIJNS5_1CILi1EEES8_S8_EEENS6_IJNS7_ILi64EEENS7_ILi128EEENS7_ILi96EEEEEENS_6half_tEfNS_4arch4Sm90ELb1ELb0ELb1ELb0ELb1ELb1ELb0ELb0ELi2ELi1ELi2ELi1ELb1EEENS1_24CollectiveEpilogueBwdGQAISD_fSG_Li256ELb0ELb1EEENS1_25SingleTileBwdLPTSchedulerILb0ELi128ELb1EEEEEEEEEvNT_6ParamsE,"",@"SHT_CUDA_INFO"
	.sectionflags	@""
	.align	4


	//----- nvinfo : EIATTR_CUDA_API_VERSION
	.align		4
        /*0000*/ 	.byte	0x04, 0x37
        /*0002*/ 	.short	(.L_703 - .L_702)
.L_702:
        /*0004*/ 	.word	0x00000082


	//----- nvinfo : EIATTR_KPARAM_INFO
	.align		4
.L_703:
        /*0008*/ 	.byte	0x04, 0x17
        /*000a*/ 	.short	(.L_705 - .L_704)
.L_704:
        /*000c*/ 	.word	0x00000000
        /*0010*/ 	.short	0x0000
        /*0012*/ 	.short	0x0070
        /*0014*/ 	.byte	0x00, 0xf0, 0x01, 0x1c


	//----- nvinfo : EIATTR_SPARSE_MMA_MASK
	.align		4
.L_705:
        /*0018*/ 	.byte	0x03, 0x50
        /*001a*/ 	.short	0x0000


	//----- nvinfo : EIATTR_MAXREG_COUNT
	.align		4
        /*001c*/ 	.byte	0x03, 0x1b
        /*001e*/ 	.short	0x00a8


	//----- nvinfo : EIATTR_NUM_BARRIERS
	.align		4
        /*0020*/ 	.byte	0x02, 0x4c
        /*0022*/ 	.byte	0x10
	.zero		1


	//----- nvinfo : EIATTR_EXTERNS
	.align		4
        /*0024*/ 	.byte	0x04, 0x0f
        /*0026*/ 	.short	(.L_707 - .L_706)


	//   ....[0]....
	.align		4
.L_706:
        /*0028*/ 	.word	index@(__assertfail)


	//----- nvinfo : EIATTR_ANNOTATIONS
	.align		4
.L_707:
        /*002c*/ 	.byte	0x04, 0x55
        /*002e*/ 	.short	(.L_709 - .L_708)


	//   ....[0]....
.L_708:
        /*0030*/ 	.word	0x00000001
        /*0034*/ 	.byte	0x60, 0x81, 0x00, 0x00, 0x01, 0x00, 0x00, 0x00, 0x10, 0x8e, 0x00, 0x00


	//----- nvinfo : EIATTR_MERCURY_ISA_VERSION
	.align		4
.L_709:
        /*0040*/ 	.byte	0x03, 0x5f
        /*0042*/ 	.short	0x0101


	//----- nvinfo : EIATTR_INT_WARP_WIDE_INSTR_OFFSETS
	.align		4
        /*0044*/ 	.byte	0x04, 0x31
        /*0046*/ 	.short	(.L_711 - .L_710)


	//   ....[0]....
.L_710:
        /*0048*/ 	.word	0x00000190


	//   ....[1]....
        /*004c*/ 	.word	0x000001c0


	//   ....[2]....
        /*0050*/ 	.word	0x00006670


	//   ....[3]....
        /*0054*/ 	.word	0x00006ce0


	//   ....[4]....
        /*0058*/ 	.word	0x00007200


	//----- nvinfo : EIATTR_COOP_GROUP_MASK_REGIDS
	.align		4
.L_711:
        /*005c*/ 	.byte	0x04, 0x29
        /*005e*/ 	.short	(.L_713 - .L_712)


	//   ....[0]....
.L_712:
        /*0060*/ 	.word	0xffffffff


	//   ....[1]....
        /*0064*/ 	.word	0xffffffff


	//   ....[2]....
        /*0068*/ 	.word	0xffffffff


	//   ....[3]....
        /*006c*/ 	.word	0xffffffff


	//   ....[4]....
        /*0070*/ 	.word	0xffffffff


	//   ....[5]....
        /*0074*/ 	.word	0xffffffff


	//   ....[6]....
        /*0078*/ 	.word	0xffffffff


	//   ....[7]....
        /*007c*/ 	.word	0xffffffff


	//   ....[8]....
        /*0080*/ 	.word	0xffffffff


	//   ....[9]....
        /*0084*/ 	.word	0xffffffff


	//   ....[10]....
        /*0088*/ 	.word	0xffffffff


	//   ....[11]....
        /*008c*/ 	.word	0xffffffff


	//   ....[12]....
        /*0090*/ 	.word	0xffffffff


	//   ....[13]....
        /*0094*/ 	.word	0xffffffff


	//   ....[14]....
        /*0098*/ 	.word	0xffffffff


	//   ....[15]....
        /*009c*/ 	.word	0xffffffff


	//   ....[16]....
        /*00a0*/ 	.word	0xffffffff


	//   ....[17]....
        /*00a4*/ 	.word	0x0500000f


	//   ....[18]....
        /*00a8*/ 	.word	0x0500000f


	//   ....[19]....
        /*00ac*/ 	.word	0x0500000f


	//   ....[20]....
        /*00b0*/ 	.word	0x0500000f


	//   ....[21]....
        /*00b4*/ 	.word	0x0500000f


	//   ....[22]....
        /*00b8*/ 	.word	0x0500000f


	//----- nvinfo : EIATTR_COOP_GROUP_INSTR_OFFSETS
	.align		4
.L_713:
        /*00bc*/ 	.byte	0x04, 0x28
        /*00be*/ 	.short	(.L_715 - .L_714)


	//   ....[0]....
.L_714:
        /*00c0*/ 	.word	0x00000070


	//   ....[1]....
        /*00c4*/ 	.word	0x000001a0


	//   ....[2]....
        /*00c8*/ 	.word	0x000001f0


	//   ....[3]....
        /*00cc*/ 	.word	0x000003e0


	//   ....[4]....
        /*00d0*/ 	.word	0x00000630


	//   ....[5]....
        /*00d4*/ 	.word	0x00001220


	//   ....[6]....
        /*00d8*/ 	.word	0x000053d0


	//   ....[7]....
        /*00dc*/ 	.word	0x00005550


	//   ....[8]....
        /*00e0*/ 	.word	0x00005800


	//   ....[9]....
        /*00e4*/ 	.word	0x00005990


	//   ....[10]....
        /*00e8*/ 	.word	0x00005aa0


	//   ....[11]....
        /*00ec*/ 	.word	0x00006270


	//   ....[12]....
        /*00f0*/ 	.word	0x000065a0


	//   ....[13]....
        /*00f4*/ 	.word	0x00006960


	//   ....[14]....
        /*00f8*/ 	.word	0x00006c10


	//   ....[15]....
        /*00fc*/ 	.word	0x00006ec0


	//   ....[16]....
        /*0100*/ 	.word	0x00007130


	//   ....[17]....
        /*0104*/ 	.word	0x00009b30


	//   ....[18]....
        /*0108*/ 	.word	0x00009ca0


	//   ....[19]....
        /*010c*/ 	.word	0x00009d10


	//   ....[20]....
        /*0110*/ 	.word	0x00009d80


	//   ....[21]....
        /*0114*/ 	.word	0x00009df0


	//   ....[22]....
        /*0118*/ 	.word	0x00009e60


	//----- nvinfo : EIATTR_REG_RECONFIG
	.align		4
.L_715:
        /*011c*/ 	.byte	0x01, 0x54
	.zero		2


	//----- nvinfo : EIATTR_SYSCALL_OFFSETS
	.align		4
        /*0120*/ 	.byte	0x04, 0x46
        /*0122*/ 	.short	(.L_717 - .L_716)


	//   ....[0]....
.L_716:
        /*0124*/ 	.word	0x00000e80


	//   ....[1]....
        /*0128*/ 	.word	0x00000f70


	//   ....[2]....
        /*012c*/ 	.word	0x000010d0


	//   ....[3]....
        /*0130*/ 	.word	0x000011c0


	//   ....[4]....
        /*0134*/ 	.word	0x00001440


	//----- nvinfo : EIATTR_MBARRIER_INSTR_OFFSETS
	.align		4
.L_717:
        /*0138*/ 	.byte	0x04, 0x39
        /*013a*/ 	.short	(.L_719 - .L_718)


	//   ....[0]....
.L_718:
        /*013c*/ 	.word	0x00000290
        /*0140*/ 	.word	0x000000ff
        /*0144*/ 	.word	0x00026800
        /*0148*/ 	.short	0x0100
        /*014a*/ 	.byte	0x06
	.zero		1


	//   ....[1]....
        /*014c*/ 	.word	0x00000390
        /*0150*/ 	.word	0x000000ff
        /*0154*/ 	.word	0x00026810
        /*0158*/ 	.short	0x0100
        /*015a*/ 	.byte	0x08
	.zero		1


	//   ....[2]....
        /*015c*/ 	.word	0x000003a0
        /*0160*/ 	.word	0x000000ff
        /*0164*/ 	.word	0x00026820
        /*0168*/ 	.short	0x0100
        /*016a*/ 	.byte	0x08
	.zero		1


	//   ....[3]....
        /*016c*/ 	.word	0x000003b0
        /*0170*/ 	.word	0x000000ff
        /*0174*/ 	.word	0x00026818
        /*0178*/ 	.short	0x0100
        /*017a*/ 	.byte	0x08
	.zero		1


	//   ....[4]....
        /*017c*/ 	.word	0x000003c0
        /*0180*/ 	.word	0x000000ff
        /*0184*/ 	.word	0x00026828
        /*0188*/ 	.short	0x0100
        /*018a*/ 	.byte	0x08
	.zero		1


	//   ....[5]....
        /*018c*/ 	.word	0x000004f0
        /*0190*/ 	.word	0x000000ff
        /*0194*/ 	.word	0x00026830
        /*0198*/ 	.short	0x0100
        /*019a*/ 	.byte	0x08
	.zero		1


	//   ....[6]....
        /*019c*/ 	.word	0x00000500
        /*01a0*/ 	.word	0x000000ff
        /*01a4*/ 	.word	0x00026840
        /*01a8*/ 	.short	0x0100
        /*01aa*/ 	.byte	0x08
	.zero		1


	//   ....[7]....
        /*01ac*/ 	.word	0x00000510
        /*01b0*/ 	.word	0x000000ff
        /*01b4*/ 	.word	0x00026838
        /*01b8*/ 	.short	0x0100
        /*01ba*/ 	.byte	0x08
	.zero		1


	//   ....[8]....
        /*01bc*/ 	.word	0x00000520
        /*01c0*/ 	.word	0x000000ff
        /*01c4*/ 	.word	0x00026848
        /*01c8*/ 	.short	0x0100
        /*01ca*/ 	.byte	0x08
	.zero		1


	//   ....[9]....
        /*01cc*/ 	.word	0x00001260
        /*01d0*/ 	.word	0x000000eb
        /*01d4*/ 	.word	0x00026800
        /*01d8*/ 	.short	0x010a
        /*01da*/ 	.byte	0x3f
	.zero		1


	//   ....[10]....
        /*01dc*/ 	.word	0x00001300
        /*01e0*/ 	.word	0x000000eb
        /*01e4*/ 	.word	0x00026800
        /*01e8*/ 	.short	0x010a
        /*01ea*/ 	.byte	0x3f
	.zero		1


	//   ....[11]....
        /*01ec*/ 	.word	0x00001c90
        /*01f0*/ 	.word	0x000000ff
        /*01f4*/ 	.word	0x00026810
        /*01f8*/ 	.short	0x010a
        /*01fa*/ 	.byte	0x09
	.zero		1


	//   ....[12]....
        /*01fc*/ 	.word	0x00001cd0
        /*0200*/ 	.word	0x000000ff
        /*0204*/ 	.word	0x00026810
        /*0208*/ 	.short	0x010a
        /*020a*/ 	.byte	0x09
	.zero		1


	//   ....[13]....
        /*020c*/ 	.word	0x00002110
        /*0210*/ 	.word	0x000000ff
        /*0214*/ 	.word	0x00026830
        /*0218*/ 	.short	0x010a
        /*021a*/ 	.byte	0x09
	.zero		1


	//   ....[14]....
        /*021c*/ 	.word	0x00002440
        /*0220*/ 	.word	0x000000ff
        /*0224*/ 	.word	0x00026830
        /*0228*/ 	.short	0x010a
        /*022a*/ 	.byte	0x09
	.zero		1


	//   ....[15]....
        /*022c*/ 	.word	0x00004770
        /*0230*/ 	.word	0x000000ff
        /*0234*/ 	.word	0x00000000
        /*0238*/ 	.short	0x0101
        /*023a*/ 	.byte	0x0a
	.zero		1


	//   ....[16]....
        /*023c*/ 	.word	0x00004a50
        /*0240*/ 	.word	0x000000ff
        /*0244*/ 	.word	0x00000000
        /*0248*/ 	.short	0x0101
        /*024a*/ 	.byte	0x09
	.zero		1


	//   ....[17]....
        /*024c*/ 	.word	0x000078f0
        /*0250*/ 	.word	0x00000010
        /*0254*/ 	.word	0x00026820
        /*0258*/ 	.short	0x010a
        /*025a*/ 	.byte	0x3f
	.zero		1


	//   ....[18]....
        /*025c*/ 	.word	0x000081f0
        /*0260*/ 	.word	0x00000010
        /*0264*/ 	.word	0x00026840
        /*0268*/ 	.short	0x010a
        /*026a*/ 	.byte	0x3f
	.zero		1


	//   ....[19]....
        /*026c*/ 	.word	0x00008500
        /*0270*/ 	.word	0x00000010
        /*0274*/ 	.word	0x00026828
        /*0278*/ 	.short	0x010a
        /*027a*/ 	.byte	0x3f
	.zero		1


	//   ....[20]....
        /*027c*/ 	.word	0x00008810
        /*0280*/ 	.word	0x00000010
        /*0284*/ 	.word	0x00026848
        /*0288*/ 	.short	0x010a
        /*028a*/ 	.byte	0x3f
	.zero		1


	//   ....[21]....
        /*028c*/ 	.word	0x00008ad0
        /*0290*/ 	.word	0x00000010
        /*0294*/ 	.word	0x00026820
        /*0298*/ 	.short	0x010a
        /*029a*/ 	.byte	0x3f
	.zero		1


	//   ....[22]....
        /*029c*/ 	.word	0x00008e70
        /*02a0*/ 	.word	0x00000010
        /*02a4*/ 	.word	0x00026840
        /*02a8*/ 	.short	0x010a
        /*02aa*/ 	.byte	0x3f
	.zero		1


	//   ....[23]....
        /*02ac*/ 	.word	0x00009150
        /*02b0*/ 	.word	0x00000010
        /*02b4*/ 	.word	0x00026828
        /*02b8*/ 	.short	0x010a
        /*02ba*/ 	.byte	0x3f
	.zero		1


	//   ....[24]....
        /*02bc*/ 	.word	0x000094e0
        /*02c0*/ 	.word	0x00000003
        /*02c4*/ 	.word	0x00026840
        /*02c8*/ 	.short	0x010a
        /*02ca*/ 	.byte	0x3f
	.zero		1


	//   ....[25]....
        /*02cc*/ 	.word	0x00009990
        /*02d0*/ 	.word	0x00000006
        /*02d4*/ 	.word	0x00000000
        /*02d8*/ 	.short	0x010a
        /*02da*/ 	.byte	0x3f
	.zero		1


	//   ....[26]....
        /*02dc*/ 	.word	0x000099f0
        /*02e0*/ 	.word	0x00000003
        /*02e4*/ 	.word	0x00000000
        /*02e8*/ 	.short	0x010a
        /*02ea*/ 	.byte	0x3f
	.zero		1


	//   ....[27]....
        /*02ec*/ 	.word	0x00009a50
        /*02f0*/ 	.word	0x00000000
        /*02f4*/ 	.word	0x00000000
        /*02f8*/ 	.short	0x010a
        /*02fa*/ 	.byte	0x3f
	.zero		1


	//   ....[28]....
        /*02fc*/ 	.word	0x00009a80
        /*0300*/ 	.word	0x00000003
        /*0304*/ 	.word	0x00000000
        /*0308*/ 	.short	0x010a
        /*030a*/ 	.byte	0x3f
	.zero		1


	//   ....[29]....
        /*030c*/ 	.word	0x00009b60
        /*0310*/ 	.word	0x000000eb
        /*0314*/ 	.word	0x00026800
        /*0318*/ 	.short	0x010a
        /*031a*/ 	.byte	0x3f
	.zero		1


	//   ....[30]....
        /*031c*/ 	.word	0x00009bc0
        /*0320*/ 	.word	0x00000005
        /*0324*/ 	.word	0x00026810
        /*0328*/ 	.short	0x010a
        /*032a*/ 	.byte	0x3f
	.zero		1


	//   ....[31]....
        /*032c*/ 	.word	0x00009c20
        /*0330*/ 	.word	0x00000079
        /*0334*/ 	.word	0x00026830
        /*0338*/ 	.short	0x010a
        /*033a*/ 	.byte	0x3f
	.zero		1


	//   ....[32]....
        /*033c*/ 	.word	0x00009ea0
        /*0340*/ 	.word	0x00000010
        /*0344*/ 	.word	0x00026820
        /*0348*/ 	.short	0x010a
        /*034a*/ 	.byte	0x3f
	.zero		1


	//   ....[33]....
        /*034c*/ 	.word	0x00009ef0
        /*0350*/ 	.word	0x00000010
        /*0354*/ 	.word	0x00026840
        /*0358*/ 	.short	0x010a
        /*035a*/ 	.byte	0x3f
	.zero		1


	//   ....[34]....
        /*035c*/ 	.word	0x00009f40
        /*0360*/ 	.word	0x00000010
        /*0364*/ 	.word	0x00026828
        /*0368*/ 	.short	0x010a
        /*036a*/ 	.byte	0x3f
	.zero		1


	//   ....[35]....
        /*036c*/ 	.word	0x00009f90
        /*0370*/ 	.word	0x00000010
        /*0374*/ 	.word	0x00026848
        /*0378*/ 	.short	0x010a
        /*037a*/ 	.byte	0x3f
	.zero		1


	//   ....[36]....
        /*037c*/ 	.word	0x00009ff0
        /*0380*/ 	.word	0x00000010
        /*0384*/ 	.word	0x00026820
        /*0388*/ 	.short	0x010a
        /*038a*/ 	.byte	0x3f
	.zero		1


	//   ....[37]....
        /*038c*/ 	.word	0x0000a040
        /*0390*/ 	.word	0x00000010
        /*0394*/ 	.word	0x00026840
        /*0398*/ 	.short	0x010a
        /*039a*/ 	.byte	0x3f
	.zero		1


	//   ....[38]....
        /*039c*/ 	.word	0x0000a090
        /*03a0*/ 	.word	0x00000010
        /*03a4*/ 	.word	0x00026828
        /*03a8*/ 	.short	0x010a
        /*03aa*/ 	.byte	0x3f
	.zero		1


	//   ....[39]....
        /*03ac*/ 	.word	0x0000a0e0
        /*03b0*/ 	.word	0x00000003
        /*03b4*/ 	.word	0x00026840
        /*03b8*/ 	.short	0x010a
        /*03ba*/ 	.byte	0x3f
	.zero		1


	//   ....[40]....
        /*03bc*/ 	.word	0x0000a1b0
        /*03c0*/ 	.word	0x00000006
        /*03c4*/ 	.word	0x00000000
        /*03c8*/ 	.short	0x010a
        /*03ca*/ 	.byte	0x3f
	.zero		1


	//   ....[41]....
        /*03cc*/ 	.word	0x0000a200
        /*03d0*/ 	.word	0x00000003
        /*03d4*/ 	.word	0x00000000
        /*03d8*/ 	.short	0x010a
        /*03da*/ 	.byte	0x3f
	.zero		1


	//   ....[42]....
        /*03dc*/ 	.word	0x0000a250
        /*03e0*/ 	.word	0x00000000
        /*03e4*/ 	.word	0x00000000
        /*03e8*/ 	.short	0x010a
        /*03ea*/ 	.byte	0x3f
	.zero		1


	//----- nvinfo : EIATTR_NUM_MBARRIERS
	.align		4
.L_719:
        /*03ec*/ 	.byte	0x03, 0x38
        /*03ee*/ 	.short	0x0009


	//----- nvinfo : EIATTR_EXIT_INSTR_OFFSETS
	.align		4
        /*03f0*/ 	.byte	0x04, 0x1c
        /*03f2*/ 	.short	(.L_721 - .L_720)


	//   ....[0]....
.L_720:
        /*03f4*/ 	.word	0x00009ad0


	//----- nvinfo : EIATTR_MAX_THREADS
	.align		4
.L_721:
        /*03f8*/ 	.byte	0x04, 0x05
        /*03fa*/ 	.short	(.L_723 - .L_722)
.L_722:
        /*03fc*/ 	.word	0x00000180
        /*0400*/ 	.word	0x00000001
        /*0404*/ 	.word	0x00000001


	//----- nvinfo : EIATTR_CRS_STACK_SIZE
	.align		4
.L_723:
        /*0408*/ 	.byte	0x04, 0x1e
        /*040a*/ 	.short	(.L_725 - .L_724)
.L_724:
        /*040c*/ 	.word	0x00000000


	//----- nvinfo : EIATTR_CBANK_PARAM_SIZE
	.align		4
.L_725:
        /*0410*/ 	.byte	0x03, 0x19
        /*0412*/ 	.short	0x0770


	//----- nvinfo : EIATTR_PARAM_CBANK
	.align		4
        /*0414*/ 	.byte	0x04, 0x0a
        /*0416*/ 	.short	(.L_727 - .L_726)
	.align		4
.L_726:
        /*0418*/ 	.word	index@(.nv.constant0._ZN7cutlass13device_kernelIN5flash11enable_sm90INS1_16FlashAttnBwdSm90INS1_25CollectiveMainloopBwdSm90ILi2ELi2ELi2EN4cute5tupleIJNS5_1CILi1EEES8_S8_EEENS6_IJNS7_ILi64EEENS7_ILi128EEENS7_ILi96EEEEEENS_6half_tEfNS_4arch4Sm90ELb1ELb0ELb1ELb0ELb1ELb1ELb0ELb0ELi2ELi1ELi2ELi1ELb1EEENS1_24CollectiveEpilogueBwdGQAISD_fSG_Li256ELb0ELb1EEENS1_25SingleTileBwdLPTSchedulerILb0ELi128ELb1EEEEEEEEEvNT_6ParamsE)
        /*041c*/ 	.short	0x0210
        /*041e*/ 	.short	0x0770


	//----- nvinfo : EIATTR_SW_WAR
	.align		4
.L_727:
        /*0420*/ 	.byte	0x04, 0x36
        /*0422*/ 	.short	(.L_729 - .L_728)
.L_728:
        /*0424*/ 	.word	0x00000008
.L_729:


//--------------------- .nv.info._ZN7cutlass13device_kernelIN5flash22FlashAttnBwdPreprocessIN4cute5tupleIJNS3_1CILi64EEENS5_ILi96EEEEEENS_6half_tEfNS_4arch4Sm90ELb1ELb0EEEEEvNT_6ParamsE --------------------------
	.section	.nv.info._ZN7cutlass13device_kernelIN5flash22FlashAttnBwdPreprocessIN4cute5tupleIJNS3_1CILi64EEENS5_ILi96EEEEEENS_6half_tEfNS_4arch4Sm90ELb1ELb0EEEEEvNT_6ParamsE,"",@"SHT_CUDA_INFO"
	.sectionflags	@""
	.align	4


	//----- nvinfo : EIATTR_CUDA_API_VERSION
	.align		4
        /*0000*/ 	.byte	0x04, 0x37
        /*0002*/ 	.short	(.L_731 - .L_730)
.L_730:
        /*0004*/ 	.word	0x00000082


	//----- nvinfo : EIATTR_KPARAM_INFO
	.align		4
.L_731:
        /*0008*/ 	.byte	0x04, 0x17
        /*000a*/ 	.short	(.L_733 - .L_732)
.L_732:
        /*000c*/ 	.word	0x00000000
        /*0010*/ 	.short	0x0000
        /*0012*/ 	.short	0x0000
        /*0014*/ 	.byte	0x00, 0xf0, 0xc1, 0x03


	//----- nvinfo : EIATTR_SPARSE_MMA_MASK
	.align		4
.L_733:
        /*0018*/ 	.byte	0x03, 0x50
        /*001a*/ 	.short	0x0000


	//----- nvinfo : EIATTR_MAXREG_COUNT
	.align		4
        /*001c*/ 	.byte	0x03, 0x1b
        /*001e*/ 	.short	0x0080


	//----- nvinfo : EIATTR_MERCURY_ISA_VERSION
	.align		4
        /*0020*/ 	.byte	0x03, 0x5f
        /*0022*/ 	.short	0x0101


	//----- nvinfo : EIATTR_COOP_GROUP_MASK_REGIDS
	.align		4
        /*0024*/ 	.byte	0x04, 0x29
        /*0026*/ 	.short	(.L_735 - .L_734)


	//   ....[0]....
.L_734:
        /*0028*/ 	.word	0xffffffff


	//   ....[1]....
        /*002c*/ 	.word	0xffffffff


	//----- nvinfo : EIATTR_COOP_GROUP_INSTR_OFFSETS
	.align		4
.L_735:
        /*0030*/ 	.byte	0x04, 0x28
        /*0032*/ 	.short	(.L_737 - .L_736)


	//   ....[0]....
.L_736:
        /*0034*/ 	.word	0x00000cf0


	//   ....[1]....
        /*0038*/ 	.word	0x00000d10


	//----- nvinfo : EIATTR_EXIT_INSTR_OFFSETS
	.align		4
.L_737:
        /*003c*/ 	.byte	0x04, 0x1c
        /*003e*/ 	.short	(.L_739 - .L_738)


	//   ....[0]....
.L_738:
        /*0040*/ 	.word	0x00001260


	//   ....[1]....
        /*0044*/ 	.word	0x000012e0


	//----- nvinfo : EIATTR_MAX_THREADS
	.align		4
.L_739:
        /*0048*/ 	.byte	0x04, 0x05
        /*004a*/ 	.short	(.L_741 - .L_740)
.L_740:
        /*004c*/ 	.word	0x00000100
        /*0050*/ 	.word	0x00000001
        /*0054*/ 	.word	0x00000001


	//----- nvinfo : EIATTR_CRS_STACK_SIZE
	.align		4
.L_741:
        /*0058*/ 	.byte	0x04, 0x1e
        /*005a*/ 	.short	(.L_743 - .L_742)
.L_742:
        /*005c*/ 	.word	0x00000000


	//----- nvinfo : EIATTR_CBANK_PARAM_SIZE
	.align		4
.L_743:
        /*0060*/ 	.byte	0x03, 0x19
        /*0062*/ 	.short	0x00f0


	//----- nvinfo : EIATTR_PARAM_CBANK
	.align		4
        /*0064*/ 	.byte	0x04, 0x0a
        /*0066*/ 	.short	(.L_745 - .L_744)
	.align		4
.L_744:
        /*0068*/ 	.word	index@(.nv.constant0._ZN7cutlass13device_kernelIN5flash22FlashAttnBwdPreprocessIN4cute5tupleIJNS3_1CILi64EEENS5_ILi96EEEEEENS_6half_tEfNS_4arch4Sm90ELb1ELb0EEEEEvNT_6ParamsE)
        /*006c*/ 	.short	0x0210
        /*006e*/ 	.short	0x00f0


	//----- nvinfo : EIATTR_SW_WAR
	.align		4
.L_745:
        /*0070*/ 	.byte	0x04, 0x36
        /*0072*/ 	.short	(.L_747 - .L_746)
.L_746:
        /*0074*/ 	.word	0x00000008
.L_747:


//--------------------- .nv.info._ZN7cutlass13device_kernelIN5flash11enable_sm90INS1_16FlashAttnBwdSm90INS1_25CollectiveMainloopBwdSm90ILi2ELi2ELi2EN4cute5tupleIJNS5_1CILi1EEES8_S8_EEENS6_IJNS7_ILi64EEENS7_ILi128EEENS7_ILi96EEEEEENS_6half_tEfNS_4arch4Sm90ELb1ELb0ELb1ELb1ELb0ELb1ELb0ELb0ELi2ELi1ELi2ELi1ELb1EEENS1_21CollectiveEpilogueBwdISD_SE_SG_Li256ELb1ELb0ELi1EEENS1_25SingleTileBwdLPTSchedulerILb1ELi128ELb0EEEEEEEEEvNT_6ParamsE --------------------------
	.section	.nv.info._ZN7cutlass13device_kernelIN5flash11enable_sm90INS1_16FlashAttnBwdSm90INS1_25CollectiveMainloopBwdSm90ILi2ELi2ELi2EN4cute5tupleIJNS5_1CILi1EEES8_S8_EEENS6_IJNS7_ILi64EEENS7_ILi128EEENS7_ILi96EEEEEENS_6half_tEfNS_4arch4Sm90ELb1ELb0ELb1ELb1ELb0ELb1ELb0ELb0ELi2ELi1ELi2ELi1ELb1EEENS1_21CollectiveEpilogueBwdISD_SE_SG_Li256ELb1ELb0ELi1EEENS1_25SingleTileBwdLPTSchedulerILb1ELi128ELb0EEEEEEEEEvNT_6ParamsE,"",@"SHT_CUDA_INFO"
	.sectionflags	@""
	.align	4


	//----- nvinfo : EIATTR_CUDA_API_VERSION
	.align		4
        /*0000*/ 	.byte	0x04, 0x37
        /*0002*/ 	.short	(.L_749 - .L_748)
.L_748:
        /*0004*/ 	.word	0x00000082


	//----- nvinfo : EIATTR_KPARAM_INFO
	.align		4
.L_749:
        /*0008*/ 	.byte	0x04, 0x17
        /*000a*/ 	.short	(.L_751 - .L_750)
.L_750:
        /*000c*/ 	.word	0x00000000
        /*0010*/ 	.short	0x0000
        /*0012*/ 	.short	0x0070
        /*0014*/ 	.byte	0x00, 0xf0, 0x01, 0x1a


	//----- nvinfo : EIATTR_SPARSE_MMA_MASK
	.align		4
.L_751:
        /*0018*/ 	.byte	0x03, 0x50
        /*001a*/ 	.short	0x0000


	//----- nvinfo : EIATTR_MAXREG_COUNT
	.align		4
        /*001c*/ 	.byte	0x03, 0x1b
        /*001e*/ 	.short	0x00a8


	//----- nvinfo : EIATTR_NUM_BARRIERS
	.align		4
        /*0020*/ 	.byte	0x02, 0x4c
        /*0022*/ 	.byte	0x10
	.zero		1


	//----- nvinfo : EIATTR_EXTERNS
	.align		4
        /*0024*/ 	.byte	0x04, 0x0f
        /*0026*/ 	.short	(.L_753 - .L_752)


	//   ....[0]....
	.align		4
.L_752:
        /*0028*/ 	.word	index@(__assertfail)


	//----- nvinfo : EIATTR_ANNOTATIONS
	.align		4
.L_753:
        /*002c*/ 	.byte	0x04, 0x55
        /*002e*/ 	.short	(.L_755 - .L_754)


	//   ....[0]....
.L_754:
        /*0030*/ 	.word	0x00000001
        /*0034*/ 	.byte	0x50, 0x94, 0x00, 0x00, 0x01, 0x00, 0x00, 0x00, 0x80, 0x98, 0x00, 0x00, 0x01, 0x00, 0x00, 0x00
        /*0044*/ 	.byte	0xa0, 0xa5, 0x00, 0x00, 0x01, 0x00, 0x00, 0x00, 0xc0, 0xa5, 0x00, 0x00, 0x01, 0x00, 0x00, 0x00
        /*0054*/ 	.byte	0xa0, 0xa9, 0x00, 0x00


	//----- nvinfo : EIATTR_MERCURY_ISA_VERSION
	.align		4
.L_755:
        /*0058*/ 	.byte	0x03, 0x5f
        /*005a*/ 	.short	0x0101


	//----- nvinfo : EIATTR_INT_WARP_WIDE_INSTR_OFFSETS
	.align		4
        /*005c*/ 	.byte	0x04, 0x31
        /*005e*/ 	.short	(.L_757 - .L_756)


	//   ....[0]....
.L_756:
        /*0060*/ 	.word	0x00000190


	//   ....[1]....
        /*0064*/ 	.word	0x000001c0


	//----- nvinfo : EIATTR_COOP_GROUP_MASK_REGIDS
	.align		4
.L_757:
        /*0068*/ 	.byte	0x04, 0x29
        /*006a*/ 	.short	(.L_759 - .L_758)


	//   ....[0]....
.L_758:
        /*006c*/ 	.word	0xffffffff


	//   ....[1]....
        /*0070*/ 	.word	0xffffffff


	//   ....[2]....
        /*0074*/ 	.word	0xffffffff


	//   ....[3]....
        /*0078*/ 	.word	0xffffffff


	//   ....[4]....
        /*007c*/ 	.word	0xffffffff


	//   ....[5]....
        /*0080*/ 	.word	0xffffffff


	//   ....[6]....
        /*0084*/ 	.word	0xffffffff


	//   ....[7]....
        /*0088*/ 	.word	0x0500000f


	//----- nvinfo : EIATTR_COOP_GROUP_INSTR_OFFSETS
	.align		4
.L_759:
        /*008c*/ 	.byte	0x04, 0x28
        /*008e*/ 	.short	(.L_761 - .L_760)


	//   ....[0]....
.L_760:
        /*0090*/ 	.word	0x00000070


	//   ....[1]....
        /*0094*/ 	.word	0x000001a0


	//   ....[2]....
        /*0098*/ 	.word	0x000001f0


	//   ....[3]....
        /*009c*/ 	.word	0x000003e0


	//   ....[4]....
        /*00a0*/ 	.word	0x00000630


	//   ....[5]....
        /*00a4*/ 	.word	0x00001710


	//   ....[6]....
        /*00a8*/ 	.word	0x00006ed0


	//   ....[7]....
        /*00ac*/ 	.word	0x0000b2e0


	//----- nvinfo : EIATTR_REG_RECONFIG
	.align		4
.L_761:
        /*00b0*/ 	.byte	0x01, 0x54
	.zero		2


	//----- nvinfo : EIATTR_SYSCALL_OFFSETS
	.align		4
        /*00b4*/ 	.byte	0x04, 0x46
        /*00b6*/ 	.short	(.L_763 - .L_762)


	//   ....[0]....
.L_762:
        /*00b8*/ 	.word	0x00001370


	//   ....[1]....
        /*00bc*/ 	.word	0x00001460


	//   ....[2]....
        /*00c0*/ 	.word	0x000015c0


	//   ....[3]....
        /*00c4*/ 	.word	0x000016b0


	//   ....[4]....
        /*00c8*/ 	.word	0x00001930


	//----- nvinfo : EIATTR_MBARRIER_INSTR_OFFSETS
	.align		4
.L_763:
        /*00cc*/ 	.byte	0x04, 0x39
        /*00ce*/ 	.short	(.L_765 - .L_764)


	//   ....[0]....
.L_764:
        /*00d0*/ 	.word	0x00000290
        /*00d4*/ 	.word	0x000000ff
        /*00d8*/ 	.word	0x00026800
        /*00dc*/ 	.short	0x0100
        /*00de*/ 	.byte	0x06
	.zero		1


	//   ....[1]....
        /*00e0*/ 	.word	0x00000390
        /*00e4*/ 	.word	0x000000ff
        /*00e8*/ 	.word	0x00026810
        /*00ec*/ 	.short	0x0100
        /*00ee*/ 	.byte	0x08
	.zero		1


	//   ....[2]....
        /*00f0*/ 	.word	0x000003a0
        /*00f4*/ 	.word	0x000000ff
        /*00f8*/ 	.word	0x00026820
        /*00fc*/ 	.short	0x0100
        /*00fe*/ 	.byte	0x08
	.zero		1


	//   ....[3]....
        /*0100*/ 	.word	0x000003b0
        /*0104*/ 	.word	0x000000ff
        /*0108*/ 	.word	0x00026818
        /*010c*/ 	.short	0x0100
        /*010e*/ 	.byte	0x08
	.zero		1


	//   ....[4]....
        /*0110*/ 	.word	0x000003c0
        /*0114*/ 	.word	0x000000ff
        /*0118*/ 	.word	0x00026828
        /*011c*/ 	.short	0x0100
        /*011e*/ 	.byte	0x08
	.zero		1


	//   ....[5]....
        /*0120*/ 	.word	0x000004f0
        /*0124*/ 	.word	0x000000ff
        /*0128*/ 	.word	0x00026830
        /*012c*/ 	.short	0x0100
        /*012e*/ 	.byte	0x08
	.zero		1


	//   ....[6]....
        /*0130*/ 	.word	0x00000500
        /*0134*/ 	.word	0x000000ff
        /*0138*/ 	.word	0x00026840
        /*013c*/ 	.short	0x0100
        /*013e*/ 	.byte	0x08
	.zero		1


	//   ....[7]....
        /*0140*/ 	.word	0x00000510
        /*0144*/ 	.word	0x000000ff
        /*0148*/ 	.word	0x00026838
        /*014c*/ 	.short	0x0100
        /*014e*/ 	.byte	0x08
	.zero		1


	//   ....[8]....
        /*0150*/ 	.word	0x00000520
        /*0154*/ 	.word	0x000000ff
        /*0158*/ 	.word	0x00026848
        /*015c*/ 	.short	0x0100
        /*015e*/ 	.byte	0x08
	.zero		1


	//   ....[9]....
        /*0160*/ 	.word	0x00001750
        /*0164*/ 	.word	0x000000eb
        /*0168*/ 	.word	0x00026800
        /*016c*/ 	.short	0x010a
        /*016e*/ 	.byte	0x3f
	.zero		1


	//   ....[10]....
        /*0170*/ 	.word	0x000017f0
        /*0174*/ 	.word	0x000000eb
        /*0178*/ 	.word	0x00026800
        /*017c*/ 	.short	0x010a
        /*017e*/ 	.byte	0x3f
	.zero		1


	//   ....[11]....
        /*0180*/ 	.word	0x00002160
        /*0184*/ 	.word	0x000000ff
        /*0188*/ 	.word	0x00026810
        /*018c*/ 	.short	0x010a
        /*018e*/ 	.byte	0x07
	.zero		1


	//   ....[12]....
        /*0190*/ 	.word	0x000021a0
        /*0194*/ 	.word	0x000000ff
        /*0198*/ 	.word	0x00026810
        /*019c*/ 	.short	0x010a
        /*019e*/ 	.byte	0x07
	.zero		1


	//   ....[13]....
        /*01a0*/ 	.word	0x000025e0
        /*01a4*/ 	.word	0x000000ff
        /*01a8*/ 	.word	0x00026830
        /*01ac*/ 	.short	0x010a
        /*01ae*/ 	.byte	0x07
	.zero		1


	//   ....[14]....
        /*01b0*/ 	.word	0x00002910
        /*01b4*/ 	.word	0x000000ff
        /*01b8*/ 	.word	0x00026830
        /*01bc*/ 	.short	0x010a
        /*01be*/ 	.byte	0x07
	.zero		1


	//   ....[15]....
        /*01c0*/ 	.word	0x00004c40
        /*01c4*/ 	.word	0x000000ff
        /*01c8*/ 	.word	0x00000000
        /*01cc*/ 	.short	0x0101
        /*01ce*/ 	.byte	0x08
	.zero		1


	//   ....[16]....
        /*01d0*/ 	.word	0x00004f20
        /*01d4*/ 	.word	0x000000ff
        /*01d8*/ 	.word	0x00000000
        /*01dc*/ 	.short	0x0101
        /*01de*/ 	.byte	0x07
	.zero		1


	//   ....[17]....
        /*01e0*/ 	.word	0x00009020
        /*01e4*/ 	.word	0x0000000f
        /*01e8*/ 	.word	0x00026820
        /*01ec*/ 	.short	0x010a
        /*01ee*/ 	.byte	0x3f
	.zero		1


	//   ....[18]....
        /*01f0*/ 	.word	0x000098e0
        /*01f4*/ 	.word	0x0000000f
        /*01f8*/ 	.word	0x00026840
        /*01fc*/ 	.short	0x010a
        /*01fe*/ 	.byte	0x3f
	.zero		1


	//   ....[19]....
        /*0200*/ 	.word	0x00009c20
        /*0204*/ 	.word	0x0000000f
        /*0208*/ 	.word	0x00026828
        /*020c*/ 	.short	0x010a
        /*020e*/ 	.byte	0x3f
	.zero		1


	//   ....[20]....
        /*0210*/ 	.word	0x00009f60
        /*0214*/ 	.word	0x0000000f
        /*0218*/ 	.word	0x00026848
        /*021c*/ 	.short	0x010a
        /*021e*/ 	.byte	0x3f
	.zero		1


	//   ....[21]....
        /*0220*/ 	.word	0x0000a240
        /*0224*/ 	.word	0x0000000f
        /*0228*/ 	.word	0x00026820
        /*022c*/ 	.short	0x010a
        /*022e*/ 	.byte	0x3f
	.zero		1


	//   ....[22]....
        /*0230*/ 	.word	0x0000a5f0
        /*0234*/ 	.word	0x0000000f
        /*0238*/ 	.word	0x00026840
        /*023c*/ 	.short	0x010a
        /*023e*/ 	.byte	0x3f
	.zero		1


	//   ....[23]....
        /*0240*/ 	.word	0x0000a900
        /*0244*/ 	.word	0x0000000f
        /*0248*/ 	.word	0x00026828
        /*024c*/ 	.short	0x010a
        /*024e*/ 	.byte	0x3f
	.zero		1


	//   ....[24]....
        /*0250*/ 	.word	0x0000ac80
        /*0254*/ 	.word	0x00000003
        /*0258*/ 	.word	0x00026840
        /*025c*/ 	.short	0x010a
        /*025e*/ 	.byte	0x3f
	.zero		1


	//   ....[25]....
        /*0260*/ 	.word	0x0000b150
        /*0264*/ 	.word	0x00000007
        /*0268*/ 	.word	0x00000000
        /*026c*/ 	.short	0x010a
        /*026e*/ 	.byte	0x3f
	.zero		1


	//   ....[26]....
        /*0270*/ 	.word	0x0000b1a0
        /*0274*/ 	.word	0x00000003
        /*0278*/ 	.word	0x00000000
        /*027c*/ 	.short	0x010a
        /*027e*/ 	.byte	0x3f
	.zero		1


	//   ....[27]....
        /*0280*/ 	.word	0x0000b200
        /*0284*/ 	.word	0x00000005
        /*0288*/ 	.word	0x00000000
        /*028c*/ 	.short	0x010a
        /*028e*/ 	.byte	0x3f
	.zero		1


	//   ....[28]....
        /*0290*/ 	.word	0x0000b230
        /*0294*/ 	.word	0x00000003
        /*0298*/ 	.word	0x00000000
        /*029c*/ 	.short	0x010a
        /*029e*/ 	.byte	0x3f
	.zero		1


	//   ....[29]....
        /*02a0*/ 	.word	0x0000b310
        /*02a4*/ 	.word	0x000000eb
        /*02a8*/ 	.word	0x00026800
        /*02ac*/ 	.short	0x010a
        /*02ae*/ 	.byte	0x3f
	.zero		1


	//   ....[30]....
        /*02b0*/ 	.word	0x0000b370
        /*02b4*/ 	.word	0x00000005
        /*02b8*/ 	.word	0x00026810
        /*02bc*/ 	.short	0x010a
        /*02be*/ 	.byte	0x3f
	.zero		1


	//   ....[31]....
        /*02c0*/ 	.word	0x0000b3d0
        /*02c4*/ 	.word	0x00000079
        /*02c8*/ 	.word	0x00026830
        /*02cc*/ 	.short	0x010a
        /*02ce*/ 	.byte	0x3f
	.zero		1


	//   ....[32]....
        /*02d0*/ 	.word	0x0000b420
        /*02d4*/ 	.word	0x0000000f
        /*02d8*/ 	.word	0x00026820
        /*02dc*/ 	.short	0x010a
        /*02de*/ 	.byte	0x3f
	.zero		1


	//   ....[33]....
        /*02e0*/ 	.word	0x0000b470
        /*02e4*/ 	.word	0x0000000f
        /*02e8*/ 	.word	0x00026840
        /*02ec*/ 	.short	0x010a
        /*02ee*/ 	.byte	0x3f
	.zero		1


	//   ....[34]....
        /*02f0*/ 	.word	0x0000b4c0
        /*02f4*/ 	.word	0x0000000f
        /*02f8*/ 	.word	0x00026828
        /*02fc*/ 	.short	0x010a
        /*02fe*/ 	.byte	0x3f
	.zero		1


	//   ....[35]....
        /*0300*/ 	.word	0x0000b510
        /*0304*/ 	.word	0x0000000f
        /*0308*/ 	.word	0x00026848
        /*030c*/ 	.short	0x010a
        /*030e*/ 	.byte	0x3f
	.zero		1


	//   ....[36]....
        /*0310*/ 	.word	0x0000b570
        /*0314*/ 	.word	0x0000000f
        /*0318*/ 	.word	0x00026820
        /*031c*/ 	.short	0x010a
        /*031e*/ 	.byte	0x3f
	.zero		1


	//   ....[37]....
        /*0320*/ 	.word	0x0000b5c0
        /*0324*/ 	.word	0x0000000f
        /*0328*/ 	.word	0x00026840
        /*032c*/ 	.short	0x010a
        /*032e*/ 	.byte	0x3f
	.zero		1


	//   ....[38]....
        /*0330*/ 	.word	0x0000b610
        /*0334*/ 	.word	0x0000000f
        /*0338*/ 	.word	0x00026828
        /*033c*/ 	.short	0x010a
        /*033e*/ 	.byte	0x3f
	.zero		1


	//   ....[39]....
        /*0340*/ 	.word	0x0000b660
        /*0344*/ 	.word	0x00000003
        /*0348*/ 	.word	0x00026840
        /*034c*/ 	.short	0x010a
        /*034e*/ 	.byte	0x3f
	.zero		1


	//   ....[40]....
        /*0350*/ 	.word	0x0000b730
        /*0354*/ 	.word	0x00000007
        /*0358*/ 	.word	0x00000000
        /*035c*/ 	.short	0x010a
        /*035e*/ 	.byte	0x3f
	.zero		1


	//   ....[41]....
        /*0360*/ 	.word	0x0000b780
        /*0364*/ 	.word	0x00000003
        /*0368*/ 	.word	0x00000000
        /*036c*/ 	.short	0x010a
        /*036e*/ 	.byte	0x3f
	.zero		1


	//   ....[42]....
        /*0370*/ 	.word	0x0000b7d0
        /*0374*/ 	.word	0x00000005
        /*0378*/ 	.word	0x00000000
        /*037c*/ 	.short	0x010a
        /*037e*/ 	.byte	0x3f
	.zero		1


	//----- nvinfo : EIATTR_NUM_MBARRIERS
	.align		4
.L_765:
        /*0380*/ 	.byte	0x03, 0x38
        /*0382*/ 	.short	0x0009


	//----- nvinfo : EIATTR_EXIT_INSTR_OFFSETS
	.align		4
        /*0384*/ 	.byte	0x04, 0x1c
        /*0386*/ 	.short	(.L_767 - .L_766)


	//   ....[0]....
.L_766:
        /*0388*/ 	.word	0x0000b280


	//----- nvinfo : EIATTR_MAX_THREADS
	.align		4
.L_767:
        /*038c*/ 	.byte	0x04, 0x05
        /*038e*/ 	.short	(.L_769 - .L_768)
.L_768:
        /*0390*/ 	.word	0x00000180
        /*0394*/ 	.word	0x00000001
        /*0398*/ 	.word	0x00000001


	//----- nvinfo : EIATTR_CRS_STACK_SIZE
	.align		4
.L_769:
        /*039c*/ 	.byte	0x04, 0x1e
        /*039e*/ 	.short	(.L_771 - .L_770)
.L_770:
        /*03a0*/ 	.word	0x00000000


	//----- nvinfo : EIATTR_CBANK_PARAM_SIZE
	.align		4
.L_771:
        /*03a4*/ 	.byte	0x03, 0x19
        /*03a6*/ 	.short	0x06f0


	//----- nvinfo : EIATTR_PARAM_CBANK
	.align		4
        /*03a8*/ 	.byte	0x04, 0x0a
        /*03aa*/ 	.short	(.L_773 - .L_772)
	.align		4
.L_772:
        /*03ac*/ 	.word	index@(.nv.constant0._ZN7cutlass13device_kernelIN5flash11enable_sm90INS1_16FlashAttnBwdSm90INS1_25CollectiveMainloopBwdSm90ILi2ELi2ELi2EN4cute5tupleIJNS5_1CILi1EEES8_S8_EEENS6_IJNS7_ILi64EEENS7_ILi128EEENS7_ILi96EEEEEENS_6half_tEfNS_4arch4Sm90ELb1ELb0ELb1ELb1ELb0ELb1ELb0ELb0ELi2ELi1ELi2ELi1ELb1EEENS1_21CollectiveEpilogueBwdISD_SE_SG_Li256ELb1ELb0ELi1EEENS1_25SingleTileBwdLPTSchedulerILb1ELi128ELb0EEEEEEEEEvNT_6ParamsE)
        /*03b0*/ 	.short	0x0210
        /*03b2*/ 	.short	0x06f0


	//----- nvinfo : EIATTR_SW_WAR
	.align		4
.L_773:
        /*03b4*/ 	.byte	0x04, 0x36
        /*03b6*/ 	.short	(.L_775 - .L_774)
.L_774:
        /*03b8*/ 	.word	0x00000008
.L_775:


//--------------------- .nv.info._ZN7cutlass13device_kernelIN5flash11enable_sm90INS1_16FlashAttnBwdSm90INS1_25CollectiveMainloopBwdSm90ILi2ELi2ELi2EN4cute5tupleIJNS5_1CILi1EEES8_S8_EEENS6_IJNS7_ILi64EEENS7_ILi128EEENS7_ILi96EEEEEENS_6half_tEfNS_4arch4Sm90ELb1ELb0ELb1ELb1ELb1ELb1ELb0ELb0ELi2ELi1ELi2ELi1ELb1EEENS1_21CollectiveEpilogueBwdISD_SE_SG_Li256ELb1ELb0ELi1EEENS1_25SingleTileBwdLPTSchedulerILb1ELi128ELb1EEEEEEEEEvNT_6ParamsE --------------------------
	.section	.nv.info._ZN7cutlass13device_kernelIN5flash11enable_sm90INS1_16FlashAttnBwdSm90INS1_25CollectiveMainloopBwdSm90ILi2ELi2ELi2EN4cute5tupleIJNS5_1CILi1EEES8_S8_EEENS6_IJNS7_ILi64EEENS7_ILi128EEENS7_ILi96EEEEEENS_6half_tEfNS_4arch4Sm90ELb1ELb0ELb1ELb1ELb1ELb1ELb0ELb0ELi2ELi1ELi2ELi1ELb1EEENS1_21CollectiveEpilogueBwdISD_SE_SG_Li256ELb1ELb0ELi1EEENS1_25SingleTileBwdLPTSchedulerILb1ELi128ELb1EEEEEEEEEvNT_6ParamsE,"",@"SHT_CUDA_INFO"
	.sectionflags	@""
	.align	4


	//----- nvinfo : EIATTR_CUDA_API_VERSION
	.align		4
        /*0000*/ 	.byte	0x04, 0x37
        /*0002*/ 	.short	(.L_777 - .L_776)
.L_776:
        /*0004*/ 	.word	0x00000082


	//----- nvinfo : EIATTR_KPARAM_INFO
	.align		4
.L_777:
        /*0008*/ 	.byte	0x04, 0x17
        /*000a*/ 	.short	(.L_779 - .L_778)
.L_778:
        /*000c*/ 	.word	0x00000000
        /*0010*/ 	.short	0x0000
        /*0012*/ 	.short	0x0070
        /*0014*/ 	.byte	0x00, 0xf0, 0x01, 0x1a


	//----- nvinfo : EIATTR_SPARSE_MMA_MASK
	.align		4
.L_779:
        /*0018*/ 	.byte	0x03, 0x50
        /*001a*/ 	.short	0x0000


	//----- nvinfo : EIATTR_MAXREG_COUNT
	.align		4
        /*001c*/ 	.byte	0x03, 0x1b
        /*001e*/ 	.short	0x00a8


	//----- nvinfo : EIATTR_NUM_BARRIERS
	.align		4
        /*0020*/ 	.byte	0x02, 0x4c
        /*0022*/ 	.byte	0x10
	.zero		1


	//----- nvinfo : EIATTR_EXTERNS
	.align		4
        /*0024*/ 	.byte	0x04, 0x0f
        /*0026*/ 	.short	(.L_781 - .L_780)


	//   ....[0]....
	.align		4
.L_780:
        /*0028*/ 	.word	index@(__assertfail)


	//----- nvinfo : EIATTR_ANNOTATIONS
	.align		4
.L_781:
        /*002c*/ 	.byte	0x04, 0x55
        /*002e*/ 	.short	(.L_783 - .L_782)


	//   ....[0]....
.L_782:
        /*0030*/ 	.word	0x00000001
        /*0034*/ 	.byte	0x60, 0x9d, 0x00, 0x00, 0x01, 0x00, 0x00, 0x00, 0x90, 0xa1, 0x00, 0x00, 0x01, 0x00, 0x00, 0x00
        /*0044*/ 	.byte	0xb0, 0xae, 0x00, 0x00, 0x01, 0x00, 0x00, 0x00, 0xd0, 0xae, 0x00, 0x00, 0x01, 0x00, 0x00, 0x00
        /*0054*/ 	.byte	0xb0, 0xb2, 0x00, 0x00


	//----- nvinfo : EIATTR_MERCURY_ISA_VERSION
	.align		4
.L_783:
        /*0058*/ 	.byte	0x03, 0x5f
        /*005a*/ 	.short	0x0101


	//----- nvinfo : EIATTR_INT_WARP_WIDE_INSTR_OFFSETS
	.align		4
        /*005c*/ 	.byte	0x04, 0x31
        /*005e*/ 	.short	(.L_785 - .L_784)


	//   ....[0]....
.L_784:
        /*0060*/ 	.word	0x00000190


	//   ....[1]....
        /*0064*/ 	.word	0x000001c0


	//   ....[2]....
        /*0068*/ 	.word	0x000080a0


	//   ....[3]....
        /*006c*/ 	.word	0x00008750


	//   ....[4]....
        /*0070*/ 	.word	0x00008c70


	//----- nvinfo : EIATTR_COOP_GROUP_MASK_REGIDS
	.align		4
.L_785:
        /*0074*/ 	.byte	0x04, 0x29
        /*0076*/ 	.short	(.L_787 - .L_786)


	//   ....[0]....
.L_786:
        /*0078*/ 	.word	0xffffffff


	//   ....[1]....
        /*007c*/ 	.word	0xffffffff


	//   ....[2]....
        /*0080*/ 	.word	0xffffffff


	//   ....[3]....
        /*0084*/ 	.word	0xffffffff


	//   ....[4]....
        /*0088*/ 	.word	0xffffffff


	//   ....[5]....
        /*008c*/ 	.word	0xffffffff


	//   ....[6]....
        /*0090*/ 	.word	0xffffffff


	//   ....[7]....
        /*0094*/ 	.word	0xffffffff


	//   ....[8]....
        /*0098*/ 	.word	0xffffffff


	//   ....[9]....
        /*009c*/ 	.word	0xffffffff


	//   ....[10]....
        /*00a0*/ 	.word	0xffffffff


	//   ....[11]....
        /*00a4*/ 	.word	0xffffffff


	//   ....[12]....
        /*00a8*/ 	.word	0xffffffff


	//   ....[13]....
        /*00ac*/ 	.word	0x0500000f


	//   ....[14]....
        /*00b0*/ 	.word	0x0500000f


	//   ....[15]....
        /*00b4*/ 	.word	0x0500000f


	//   ....[16]....
        /*00b8*/ 	.word	0x0500000f


	//----- nvinfo : EIATTR_COOP_GROUP_INSTR_OFFSETS
	.align		4
.L_787:
        /*00bc*/ 	.byte	0x04, 0x28
        /*00be*/ 	.short	(.L_789 - .L_788)


	//   ....[0]....
.L_788:
        /*00c0*/ 	.word	0x00000070


	//   ....[1]....
        /*00c4*/ 	.word	0x000001a0


	//   ....[2]....
        /*00c8*/ 	.word	0x000001f0


	//   ....[3]....
        /*00cc*/ 	.word	0x000003e0


	//   ....[4]....
        /*00d0*/ 	.word	0x00000630


	//   ....[5]....
        /*00d4*/ 	.word	0x00001730


	//   ....[6]....
        /*00d8*/ 	.word	0x00006ef0


	//   ....[7]....
        /*00dc*/ 	.word	0x00007ca0


	//   ....[8]....
        /*00e0*/ 	.word	0x00007fd0


	//   ....[9]....
        /*00e4*/ 	.word	0x000083d0


	//   ....[10]....
        /*00e8*/ 	.word	0x00008680


	//   ....[11]....
        /*00ec*/ 	.word	0x00008930


	//   ....[12]....
        /*00f0*/ 	.word	0x00008ba0


	//   ....[13]....
        /*00f4*/ 	.word	0x0000bbf0


	//   ....[14]....
        /*00f8*/ 	.word	0x0000bd60


	//   ....[15]....
        /*00fc*/ 	.word	0x0000bdd0


	//   ....[16]....
        /*0100*/ 	.word	0x0000be40


	//----- nvinfo : EIATTR_REG_RECONFIG
	.align		4
.L_789:
        /*0104*/ 	.byte	0x01, 0x54
	.zero		2


	//----- nvinfo : EIATTR_SYSCALL_OFFSETS
	.align		4
        /*0108*/ 	.byte	0x04, 0x46
        /*010a*/ 	.short	(.L_791 - .L_790)


	//   ....[0]....
.L_790:
        /*010c*/ 	.word	0x00001390


	//   ....[1]....
        /*0110*/ 	.word	0x00001480


	//   ....[2]....
        /*0114*/ 	.word	0x000015e0


	//   ....[3]....
        /*0118*/ 	.word	0x000016d0


	//   ....[4]....
        /*011c*/ 	.word	0x00001950


	//----- nvinfo : EIATTR_MBARRIER_INSTR_OFFSETS
	.align		4
.L_791:
        /*0120*/ 	.byte	0x04, 0x39
        /*0122*/ 	.short	(.L_793 - .L_792)


	//   ....[0]....
.L_792:
        /*0124*/ 	.word	0x00000290
        /*0128*/ 	.word	0x000000ff
        /*012c*/ 	.word	0x00026800
        /*0130*/ 	.short	0x0100
        /*0132*/ 	.byte	0x06
	.zero		1


	//   ....[1]....
        /*0134*/ 	.word	0x00000390
        /*0138*/ 	.word	0x000000ff
        /*013c*/ 	.word	0x00026810
        /*0140*/ 	.short	0x0100
        /*0142*/ 	.byte	0x08
	.zero		1


	//   ....[2]....
        /*0144*/ 	.word	0x000003a0
        /*0148*/ 	.word	0x000000ff
        /*014c*/ 	.word	0x00026820
        /*0150*/ 	.short	0x0100
        /*0152*/ 	.byte	0x08
	.zero		1


	//   ....[3]....
        /*0154*/ 	.word	0x000003b0
        /*0158*/ 	.word	0x000000ff
        /*015c*/ 	.word	0x00026818
        /*0160*/ 	.short	0x0100
        /*0162*/ 	.byte	0x08
	.zero		1


	//   ....[4]....
        /*0164*/ 	.word	0x000003c0
        /*0168*/ 	.word	0x000000ff
        /*016c*/ 	.word	0x00026828
        /*0170*/ 	.short	0x0100
        /*0172*/ 	.byte	0x08
	.zero		1


	//   ....[5]....
        /*0174*/ 	.word	0x000004f0
        /*0178*/ 	.word	0x000000ff
        /*017c*/ 	.word	0x00026830
        /*0180*/ 	.short	0x0100
        /*0182*/ 	.byte	0x08
	.zero		1


	//   ....[6]....
        /*0184*/ 	.word	0x00000500
        /*0188*/ 	.word	0x000000ff
        /*018c*/ 	.word	0x00026840
        /*0190*/ 	.short	0x0100
        /*0192*/ 	.byte	0x08
	.zero		1


	//   ....[7]....
        /*0194*/ 	.word	0x00000510
        /*0198*/ 	.word	0x000000ff
        /*019c*/ 	.word	0x00026838
        /*01a0*/ 	.short	0x0100
        /*01a2*/ 	.byte	0x08
	.zero		1


	//   ....[8]....
        /*01a4*/ 	.word	0x00000520
        /*01a8*/ 	.word	0x000000ff
        /*01ac*/ 	.word	0x00026848
        /*01b0*/ 	.short	0x0100
        /*01b2*/ 	.byte	0x08
	.zero		1


	//   ....[9]....
        /*01b4*/ 	.word	0x00001770
        /*01b8*/ 	.word	0x000000eb
        /*01bc*/ 	.word	0x00026800
        /*01c0*/ 	.short	0x010a
        /*01c2*/ 	.byte	0x3f
	.zero		1


	//   ....[10]....
        /*01c4*/ 	.word	0x00001810
        /*01c8*/ 	.word	0x000000eb
        /*01cc*/ 	.word	0x00026800
        /*01d0*/ 	.short	0x010a
        /*01d2*/ 	.byte	0x3f
	.zero		1


	//   ....[11]....
        /*01d4*/ 	.word	0x00002180
        /*01d8*/ 	.word	0x000000ff
        /*01dc*/ 	.word	0x00026810
        /*01e0*/ 	.short	0x010a
        /*01e2*/ 	.byte	0x07
	.zero		1


	//   ....[12]....
        /*01e4*/ 	.word	0x000021c0
        /*01e8*/ 	.word	0x000000ff
        /*01ec*/ 	.word	0x00026810
        /*01f0*/ 	.short	0x010a
        /*01f2*/ 	.byte	0x07
	.zero		1


	//   ....[13]....
        /*01f4*/ 	.word	0x00002600
        /*01f8*/ 	.word	0x000000ff
        /*01fc*/ 	.word	0x00026830
        /*0200*/ 	.short	0x010a
        /*0202*/ 	.byte	0x07
	.zero		1


	//   ....[14]....
        /*0204*/ 	.word	0x00002930
        /*0208*/ 	.word	0x000000ff
        /*020c*/ 	.word	0x00026830
        /*0210*/ 	.short	0x010a
        /*0212*/ 	.byte	0x07
	.zero		1


	//   ....[15]....
        /*0214*/ 	.word	0x00004c60
        /*0218*/ 	.word	0x000000ff
        /*021c*/ 	.word	0x00000000
        /*0220*/ 	.short	0x0101
        /*0222*/ 	.byte	0x08
	.zero		1


	//   ....[16]....
        /*0224*/ 	.word	0x00004f40
        /*0228*/ 	.word	0x000000ff
        /*022c*/ 	.word	0x00000000
        /*0230*/ 	.short	0x0101
        /*0232*/ 	.byte	0x07
	.zero		1


	//   ....[17]....
        /*0234*/ 	.word	0x00009930
        /*0238*/ 	.word	0x0000000f
        /*023c*/ 	.word	0x00026820
        /*0240*/ 	.short	0x010a
        /*0242*/ 	.byte	0x3f
	.zero		1


	//   ....[18]....
        /*0244*/ 	.word	0x0000a1f0
        /*0248*/ 	.word	0x0000000f
        /*024c*/ 	.word	0x00026840
        /*0250*/ 	.short	0x010a
        /*0252*/ 	.byte	0x3f
	.zero		1


	//   ....[19]....
        /*0254*/ 	.word	0x0000a530
        /*0258*/ 	.word	0x0000000f
        /*025c*/ 	.word	0x00026828
        /*0260*/ 	.short	0x010a
        /*0262*/ 	.byte	0x3f
	.zero		1


	//   ....[20]....
        /*0264*/ 	.word	0x0000a870
        /*0268*/ 	.word	0x0000000f
        /*026c*/ 	.word	0x00026848
        /*0270*/ 	.short	0x010a
        /*0272*/ 	.byte	0x3f
	.zero		1


	//   ....[21]....
        /*0274*/ 	.word	0x0000ab50
        /*0278*/ 	.word	0x0000000f
        /*027c*/ 	.word	0x00026820
        /*0280*/ 	.short	0x010a
        /*0282*/ 	.byte	0x3f
	.zero		1


	//   ....[22]....
        /*0284*/ 	.word	0x0000af00
        /*0288*/ 	.word	0x0000000f
        /*028c*/ 	.word	0x00026840
        /*0290*/ 	.short	0x010a
        /*0292*/ 	.byte	0x3f
	.zero		1


	//   ....[23]....
        /*0294*/ 	.word	0x0000b210
        /*0298*/ 	.word	0x0000000f
        /*029c*/ 	.word	0x00026828
        /*02a0*/ 	.short	0x010a
        /*02a2*/ 	.byte	0x3f
	.zero		1


	//   ....[24]....
        /*02a4*/ 	.word	0x0000b590
        /*02a8*/ 	.word	0x00000003
        /*02ac*/ 	.word	0x00026840
        /*02b0*/ 	.short	0x010a
        /*02b2*/ 	.byte	0x3f
	.zero		1


	//   ....[25]....
        /*02b4*/ 	.word	0x0000ba60
        /*02b8*/ 	.word	0x00000007
        /*02bc*/ 	.word	0x00000000
        /*02c0*/ 	.short	0x010a
        /*02c2*/ 	.byte	0x3f
	.zero		1


	//   ....[26]....
        /*02c4*/ 	.word	0x0000bab0
        /*02c8*/ 	.word	0x00000003
        /*02cc*/ 	.word	0x00000000
        /*02d0*/ 	.short	0x010a
        /*02d2*/ 	.byte	0x3f
	.zero		1


	//   ....[27]....
        /*02d4*/ 	.word	0x0000bb10
        /*02d8*/ 	.word	0x00000005
        /*02dc*/ 	.word	0x00000000
        /*02e0*/ 	.short	0x010a
        /*02e2*/ 	.byte	0x3f
	.zero		1


	//   ....[28]....
        /*02e4*/ 	.word	0x0000bb40
        /*02e8*/ 	.word	0x00000003
        /*02ec*/ 	.word	0x00000000
        /*02f0*/ 	.short	0x010a
        /*02f2*/ 	.byte	0x3f
	.zero		1


	//   ....[29]....
        /*02f4*/ 	.word	0x0000bc20
        /*02f8*/ 	.word	0x000000eb
        /*02fc*/ 	.word	0x00026800
        /*0300*/ 	.short	0x010a
        /*0302*/ 	.byte	0x3f
	.zero		1


	//   ....[30]....
        /*0304*/ 	.word	0x0000bc80
        /*0308*/ 	.word	0x00000005
        /*030c*/ 	.word	0x00026810
        /*0310*/ 	.short	0x010a
        /*0312*/ 	.byte	0x3f
	.zero		1


	//   ....[31]....
        /*0314*/ 	.word	0x0000bce0
        /*0318*/ 	.word	0x00000079
        /*031c*/ 	.word	0x00026830
        /*0320*/ 	.short	0x010a
        /*0322*/ 	.byte	0x3f
	.zero		1


	//   ....[32]....
        /*0324*/ 	.word	0x0000be80
        /*0328*/ 	.word	0x0000000f
        /*032c*/ 	.word	0x00026820
        /*0330*/ 	.short	0x010a
        /*0332*/ 	.byte	0x3f
	.zero		1


	//   ....[33]....
        /*0334*/ 	.word	0x0000bed0
        /*0338*/ 	.word	0x0000000f
        /*033c*/ 	.word	0x00026840
        /*0340*/ 	.short	0x010a
        /*0342*/ 	.byte	0x3f
	.zero		1


	//   ....[34]....
        /*0344*/ 	.word	0x0000bf20
        /*0348*/ 	.word	0x0000000f
        /*034c*/ 	.word	0x00026828
        /*0350*/ 	.short	0x010a
        /*0352*/ 	.byte	0x3f
	.zero		1


	//   ....[35]....
        /*0354*/ 	.word	0x0000bf70
        /*0358*/ 	.word	0x0000000f
        /*035c*/ 	.word	0x00026848
        /*0360*/ 	.short	0x010a
        /*0362*/ 	.byte	0x3f
	.zero		1


	//   ....[36]....
        /*0364*/ 	.word	0x0000bfd0
        /*0368*/ 	.word	0x0000000f
        /*036c*/ 	.word	0x00026820
        /*0370*/ 	.short	0x010a
        /*0372*/ 	.byte	0x3f
	.zero		1


	//   ....[37]....
        /*0374*/ 	.word	0x0000c020
        /*0378*/ 	.word	0x0000000f
        /*037c*/ 	.word	0x00026840
        /*0380*/ 	.short	0x010a
        /*0382*/ 	.byte	0x3f
	.zero		1


	//   ....[38]....
        /*0384*/ 	.word	0x0000c070
        /*0388*/ 	.word	0x0000000f
        /*038c*/ 	.word	0x00026828
        /*0390*/ 	.short	0x010a
        /*0392*/ 	.byte	0x3f
	.zero		1


	//   ....[39]....
        /*0394*/ 	.word	0x0000c0c0
        /*0398*/ 	.word	0x00000003
        /*039c*/ 	.word	0x00026840
        /*03a0*/ 	.short	0x010a
        /*03a2*/ 	.byte	0x3f
	.zero		1


	//   ....[40]....
        /*03a4*/ 	.word	0x0000c190
        /*03a8*/ 	.word	0x00000007
        /*03ac*/ 	.word	0x00000000
        /*03b0*/ 	.short	0x010a
        /*03b2*/ 	.byte	0x3f
	.zero		1


	//   ....[41]....
        /*03b4*/ 	.word	0x0000c1e0
        /*03b8*/ 	.word	0x00000003
        /*03bc*/ 	.word	0x00000000
        /*03c0*/ 	.short	0x010a
        /*03c2*/ 	.byte	0x3f
	.zero		1


	//   ....[42]....
        /*03c4*/ 	.word	0x0000c230
        /*03c8*/ 	.word	0x00000005
        /*03cc*/ 	.word	0x00000000
        /*03d0*/ 	.short	0x010a
        /*03d2*/ 	.byte	0x3f
	.zero		1


	//----- nvinfo : EIATTR_NUM_MBARRIERS
	.align		4
.L_793:
        /*03d4*/ 	.byte	0x03, 0x38
        /*03d6*/ 	.short	0x0009


	//----- nvinfo : EIATTR_EXIT_INSTR_OFFSETS
	.align		4
        /*03d8*/ 	.byte	0x04, 0x1c
        /*03da*/ 	.short	(.L_795 - .L_794)


	//   ....[0]....
.L_794:
        /*03dc*/ 	.word	0x0000bb90


	//----- nvinfo : EIATTR_MAX_THREADS
	.align		4
.L_795:
        /*03e0*/ 	.byte	0x04, 0x05
        /*03e2*/ 	.short	(.L_797 - .L_796)
.L_796:
        /*03e4*/ 	.word	0x00000180
        /*03e8*/ 	.word	0x00000001
        /*03ec*/ 	.word	0x00000001


	//----- nvinfo : EIATTR_CRS_STACK_SIZE
	.align		4
.L_797:
        /*03f0*/ 	.byte	0x04, 0x1e
        /*03f2*/ 	.short	(.L_799 - .L_798)
.L_798:
        /*03f4*/ 	.word	0x00000000


	//----- nvinfo : EIATTR_CBANK_PARAM_SIZE
	.align		4
.L_799:
        /*03f8*/ 	.byte	0x03, 0x19
        /*03fa*/ 	.short	0x06f0


	//----- nvinfo : EIATTR_PARAM_CBANK
	.align		4
        /*03fc*/ 	.byte	0x04, 0x0a
        /*03fe*/ 	.short	(.L_801 - .L_800)
	.align		4
.L_800:
        /*0400*/ 	.word	index@(.nv.constant0._ZN7cutlass13device_kernelIN5flash11enable_sm90INS1_16FlashAttnBwdSm90INS1_25CollectiveMainloopBwdSm90ILi2ELi2ELi2EN4cute5tupleIJNS5_1CILi1EEES8_S8_EEENS6_IJNS7_ILi64EEENS7_ILi128EEENS7_ILi96EEEEEENS_6half_tEfNS_4arch4Sm90ELb1ELb0ELb1ELb1ELb1ELb1ELb0ELb0ELi2ELi1ELi2ELi1ELb1EEENS1_21CollectiveEpilogueBwdISD_SE_SG_Li256ELb1ELb0ELi1EEENS1_25SingleTileBwdLPTSchedulerILb1ELi128ELb1EEEEEEEEEvNT_6ParamsE)
        /*0404*/ 	.short	0x0210
        /*0406*/ 	.short	0x06f0


	//----- nvinfo : EIATTR_SW_WAR
	.align		4
.L_801:
        /*0408*/ 	.byte	0x04, 0x36
        /*040a*/ 	.short	(.L_803 - .L_802)
.L_802:
        /*040c*/ 	.word	0x00000008
.L_803:


//--------------------- .nv.info._ZN7cutlass13device_kernelIN5flash11enable_sm90INS1_16FlashAttnBwdSm90INS1_25CollectiveMainloopBwdSm90ILi2ELi2ELi2EN4cute5tupleIJNS5_1CILi1EEES8_S8_EEENS6_IJNS7_ILi64EEENS7_ILi128EEENS7_ILi96EEEEEENS_6half_tEfNS_4arch4Sm90ELb1ELb0ELb1ELb1ELb0ELb1ELb0ELb0ELi2ELi1ELi2ELi1ELb1EEENS1_24CollectiveEpilogueBwdGQAISD_fSG_Li256ELb1ELb0EEENS1_25SingleTileBwdLPTSchedulerILb1ELi128ELb0EEEEEEEEEvNT_6ParamsE --------------------------
	.section	.nv.info._ZN7cutlass13device_kernelIN5flash11enable_sm90INS1_16FlashAttnBwdSm90INS1_25CollectiveMainloopBwdSm90ILi2ELi2ELi2EN4cute5tupleIJNS5_1CILi1EEES8_S8_EEENS6_IJNS7_ILi64EEENS7_ILi128EEENS7_ILi96EEEEEENS_6half_tEfNS_4arch4Sm90ELb1ELb0ELb1ELb1ELb0ELb1ELb0ELb0ELi2ELi1ELi2ELi1ELb1EEENS1_24CollectiveEpilogueBwdGQAISD_fSG_Li256ELb1ELb0EEENS1_25SingleTileBwdLPTSchedulerILb1ELi128ELb0EEEEEEEEEvNT_6ParamsE,"",@"SHT_CUDA_INFO"
	.sectionflags	@""
	.align	4


	//----- nvinfo : EIATTR_CUDA_API_VERSION
	.align		4
        /*0000*/ 	.byte	0x04, 0x37
        /*0002*/ 	.short	(.L_805 - .L_804)
.L_804:
        /*0004*/ 	.word	0x00000082


	//----- nvinfo : EIATTR_KPARAM_INFO
	.align		4
.L_805:
        /*0008*/ 	.byte	0x04, 0x17
        /*000a*/ 	.short	(.L_807 - .L_806)
.L_806:
        /*000c*/ 	.word	0x00000000
        /*0010*/ 	.short	0x0000
        /*0012*/ 	.short	0x0070
        /*0014*/ 	.byte	0x00, 0xf0, 0x01, 0x1c


	//----- nvinfo : EIATTR_SPARSE_MMA_MASK
	.align		4
.L_807:
        /*0018*/ 	.byte	0x03, 0x50
        /*001a*/ 	.short	0x0000


	//----- nvinfo : EIATTR_MAXREG_COUNT
	.align		4
        /*001c*/ 	.byte	0x03, 0x1b
        /*001e*/ 	.short	0x00a8


	//----- nvinfo : EIATTR_NUM_BARRIERS
	.align		4
        /*0020*/ 	.byte	0x02, 0x4c
        /*0022*/ 	.byte	0x10
	.zero		1


	//----- nvinfo : EIATTR_EXTERNS
	.align		4
        /*0024*/ 	.byte	0x04, 0x0f
        /*0026*/ 	.short	(.L_809 - .L_808)


	//   ....[0]....
	.align		4
.L_808:
        /*0028*/ 	.word	index@(__assertfail)


	//----- nvinfo : EIATTR_ANNOTATIONS
	.align		4
.L_809:
        /*002c*/ 	.byte	0x04, 0x55
        /*002e*/ 	.short	(.L_811 - .L_810)


	//   ....[0]....
.L_810:
        /*0030*/ 	.word	0x00000001
        /*0034*/ 	.byte	0x20, 0x81, 0x00, 0x00, 0x01, 0x00, 0x00, 0x00, 0x50, 0x85, 0x00, 0x00, 0x01, 0x00, 0x00, 0x00
        /*0044*/ 	.byte	0x70, 0x92, 0x00, 0x00, 0x01, 0x00, 0x00, 0x00, 0x90, 0x92, 0x00, 0x00, 0x01, 0x00, 0x00, 0x00
        /*0054*/ 	.byte	0x70, 0x96, 0x00, 0x00


	//----- nvinfo : EIATTR_MERCURY_ISA_VERSION
	.align		4
.L_811:
        /*0058*/ 	.byte	0x03, 0x5f
        /*005a*/ 	.short	0x0101


	//----- nvinfo : EIATTR_INT_WARP_WIDE_INSTR_OFFSETS
	.align		4
        /*005c*/ 	.byte	0x04, 0x31
        /*005e*/ 	.short	(.L_813 - .L_812)


	//   ....[0]....
.L_812:
        /*0060*/ 	.word	0x00000190


	//   ....[1]....
        /*0064*/ 	.word	0x000001c0


	//----- nvinfo : EIATTR_COOP_GROUP_MASK_REGIDS
	.align		4
.L_813:
        /*0068*/ 	.byte	0x04, 0x29
        /*006a*/ 	.short	(.L_815 - .L_814)


	//   ....[0]....
.L_814:
        /*006c*/ 	.word	0xffffffff


	//   ....[1]....
        /*0070*/ 	.word	0xffffffff


	//   ....[2]....
        /*0074*/ 	.word	0xffffffff


	//   ....[3]....
        /*0078*/ 	.word	0xffffffff


	//   ....[4]....
        /*007c*/ 	.word	0xffffffff


	//   ....[5]....
        /*0080*/ 	.word	0xffffffff


	//   ....[6]....
        /*0084*/ 	.word	0xffffffff


	//   ....[7]....
        /*0088*/ 	.word	0x0500000f


	//----- nvinfo : EIATTR_COOP_GROUP_INSTR_OFFSETS
	.align		4
.L_815:
        /*008c*/ 	.byte	0x04, 0x28
        /*008e*/ 	.short	(.L_817 - .L_816)


	//   ....[0]....
.L_816:
        /*0090*/ 	.word	0x00000070


	//   ....[1]....
        /*0094*/ 	.word	0x000001a0


	//   ....[2]....
        /*0098*/ 	.word	0x000001f0


	//   ....[3]....
        /*009c*/ 	.word	0x000003e0


	//   ....[4]....
        /*00a0*/ 	.word	0x00000630


	//   ....[5]....
        /*00a4*/ 	.word	0x00001700


	//   ....[6]....
        /*00a8*/ 	.word	0x00005ba0


	//   ....[7]....
        /*00ac*/ 	.word	0x00009fb0


	//----- nvinfo : EIATTR_REG_RECONFIG
	.align		4
.L_817:
        /*00b0*/ 	.byte	0x01, 0x54
	.zero		2


	//----- nvinfo : EIATTR_SYSCALL_OFFSETS
	.align		4
        /*00b4*/ 	.byte	0x04, 0x46
        /*00b6*/ 	.short	(.L_819 - .L_818)


	//   ....[0]....
.L_818:
        /*00b8*/ 	.word	0x00001360


	//   ....[1]....
        /*00bc*/ 	.word	0x00001450


	//   ....[2]....
        /*00c0*/ 	.word	0x000015b0


	//   ....[3]....
        /*00c4*/ 	.word	0x000016a0


	//   ....[4]....
        /*00c8*/ 	.word	0x00001920


	//----- nvinfo : EIATTR_MBARRIER_INSTR_OFFSETS
	.align		4
.L_819:
        /*00cc*/ 	.byte	0x04, 0x39
        /*00ce*/ 	.short	(.L_821 - .L_820)


	//   ....[0]....
.L_820:
        /*00d0*/ 	.word	0x00000290
        /*00d4*/ 	.word	0x000000ff
        /*00d8*/ 	.word	0x00026800
        /*00dc*/ 	.short	0x0100
        /*00de*/ 	.byte	0x06
	.zero		1


	//   ....[1]....
        /*00e0*/ 	.word	0x00000390
        /*00e4*/ 	.word	0x000000ff
        /*00e8*/ 	.word	0x00026810
        /*00ec*/ 	.short	0x0100
        /*00ee*/ 	.byte	0x08
	.zero		1


	//   ....[2]....
        /*00f0*/ 	.word	0x000003a0
        /*00f4*/ 	.word	0x000000ff
        /*00f8*/ 	.word	0x00026820
        /*00fc*/ 	.short	0x0100
        /*00fe*/ 	.byte	0x08
	.zero		1


	//   ....[3]....
        /*0100*/ 	.word	0x000003b0
        /*0104*/ 	.word	0x000000ff
        /*0108*/ 	.word	0x00026818
        /*010c*/ 	.short	0x0100
        /*010e*/ 	.byte	0x08
	.zero		1


	//   ....[4]....
        /*0110*/ 	.word	0x000003c0
        /*0114*/ 	.word	0x000000ff
        /*0118*/ 	.word	0x00026828
        /*011c*/ 	.short	0x0100
        /*011e*/ 	.byte	0x08
	.zero		1


	//   ....[5]....
        /*0120*/ 	.word	0x000004f0
        /*0124*/ 	.word	0x000000ff
        /*0128*/ 	.word	0x00026830
        /*012c*/ 	.short	0x0100
        /*012e*/ 	.byte	0x08
	.zero		1


	//   ....[6]....
        /*0130*/ 	.word	0x00000500
        /*0134*/ 	.word	0x000000ff
        /*0138*/ 	.word	0x00026840
        /*013c*/ 	.short	0x0100
        /*013e*/ 	.byte	0x08
	.zero		1


	//   ....[7]....
        /*0140*/ 	.word	0x00000510
        /*0144*/ 	.word	0x000000ff
        /*0148*/ 	.word	0x00026838
        /*014c*/ 	.short	0x0100
        /*014e*/ 	.byte	0x08
	.zero		1


	//   ....[8]....
        /*0150*/ 	.word	0x00000520
        /*0154*/ 	.word	0x000000ff
        /*0158*/ 	.word	0x00026848
        /*015c*/ 	.short	0x0100
        /*015e*/ 	.byte	0x08
	.zero		1


	//   ....[9]....
        /*0160*/ 	.word	0x00001740
        /*0164*/ 	.word	0x000000eb
        /*0168*/ 	.word	0x00026800
        /*016c*/ 	.short	0x010a
        /*016e*/ 	.byte	0x3f
	.zero		1


	//   ....[10]....
        /*0170*/ 	.word	0x000017e0
        /*0174*/ 	.word	0x000000eb
        /*0178*/ 	.word	0x00026800
        /*017c*/ 	.short	0x010a
        /*017e*/ 	.byte	0x3f
	.zero		1


	//   ....[11]....
        /*0180*/ 	.word	0x00002150
        /*0184*/ 	.word	0x000000ff
        /*0188*/ 	.word	0x00026810
        /*018c*/ 	.short	0x010a
        /*018e*/ 	.byte	0x08
	.zero		1


	//   ....[12]....
        /*0190*/ 	.word	0x00002190
        /*0194*/ 	.word	0x000000ff
        /*0198*/ 	.word	0x00026810
        /*019c*/ 	.short	0x010a
        /*019e*/ 	.byte	0x08
	.zero		1


	//   ....[13]....
        /*01a0*/ 	.word	0x000025d0
        /*01a4*/ 	.word	0x000000ff
        /*01a8*/ 	.word	0x00026830
        /*01ac*/ 	.short	0x010a
        /*01ae*/ 	.byte	0x08
	.zero		1


	//   ....[14]....
        /*01b0*/ 	.word	0x00002900
        /*01b4*/ 	.word	0x000000ff
        /*01b8*/ 	.word	0x00026830
        /*01bc*/ 	.short	0x010a
        /*01be*/ 	.byte	0x08
	.zero		1


	//   ....[15]....
        /*01c0*/ 	.word	0x00004c30
        /*01c4*/ 	.word	0x000000ff
        /*01c8*/ 	.word	0x00000000
        /*01cc*/ 	.short	0x0101
        /*01ce*/ 	.byte	0x0a
	.zero		1


	//   ....[16]....
        /*01d0*/ 	.word	0x00004f10
        /*01d4*/ 	.word	0x000000ff
        /*01d8*/ 	.word	0x00000000
        /*01dc*/ 	.short	0x0101
        /*01de*/ 	.byte	0x08
	.zero		1


	//   ....[17]....
        /*01e0*/ 	.word	0x00007cf0
        /*01e4*/ 	.word	0x0000000f
        /*01e8*/ 	.word	0x00026820
        /*01ec*/ 	.short	0x010a
        /*01ee*/ 	.byte	0x3f
	.zero		1


	//   ....[18]....
        /*01f0*/ 	.word	0x000085b0
        /*01f4*/ 	.word	0x0000000f
        /*01f8*/ 	.word	0x00026840
        /*01fc*/ 	.short	0x010a
        /*01fe*/ 	.byte	0x3f
	.zero		1


	//   ....[19]....
        /*0200*/ 	.word	0x000088f0
        /*0204*/ 	.word	0x0000000f
        /*0208*/ 	.word	0x00026828
        /*020c*/ 	.short	0x010a
        /*020e*/ 	.byte	0x3f
	.zero		1


	//   ....[20]....
        /*0210*/ 	.word	0x00008c30
        /*0214*/ 	.word	0x0000000f
        /*0218*/ 	.word	0x00026848
        /*021c*/ 	.short	0x010a
        /*021e*/ 	.byte	0x3f
	.zero		1


	//   ....[21]....
        /*0220*/ 	.word	0x00008f10
        /*0224*/ 	.word	0x0000000f
        /*0228*/ 	.word	0x00026820
        /*022c*/ 	.short	0x010a
        /*022e*/ 	.byte	0x3f
	.zero		1


	//   ....[22]....
        /*0230*/ 	.word	0x000092c0
        /*0234*/ 	.word	0x0000000f
        /*0238*/ 	.word	0x00026840
        /*023c*/ 	.short	0x010a
        /*023e*/ 	.byte	0x3f
	.zero		1


	//   ....[23]....
        /*0240*/ 	.word	0x000095d0
        /*0244*/ 	.word	0x0000000f
        /*0248*/ 	.word	0x00026828
        /*024c*/ 	.short	0x010a
        /*024e*/ 	.byte	0x3f
	.zero		1


	//   ....[24]....
        /*0250*/ 	.word	0x00009950
        /*0254*/ 	.word	0x00000003
        /*0258*/ 	.word	0x00026840
        /*025c*/ 	.short	0x010a
        /*025e*/ 	.byte	0x3f
	.zero		1


	//   ....[25]....
        /*0260*/ 	.word	0x00009e20
        /*0264*/ 	.word	0x00000007
        /*0268*/ 	.word	0x00000000
        /*026c*/ 	.short	0x010a
        /*026e*/ 	.byte	0x3f
	.zero		1


	//   ....[26]....
        /*0270*/ 	.word	0x00009e70
        /*0274*/ 	.word	0x00000003
        /*0278*/ 	.word	0x00000000
        /*027c*/ 	.short	0x010a
        /*027e*/ 	.byte	0x3f
	.zero		1


	//   ....[27]....
        /*0280*/ 	.word	0x00009ed0
        /*0284*/ 	.word	0x00000005
        /*0288*/ 	.word	0x00000000
        /*028c*/ 	.short	0x010a
        /*028e*/ 	.byte	0x3f
	.zero		1


	//   ....[28]....
        /*0290*/ 	.word	0x00009f00
        /*0294*/ 	.word	0x00000003
        /*0298*/ 	.word	0x00000000
        /*029c*/ 	.short	0x010a
        /*029e*/ 	.byte	0x3f
	.zero		1


	//   ....[29]....
        /*02a0*/ 	.word	0x00009fe0
        /*02a4*/ 	.word	0x000000eb
        /*02a8*/ 	.word	0x00026800
        /*02ac*/ 	.short	0x010a
        /*02ae*/ 	.byte	0x3f
	.zero		1


	//   ....[30]....
        /*02b0*/ 	.word	0x0000a040
        /*02b4*/ 	.word	0x00000005
        /*02b8*/ 	.word	0x00026810
        /*02bc*/ 	.short	0x010a
        /*02be*/ 	.byte	0x3f
	.zero		1


	//   ....[31]....
        /*02c0*/ 	.word	0x0000a0a0
        /*02c4*/ 	.word	0x00000079
        /*02c8*/ 	.word	0x00026830
        /*02cc*/ 	.short	0x010a
        /*02ce*/ 	.byte	0x3f
	.zero		1


	//   ....[32]....
        /*02d0*/ 	.word	0x0000a0f0
        /*02d4*/ 	.word	0x0000000f
        /*02d8*/ 	.word	0x00026820
        /*02dc*/ 	.short	0x010a
        /*02de*/ 	.byte	0x3f
	.zero		1


	//   ....[33]....
        /*02e0*/ 	.word	0x0000a140
        /*02e4*/ 	.word	0x0000000f
        /*02e8*/ 	.word	0x00026840
        /*02ec*/ 	.short	0x010a
        /*02ee*/ 	.byte	0x3f
	.zero		1


	//   ....[34]....
        /*02f0*/ 	.word	0x0000a190
        /*02f4*/ 	.word	0x0000000f
        /*02f8*/ 	.word	0x00026828
        /*02fc*/ 	.short	0x010a
        /*02fe*/ 	.byte	0x3f
	.zero		1


	//   ....[35]....
        /*0300*/ 	.word	0x0000a1e0
        /*0304*/ 	.word	0x0000000f
        /*0308*/ 	.word	0x00026848
        /*030c*/ 	.short	0x010a
        /*030e*/ 	.byte	0x3f
	.zero		1


	//   ....[36]....
        /*0310*/ 	.word	0x0000a240
        /*0314*/ 	.word	0x0000000f
        /*0318*/ 	.word	0x00026820
        /*031c*/ 	.short	0x010a
        /*031e*/ 	.byte	0x3f
	.zero		1


	//   ....[37]....
        /*0320*/ 	.word	0x0000a290
        /*0324*/ 	.word	0x0000000f
        /*0328*/ 	.word	0x00026840
        /*032c*/ 	.short	0x010a
        /*032e*/ 	.byte	0x3f
	.zero		1


	//   ....[38]....
        /*0330*/ 	.word	0x0000a2e0
        /*0334*/ 	.word	0x0000000f
        /*0338*/ 	.word	0x00026828
        /*033c*/ 	.short	0x010a
        /*033e*/ 	.byte	0x3f
	.zero		1


	//   ....[39]....
        /*0340*/ 	.word	0x0000a330
        /*0344*/ 	.word	0x00000003
        /*0348*/ 	.word	0x00026840
        /*034c*/ 	.short	0x010a
        /*034e*/ 	.byte	0x3f
	.zero		1


	//   ....[40]....
        /*0350*/ 	.word	0x0000a400
        /*0354*/ 	.word	0x00000007
        /*0358*/ 	.word	0x00000000
        /*035c*/ 	.short	0x010a
        /*035e*/ 	.byte	0x3f
	.zero		1


	//   ....[41]....
        /*0360*/ 	.word	0x0000a450
        /*0364*/ 	.word	0x00000003
        /*0368*/ 	.word	0x00000000
        /*036c*/ 	.short	0x010a
        /*036e*/ 	.byte	0x3f
	.zero		1


	//   ....[42]....
        /*0370*/ 	.word	0x0000a4a0
        /*0374*/ 	.word	0x00000005
        /*0378*/ 	.word	0x00000000
        /*037c*/ 	.short	0x010a
        /*037e*/ 	.byte	0x3f
	.zero		1


	//----- nvinfo : EIATTR_NUM_MBARRIERS
	.align		4
.L_821:
        /*0380*/ 	.byte	0x03, 0x38
        /*0382*/ 	.short	0x0009


	//----- nvinfo : EIATTR_EXIT_INSTR_OFFSETS
	.align		4
        /*0384*/ 	.byte	0x04, 0x1c
        /*0386*/ 	.short	(.L_823 - .L_822)


	//   ....[0]....
.L_822:
        /*0388*/ 	.word	0x00009f50


	//----- nvinfo : EIATTR_MAX_THREADS
	.align		4
.L_823:
        /*038c*/ 	.byte	0x04, 0x05
        /*038e*/ 	.short	(.L_825 - .L_824)
.L_824:
        /*0390*/ 	.word	0x00000180
        /*0394*/ 	.word	0x00000001
        /*0398*/ 	.word	0x00000001


	//----- nvinfo : EIATTR_CRS_STACK_SIZE
	.align		4
.L_825:
        /*039c*/ 	.byte	0x04, 0x1e
        /*039e*/ 	.short	(.L_827 - .L_826)
.L_826:
        /*03a0*/ 	.word	0x00000000


	//----- nvinfo : EIATTR_CBANK_PARAM_SIZE
	.align		4
.L_827:
        /*03a4*/ 	.byte	0x03, 0x19
        /*03a6*/ 	.short	0x0770


	//----- nvinfo : EIATTR_PARAM_CBANK
	.align		4
        /*03a8*/ 	.byte	0x04, 0x0a
        /*03aa*/ 	.short	(.L_829 - .L_828)
	.align		4
.L_828:
        /*03ac*/ 	.word	index@(.nv.constant0._ZN7cutlass13device_kernelIN5flash11enable_sm90INS1_16FlashAttnBwdSm90INS1_25CollectiveMainloopBwdSm90ILi2ELi2ELi2EN4cute5tupleIJNS5_1CILi1EEES8_S8_EEENS6_IJNS7_ILi64EEENS7_ILi128EEENS7_ILi96EEEEEENS_6half_tEfNS_4arch4Sm90ELb1ELb0ELb1ELb1ELb0ELb1ELb0ELb0ELi2ELi1ELi2ELi1ELb1EEENS1_24CollectiveEpilogueBwdGQAISD_fSG_Li256ELb1ELb0EEENS1_25SingleTileBwdLPTSchedulerILb1ELi128ELb0EEEEEEEEEvNT_6ParamsE)
        /*03b0*/ 	.short	0x0210
        /*03b2*/ 	.short	0x0770


	//----- nvinfo : EIATTR_SW_WAR
	.align		4
.L_829:
        /*03b4*/ 	.byte	0x04, 0x36
        /*03b6*/ 	.short	(.L_831 - .L_830)
.L_830:
        /*03b8*/ 	.word	0x00000008
.L_831:


//--------------------- .nv.info._ZN7cutlass13device_kernelIN5flash32FlashAttnBwdPostprocessConvertdQIN4cute5tupleIJNS3_1CILi128EEENS5_ILi96EEEEEENS_6half_tEfNS_4arch4Sm90ELi256ENS3_8TiledMMAINS3_8MMA_AtomIJNS3_4SM904GMMA25MMA_64x96x16_F32F16F16_RSILNSF_5MajorE0ELSH_1ELNSF_7ScaleInE1ELSI_1EEEEEENS3_6LayoutINS4_IJNS5_ILi2EEENS5_ILi1EEESN_EEENS4_IJSN_NS5_ILi0EEESP_EEEEENS4_IJNS3_10UnderscoreESS_SS_EEEEELb0EEEEEvNT_6ParamsE --------------------------
	.section	.nv.info._ZN7cutlass13device_kernelIN5flash32FlashAttnBwdPostprocessConvertdQIN4cute5tupleIJNS3_1CILi128EEENS5_ILi96EEEEEENS_6half_tEfNS_4arch4Sm90ELi256ENS3_8TiledMMAINS3_8MMA_AtomIJNS3_4SM904GMMA25MMA_64x96x16_F32F16F16_RSILNSF_5MajorE0ELSH_1ELNSF_7ScaleInE1ELSI_1EEEEEENS3_6LayoutINS4_IJNS5_ILi2EEENS5_ILi1EEESN_EEENS4_IJSN_NS5_ILi0EEESP_EEEEENS4_IJNS3_10UnderscoreESS_SS_EEEEELb0EEEEEvNT_6ParamsE,"",@"SHT_CUDA_INFO"
	.sectionflags	@""
	.align	4


	//----- nvinfo : EIATTR_CUDA_API_VERSION
	.align		4
        /*0000*/ 	.byte	0x04, 0x37
        /*0002*/ 	.short	(.L_833 - .L_832)
.L_832:
        /*0004*/ 	.word	0x00000082


	//----- nvinfo : EIATTR_KPARAM_INFO
	.align		4
.L_833:
        /*0008*/ 	.byte	0x04, 0x17
        /*000a*/ 	.short	(.L_835 - .L_834)
.L_834:
        /*000c*/ 	.word	0x00000000
        /*0010*/ 	.short	0x0000
        /*0012*/ 	.short	0x0000
        /*0014*/ 	.byte	0x00, 0xf0, 0xc1, 0x01


	//----- nvinfo : EIATTR_SPARSE_MMA_MASK
	.align		4
.L_835:
        /*0018*/ 	.byte	0x03, 0x50
        /*001a*/ 	.short	0x0000


	//----- nvinfo : EIATTR_MAXREG_COUNT
	.align		4
        /*001c*/ 	.byte	0x03, 0x1b
        /*001e*/ 	.short	0x0080


	//----- nvinfo : EIATTR_NUM_BARRIERS
	.align		4
        /*0020*/ 	.byte	0x02, 0x4c
        /*0022*/ 	.byte	0x01
	.zero		1


	//----- nvinfo : EIATTR_MERCURY_ISA_VERSION
	.align		4
        /*0024*/ 	.byte	0x03, 0x5f
        /*0026*/ 	.short	0x0101


	//----- nvinfo : EIATTR_MBARRIER_INSTR_OFFSETS
	.align		4
        /*0028*/ 	.byte	0x04, 0x39
        /*002a*/ 	.short	(.L_837 - .L_836)


	//   ....[0]....
.L_836:
        /*002c*/ 	.word	0x000004a0
        /*0030*/ 	.word	0x000000ff
        /*0034*/ 	.word	0x00012000
        /*0038*/ 	.short	0x0100
        /*003a*/ 	.byte	0x06
	.zero		1


	//   ....[1]....
        /*003c*/ 	.word	0x000005b0
        /*0040*/ 	.word	0x00000004
        /*0044*/ 	.word	0x00012000
        /*0048*/ 	.short	0x010a
        /*004a*/ 	.byte	0x3f
	.zero		1


	//----- nvinfo : EIATTR_NUM_MBARRIERS
	.align		4
.L_837:
        /*004c*/ 	.byte	0x03, 0x38
        /*004e*/ 	.short	0x0001


	//----- nvinfo : EIATTR_EXIT_INSTR_OFFSETS
	.align		4
        /*0050*/ 	.byte	0x04, 0x1c
        /*0052*/ 	.short	(.L_839 - .L_838)


	//   ....[0]....
.L_838:
        /*0054*/ 	.word	0x000001b0


	//   ....[1]....
        /*0058*/ 	.word	0x000011e0


	//   ....[2]....
        /*005c*/ 	.word	0x000013f0


	//   ....[3]....
        /*0060*/ 	.word	0x00001410


	//----- nvinfo : EIATTR_MAX_THREADS
	.align		4
.L_839:
        /*0064*/ 	.byte	0x04, 0x05
        /*0066*/ 	.short	(.L_841 - .L_840)
.L_840:
        /*0068*/ 	.word	0x00000100
        /*006c*/ 	.word	0x00000001
        /*0070*/ 	.word	0x00000001


	//----- nvinfo : EIATTR_CRS_STACK_SIZE
	.align		4
.L_841:
        /*0074*/ 	.byte	0x04, 0x1e
        /*0076*/ 	.short	(.L_843 - .L_842)
.L_842:
        /*0078*/ 	.word	0x00000000


	//----- nvinfo : EIATTR_CBANK_PARAM_SIZE
	.align		4
.L_843:
        /*007c*/ 	.byte	0x03, 0x19
        /*007e*/ 	.short	0x0070


	//----- nvinfo : EIATTR_PARAM_CBANK
	.align		4
        /*0080*/ 	.byte	0x04, 0x0a
        /*0082*/ 	.short	(.L_845 - .L_844)
	.align		4
.L_844:
        /*0084*/ 	.word	index@(.nv.constant0._ZN7cutlass13device_kernelIN5flash32FlashAttnBwdPostprocessConvertdQIN4cute5tupleIJNS3_1CILi128EEENS5_ILi96EEEEEENS_6half_tEfNS_4arch4Sm90ELi256ENS3_8TiledMMAINS3_8MMA_AtomIJNS3_4SM904GMMA25MMA_64x96x16_F32F16F16_RSILNSF_5MajorE0ELSH_1ELNSF_7ScaleInE1ELSI_1EEEEEENS3_6LayoutINS4_IJNS5_ILi2EEENS5_ILi1EEESN_EEENS4_IJSN_NS5_ILi0EEESP_EEEEENS4_IJNS3_10UnderscoreESS_SS_EEEEELb0EEEEEvNT_6ParamsE)
        /*0088*/ 	.short	0x0210
        /*008a*/ 	.short	0x0070


	//----- nvinfo : EIATTR_SW_WAR
	.align		4
.L_845:
        /*008c*/ 	.byte	0x04, 0x36
        /*008e*/ 	.short	(.L_847 - .L_846)
.L_846:
        /*0090*/ 	.word	0x00000008
.L_847:


//--------------------- .nv.info._ZN7cutlass13device_kernelIN5flash32FlashAttnBwdPostprocessConvertdQIN4cute5tupleIJNS3_1CILi64EEENS5_ILi96EEEEEENS_6half_tEfNS_4arch4Sm90ELi256ENS3_8TiledMMAINS3_8MMA_AtomIJNS3_4SM904GMMA25MMA_64x16x16_F32F16F16_SSILNSF_5MajorE0ELSH_1ELNSF_7ScaleInE1ELSI_1EEEEEENS3_6LayoutINS4_IJNS5_ILi1EEENS5_ILi2EEESM_EEENS4_IJNS5_ILi0EEESM_SP_EEEEENS4_IJNS3_10UnderscoreESS_SS_EEEEELb0EEEEEvNT_6ParamsE --------------------------
	.section	.nv.info._ZN7cutlass13device_kernelIN5flash32FlashAttnBwdPostprocessConvertdQIN4cute5tupleIJNS3_1CILi64EEENS5_ILi96EEEEEENS_6half_tEfNS_4arch4Sm90ELi256ENS3_8TiledMMAINS3_8MMA_AtomIJNS3_4SM904GMMA25MMA_64x16x16_F32F16F16_SSILNSF_5MajorE0ELSH_1ELNSF_7ScaleInE1ELSI_1EEEEEENS3_6LayoutINS4_IJNS5_ILi1EEENS5_ILi2EEESM_EEENS4_IJNS5_ILi0EEESM_SP_EEEEENS4_IJNS3_10UnderscoreESS_SS_EEEEELb0EEEEEvNT_6ParamsE,"",@"SHT_CUDA_INFO"
	.sectionflags	@""
	.align	4


	//----- nvinfo : EIATTR_CUDA_API_VERSION
	.align		4
        /*0000*/ 	.byte	0x04, 0x37
        /*0002*/ 	.short	(.L_849 - .L_848)
.L_848:
        /*0004*/ 	.word	0x00000082


	//----- nvinfo : EIATTR_KPARAM_INFO
	.align		4
.L_849:
        /*0008*/ 	.byte	0x04, 0x17
        /*000a*/ 	.short	(.L_851 - .L_850)
.L_850:
        /*000c*/ 	.word	0x00000000
        /*0010*/ 	.short	0x0000
        /*0012*/ 	.short	0x0000
        /*0014*/ 	.byte	0x00, 0xf0, 0xc1, 0x01


	//----- nvinfo : EIATTR_SPARSE_MMA_MASK
	.align		4
.L_851:
        /*0018*/ 	.byte	0x03, 0x50
        /*001a*/ 	.short	0x0000


	//----- nvinfo : EIATTR_MAXREG_COUNT
	.align		4
        /*001c*/ 	.byte	0x03, 0x1b
        /*001e*/ 	.short	0x0080


	//----- nvinfo : EIATTR_NUM_BARRIERS
	.align		4
        /*0020*/ 	.byte	0x02, 0x4c
        /*0022*/ 	.byte	0x01
	.zero		1


	//----- nvinfo : EIATTR_MERCURY_ISA_VERSION
	.align		4
        /*0024*/ 	.byte	0x03, 0x5f
        /*0026*/ 	.short	0x0101


	//----- nvinfo : EIATTR_MBARRIER_INSTR_OFFSETS
	.align		4
        /*0028*/ 	.byte	0x04, 0x39
        /*002a*/ 	.short	(.L_853 - .L_852)


	//   ....[0]....
.L_852:
        /*002c*/ 	.word	0x000004a0
        /*0030*/ 	.word	0x000000ff
        /*0034*/ 	.word	0x00009000
        /*0038*/ 	.short	0x0100
        /*003a*/ 	.byte	0x06
	.zero		1


	//   ....[1]....
        /*003c*/ 	.word	0x000005b0
        /*0040*/ 	.word	0x00000006
        /*0044*/ 	.word	0x00009000
        /*0048*/ 	.short	0x010a
        /*004a*/ 	.byte	0x3f
	.zero		1


	//----- nvinfo : EIATTR_NUM_MBARRIERS
	.align		4
.L_853:
        /*004c*/ 	.byte	0x03, 0x38
        /*004e*/ 	.short	0x0001


	//----- nvinfo : EIATTR_EXIT_INSTR_OFFSETS
	.align		4
        /*0050*/ 	.byte	0x04, 0x1c
        /*0052*/ 	.short	(.L_855 - .L_854)


	//   ....[0]....
.L_854:
        /*0054*/ 	.word	0x000001b0


	//   ....[1]....
        /*0058*/ 	.word	0x00000ca0


	//   ....[2]....
        /*005c*/ 	.word	0x00000ed0


	//   ....[3]....
        /*0060*/ 	.word	0x00000f00


	//----- nvinfo : EIATTR_MAX_THREADS
	.align		4
.L_855:
        /*0064*/ 	.byte	0x04, 0x05
        /*0066*/ 	.short	(.L_857 - .L_856)
.L_856:
        /*0068*/ 	.word	0x00000100
        /*006c*/ 	.word	0x00000001
        /*0070*/ 	.word	0x00000001


	//----- nvinfo : EIATTR_CRS_STACK_SIZE
	.align		4
.L_857:
        /*0074*/ 	.byte	0x04, 0x1e
        /*0076*/ 	.short	(.L_859 - .L_858)
.L_858:
        /*0078*/ 	.word	0x00000000


	//----- nvinfo : EIATTR_CBANK_PARAM_SIZE
	.align		4
.L_859:
        /*007c*/ 	.byte	0x03, 0x19
        /*007e*/ 	.short	0x0070


	//----- nvinfo : EIATTR_PARAM_CBANK
	.align		4
        /*0080*/ 	.byte	0x04, 0x0a
        /*0082*/ 	.short	(.L_861 - .L_860)
	.align		4
.L_860:
        /*0084*/ 	.word	index@(.nv.constant0._ZN7cutlass13device_kernelIN5flash32FlashAttnBwdPostprocessConvertdQIN4cute5tupleIJNS3_1CILi64EEENS5_ILi96EEEEEENS_6half_tEfNS_4arch4Sm90ELi256ENS3_8TiledMMAINS3_8MMA_AtomIJNS3_4SM904GMMA25MMA_64x16x16_F32F16F16_SSILNSF_5MajorE0ELSH_1ELNSF_7ScaleInE1ELSI_1EEEEEENS3_6LayoutINS4_IJNS5_ILi1EEENS5_ILi2EEESM_EEENS4_IJNS5_ILi0EEESM_SP_EEEEENS4_IJNS3_10UnderscoreESS_SS_EEEEELb0EEEEEvNT_6ParamsE)
        /*0088*/ 	.short	0x0210
        /*008a*/ 	.short	0x0070


	//----- nvinfo : EIATTR_SW_WAR
	.align		4
.L_861:
        /*008c*/ 	.byte	0x04, 0x36
        /*008e*/ 	.short	(.L_863 - .L_862)
.L_862:
        /*0090*/ 	.word	0x00000008
.L_863:


//--------------------- .nv.info._ZN7cutlass13device_kernelIN5flash11enable_sm90INS1_16FlashAttnBwdSm90INS1_25CollectiveMainloopBwdSm90ILi2ELi2ELi2EN4cute5tupleIJNS5_1CILi1EEES8_S8_EEENS6_IJNS7_ILi64EEENS7_ILi128EEENS7_ILi96EEEEEENS_6half_tEfNS_4arch4Sm90ELb1ELb0ELb1ELb1ELb1ELb1ELb0ELb0ELi2ELi1ELi2ELi1ELb1EEENS1_24CollectiveEpilogueBwdGQAISD_fSG_Li256ELb1ELb1EEENS1_25SingleTileBwdLPTSchedulerILb1ELi128ELb1EEEEEEEEEvNT_6ParamsE --------------------------
	.section	.nv.info._ZN7cutlass13device_kernelIN5flash11enable_sm90INS1_16FlashAttnBwdSm90INS1_25CollectiveMainloopBwdSm90ILi2ELi2ELi2EN4cute5tupleIJNS5_1CILi1EEES8_S8_EEENS6_IJNS7_ILi64EEENS7_ILi128EEENS7_ILi96EEEEEENS_6half_tEfNS_4arch4Sm90ELb1ELb0ELb1ELb1ELb1ELb1ELb0ELb0ELi2ELi1ELi2ELi1ELb1EEENS1_24CollectiveEpilogueBwdGQAISD_fSG_Li256ELb1ELb1EEENS1_25SingleTileBwdLPTSchedulerILb1ELi128ELb1EEEEEEEEEvNT_6ParamsE,"",@"SHT_CUDA_INFO"
	.sectionflags	@""
	.align	4


	//----- nvinfo : EIATTR_CUDA_API_VERSION
	.align		4
        /*0000*/ 	.byte	0x04, 0x37
        /*0002*/ 	.short	(.L_865 - .L_864)
.L_864:
        /*0004*/ 	.word	0x00000082


	//----- nvinfo : EIATTR_KPARAM_INFO
	.align		4
.L_865:
        /*0008*/ 	.byte	0x04, 0x17
        /*000a*/ 	.short	(.L_867 - .L_866)
.L_866:
        /*000c*/ 	.word	0x00000000
        /*0010*/ 	.short	0x0000
        /*0012*/ 	.short	0x0070
        /*0014*/ 	.byte	0x00, 0xf0, 0x01, 0x1c


	//----- nvinfo : EIATTR_SPARSE_MMA_MASK
	.align		4
.L_867:
        /*0018*/ 	.byte	0x03, 0x50
        /*001a*/ 	.short	0x0000


	//----- nvinfo : EIATTR_MAXREG_COUNT
	.align		4
        /*001c*/ 	.byte	0x03, 0x1b
        /*001e*/ 	.short	0x00a8


	//----- nvinfo : EIATTR_NUM_BARRIERS
	.align		4
        /*0020*/ 	.byte	0x02, 0x4c
        /*0022*/ 	.byte	0x10
	.zero		1


	//----- nvinfo : EIATTR_EXTERNS
	.align		4
        /*0024*/ 	.byte	0x04, 0x0f
        /*0026*/ 	.short	(.L_869 - .L_868)


	//   ....[0]....
	.align		4
.L_868:
        /*0028*/ 	.word	index@(__assertfail)


	//----- nvinfo : EIATTR_ANNOTATIONS
	.align		4
.L_869:
        /*002c*/ 	.byte	0x04, 0x55
        /*002e*/ 	.short	(.L_871 - .L_870)


	//   ....[0]....
.L_870:
        /*0030*/ 	.word	0x00000001
        /*0034*/ 	.byte	0x10, 0x8f, 0x00, 0x00, 0x01, 0x00, 0x00, 0x00, 0x40, 0x93, 0x00, 0x00, 0x01, 0x00, 0x00, 0x00
        /*0044*/ 	.byte	0x60, 0xa0, 0x00, 0x00, 0x01, 0x00, 0x00, 0x00, 0x80, 0xa0, 0x00, 0x00, 0x01, 0x00, 0x00, 0x00
        /*0054*/ 	.byte	0x60, 0xa4, 0x00, 0x00


	//----- nvinfo : EIATTR_MERCURY_ISA_VERSION
	.align		4
.L_871:
        /*0058*/ 	.byte	0x03, 0x5f
        /*005a*/ 	.short	0x0101


	//----- nvinfo : EIATTR_INT_WARP_WIDE_INSTR_OFFSETS
	.align		4
        /*005c*/ 	.byte	0x04, 0x31
        /*005e*/ 	.short	(.L_873 - .L_872)


	//   ....[0]....
.L_872:
        /*0060*/ 	.word	0x00000190


	//   ....[1]....
        /*0064*/ 	.word	0x000001c0


	//   ....[2]....
        /*0068*/ 	.word	0x00007250


	//   ....[3]....
        /*006c*/ 	.word	0x00007900


	//   ....[4]....
        /*0070*/ 	.word	0x00007e20


	//----- nvinfo : EIATTR_COOP_GROUP_MASK_REGIDS
	.align		4
.L_873:
        /*0074*/ 	.byte	0x04, 0x29
        /*0076*/ 	.short	(.L_875 - .L_874)


	//   ....[0]....
.L_874:
        /*0078*/ 	.word	0xffffffff


	//   ....[1]....
        /*007c*/ 	.word	0xffffffff


	//   ....[2]....
        /*0080*/ 	.word	0xffffffff


	//   ....[3]....
        /*0084*/ 	.word	0xffffffff


	//   ....[4]....
        /*0088*/ 	.word	0xffffffff


	//   ....[5]....
        /*008c*/ 	.word	0xffffffff


	//   ....[6]....
        /*0090*/ 	.word	0xffffffff


	//   ....[7]....
        /*0094*/ 	.word	0xffffffff


	//   ....[8]....
        /*0098*/ 	.word	0xffffffff


	//   ....[9]....
        /*009c*/ 	.word	0xffffffff


	//   ....[10]....
        /*00a0*/ 	.word	0xffffffff


	//   ....[11]....
        /*00a4*/ 	.word	0xffffffff


	//   ....[12]....
        /*00a8*/ 	.word	0xffffffff


	//   ....[13]....
        /*00ac*/ 	.word	0xffffffff


	//   ....[14]....
        /*00b0*/ 	.word	0xffffffff


	//   ....[15]....
        /*00b4*/ 	.word	0xffffffff


	//   ....[16]....
        /*00b8*/ 	.word	0xffffffff


	//   ....[17]....
        /*00bc*/ 	.word	0x0500000f


	//   ....[18]....
        /*00c0*/ 	.word	0x0500000f


	//   ....[19]....
        /*00c4*/ 	.word	0x0500000f


	//   ....[20]....
        /*00c8*/ 	.word	0x0500000f


	//   ....[21]....
        /*00cc*/ 	.word	0x0500000f


	//   ....[22]....
        /*00d0*/ 	.word	0x0500000f


	//----- nvinfo : EIATTR_COOP_GROUP_INSTR_OFFSETS
	.align		4
.L_875:
        /*00d4*/ 	.byte	0x04, 0x28
        /*00d6*/ 	.short	(.L_877 - .L_876)


	//   ....[0]....
.L_876:
        /*00d8*/ 	.word	0x00000070


	//   ....[1]....
        /*00dc*/ 	.word	0x000001a0


	//   ....[2]....
        /*00e0*/ 	.word	0x000001f0


	//   ....[3]....
        /*00e4*/ 	.word	0x000003e0


	//   ....[4]....
        /*00e8*/ 	.word	0x00000630


	//   ....[5]....
        /*00ec*/ 	.word	0x00001720


	//   ....[6]....
        /*00f0*/ 	.word	0x000059d0


	//   ....[7]....
        /*00f4*/ 	.word	0x00005b50


	//   ....[8]....
        /*00f8*/ 	.word	0x00005e00


	//   ....[9]....
        /*00fc*/ 	.word	0x00005f90


	//   ....[10]....
        /*0100*/ 	.word	0x000060a0


	//   ....[11]....
        /*0104*/ 	.word	0x00006e50


	//   ....[12]....
        /*0108*/ 	.word	0x00007180


	//   ....[13]....
        /*010c*/ 	.word	0x00007580


	//   ....[14]....
        /*0110*/ 	.word	0x00007830


	//   ....[15]....
        /*0114*/ 	.word	0x00007ae0


	//   ....[16]....
        /*0118*/ 	.word	0x00007d50


	//   ....[17]....
        /*011c*/ 	.word	0x0000ada0


	//   ....[18]....
        /*0120*/ 	.word	0x0000af10


	//   ....[19]....
        /*0124*/ 	.word	0x0000af80


	//   ....[20]....
        /*0128*/ 	.word	0x0000aff0


	//   ....[21]....
        /*012c*/ 	.word	0x0000b060


	//   ....[22]....
        /*0130*/ 	.word	0x0000b0d0


	//----- nvinfo : EIATTR_REG_RECONFIG
	.align		4
.L_877:
        /*0134*/ 	.byte	0x01, 0x54
	.zero		2


	//----- nvinfo : EIATTR_SYSCALL_OFFSETS
	.align		4
        /*0138*/ 	.byte	0x04, 0x46
        /*013a*/ 	.short	(.L_879 - .L_878)


	//   ....[0]....
.L_878:
        /*013c*/ 	.word	0x00001380


	//   ....[1]....
        /*0140*/ 	.word	0x00001470


	//   ....[2]....
        /*0144*/ 	.word	0x000015d0


	//   ....[3]....
        /*0148*/ 	.word	0x000016c0


	//   ....[4]....
        /*014c*/ 	.word	0x00001940


	//----- nvinfo : EIATTR_MBARRIER_INSTR_OFFSETS
	.align		4
.L_879:
        /*0150*/ 	.byte	0x04, 0x39
        /*0152*/ 	.short	(.L_881 - .L_880)


	//   ....[0]....
.L_880:
        /*0154*/ 	.word	0x00000290
        /*0158*/ 	.word	0x000000ff
        /*015c*/ 	.word	0x00026800
        /*0160*/ 	.short	0x0100
        /*0162*/ 	.byte	0x06
	.zero		1


	//   ....[1]....
        /*0164*/ 	.word	0x00000390
        /*0168*/ 	.word	0x000000ff
        /*016c*/ 	.word	0x00026810
        /*0170*/ 	.short	0x0100
        /*0172*/ 	.byte	0x08
	.zero		1


	//   ....[2]....
        /*0174*/ 	.word	0x000003a0
        /*0178*/ 	.word	0x000000ff
        /*017c*/ 	.word	0x00026820
        /*0180*/ 	.short	0x0100
        /*0182*/ 	.byte	0x08
	.zero		1


	//   ....[3]....
        /*0184*/ 	.word	0x000003b0
        /*0188*/ 	.word	0x000000ff
        /*018c*/ 	.word	0x00026818
        /*0190*/ 	.short	0x0100
        /*0192*/ 	.byte	0x08
	.zero		1


	//   ....[4]....
        /*0194*/ 	.word	0x000003c0
        /*0198*/ 	.word	0x000000ff
        /*019c*/ 	.word	0x00026828
        /*01a0*/ 	.short	0x0100
        /*01a2*/ 	.byte	0x08
	.zero		1


	//   ....[5]....
        /*01a4*/ 	.word	0x000004f0
        /*01a8*/ 	.word	0x000000ff
        /*01ac*/ 	.word	0x00026830
        /*01b0*/ 	.short	0x0100
        /*01b2*/ 	.byte	0x08
	.zero		1


	//   ....[6]....
        /*01b4*/ 	.word	0x00000500
        /*01b8*/ 	.word	0x000000ff
        /*01bc*/ 	.word	0x00026840
        /*01c0*/ 	.short	0x0100
        /*01c2*/ 	.byte	0x08
	.zero		1


	//   ....[7]....
        /*01c4*/ 	.word	0x00000510
        /*01c8*/ 	.word	0x000000ff
        /*01cc*/ 	.word	0x00026838
        /*01d0*/ 	.short	0x0100
        /*01d2*/ 	.byte	0x08
	.zero		1


	//   ....[8]....
        /*01d4*/ 	.word	0x00000520
        /*01d8*/ 	.word	0x000000ff
        /*01dc*/ 	.word	0x00026848
        /*01e0*/ 	.short	0x0100
        /*01e2*/ 	.byte	0x08
	.zero		1


	//   ....[9]....
        /*01e4*/ 	.word	0x00001760
        /*01e8*/ 	.word	0x000000eb
        /*01ec*/ 	.word	0x00026800
        /*01f0*/ 	.short	0x010a
        /*01f2*/ 	.byte	0x3f
	.zero		1


	//   ....[10]....
        /*01f4*/ 	.word	0x00001800
        /*01f8*/ 	.word	0x000000eb
        /*01fc*/ 	.word	0x00026800
        /*0200*/ 	.short	0x010a
        /*0202*/ 	.byte	0x3f
	.zero		1


	//   ....[11]....
        /*0204*/ 	.word	0x00002170
        /*0208*/ 	.word	0x000000ff
        /*020c*/ 	.word	0x00026810
        /*0210*/ 	.short	0x010a
        /*0212*/ 	.byte	0x08
	.zero		1


	//   ....[12]....
        /*0214*/ 	.word	0x000021b0
        /*0218*/ 	.word	0x000000ff
        /*021c*/ 	.word	0x00026810
        /*0220*/ 	.short	0x010a
        /*0222*/ 	.byte	0x08
	.zero		1


	//   ....[13]....
        /*0224*/ 	.word	0x000025f0
        /*0228*/ 	.word	0x000000ff
        /*022c*/ 	.word	0x00026830
        /*0230*/ 	.short	0x010a
        /*0232*/ 	.byte	0x08
	.zero		1


	//   ....[14]....
        /*0234*/ 	.word	0x00002920
        /*0238*/ 	.word	0x000000ff
        /*023c*/ 	.word	0x00026830
        /*0240*/ 	.short	0x010a
        /*0242*/ 	.byte	0x08
	.zero		1


	//   ....[15]....
        /*0244*/ 	.word	0x00004c50
        /*0248*/ 	.word	0x000000ff
        /*024c*/ 	.word	0x00000000
        /*0250*/ 	.short	0x0101
        /*0252*/ 	.byte	0x0a
	.zero		1


	//   ....[16]....
        /*0254*/ 	.word	0x00004f30
        /*0258*/ 	.word	0x000000ff
        /*025c*/ 	.word	0x00000000
        /*0260*/ 	.short	0x0101
        /*0262*/ 	.byte	0x08
	.zero		1


	//   ....[17]....
        /*0264*/ 	.word	0x00008ae0
        /*0268*/ 	.word	0x0000000f
        /*026c*/ 	.word	0x00026820
        /*0270*/ 	.short	0x010a
        /*0272*/ 	.byte	0x3f
	.zero		1


	//   ....[18]....
        /*0274*/ 	.word	0x000093a0
        /*0278*/ 	.word	0x0000000f
        /*027c*/ 	.word	0x00026840
        /*0280*/ 	.short	0x010a
        /*0282*/ 	.byte	0x3f
	.zero		1


	//   ....[19]....
        /*0284*/ 	.word	0x000096e0
        /*0288*/ 	.word	0x0000000f
        /*028c*/ 	.word	0x00026828
        /*0290*/ 	.short	0x010a
        /*0292*/ 	.byte	0x3f
	.zero		1


	//   ....[20]....
        /*0294*/ 	.word	0x00009a20
        /*0298*/ 	.word	0x0000000f
        /*029c*/ 	.word	0x00026848
        /*02a0*/ 	.short	0x010a
        /*02a2*/ 	.byte	0x3f
	.zero		1


	//   ....[21]....
        /*02a4*/ 	.word	0x00009d00
        /*02a8*/ 	.word	0x0000000f
        /*02ac*/ 	.word	0x00026820
        /*02b0*/ 	.short	0x010a
        /*02b2*/ 	.byte	0x3f
	.zero		1


	//   ....[22]....
        /*02b4*/ 	.word	0x0000a0b0
        /*02b8*/ 	.word	0x0000000f
        /*02bc*/ 	.word	0x00026840
        /*02c0*/ 	.short	0x010a
        /*02c2*/ 	.byte	0x3f
	.zero		1


	//   ....[23]....
        /*02c4*/ 	.word	0x0000a3c0
        /*02c8*/ 	.word	0x0000000f
        /*02cc*/ 	.word	0x00026828
        /*02d0*/ 	.short	0x010a
        /*02d2*/ 	.byte	0x3f
	.zero		1


	//   ....[24]....
        /*02d4*/ 	.word	0x0000a740
        /*02d8*/ 	.word	0x00000003
        /*02dc*/ 	.word	0x00026840
        /*02e0*/ 	.short	0x010a
        /*02e2*/ 	.byte	0x3f
	.zero		1


	//   ....[25]....
        /*02e4*/ 	.word	0x0000ac10
        /*02e8*/ 	.word	0x00000007
        /*02ec*/ 	.word	0x00000000
        /*02f0*/ 	.short	0x010a
        /*02f2*/ 	.byte	0x3f
	.zero		1


	//   ....[26]....
        /*02f4*/ 	.word	0x0000ac60
        /*02f8*/ 	.word	0x00000003
        /*02fc*/ 	.word	0x00000000
        /*0300*/ 	.short	0x010a
        /*0302*/ 	.byte	0x3f
	.zero		1


	//   ....[27]....
        /*0304*/ 	.word	0x0000acc0
        /*0308*/ 	.word	0x00000005
        /*030c*/ 	.word	0x00000000
        /*0310*/ 	.short	0x010a
        /*0312*/ 	.byte	0x3f
	.zero		1


	//   ....[28]....
        /*0314*/ 	.word	0x0000acf0
        /*0318*/ 	.word	0x00000003
        /*031c*/ 	.word	0x00000000
        /*0320*/ 	.short	0x010a
        /*0322*/ 	.byte	0x3f
	.zero		1


	//   ....[29]....
        /*0324*/ 	.word	0x0000add0
        /*0328*/ 	.word	0x000000eb
        /*032c*/ 	.word	0x00026800
        /*0330*/ 	.short	0x010a
        /*0332*/ 	.byte	0x3f
	.zero		1


	//   ....[30]....
        /*0334*/ 	.word	0x0000ae30
        /*0338*/ 	.word	0x00000005
        /*033c*/ 	.word	0x00026810
        /*0340*/ 	.short	0x010a
        /*0342*/ 	.byte	0x3f
	.zero		1


	//   ....[31]....
        /*0344*/ 	.word	0x0000ae90
        /*0348*/ 	.word	0x00000079
        /*034c*/ 	.word	0x00026830
        /*0350*/ 	.short	0x010a
        /*0352*/ 	.byte	0x3f
	.zero		1


	//   ....[32]....
        /*0354*/ 	.word	0x0000b110
        /*0358*/ 	.word	0x0000000f
        /*035c*/ 	.word	0x00026820
        /*0360*/ 	.short	0x010a
        /*0362*/ 	.byte	0x3f
	.zero		1


	//   ....[33]....
        /*0364*/ 	.word	0x0000b160
        /*0368*/ 	.word	0x0000000f
        /*036c*/ 	.word	0x00026840
        /*0370*/ 	.short	0x010a
        /*0372*/ 	.byte	0x3f
	.zero		1


	//   ....[34]....
        /*0374*/ 	.word	0x0000b1b0
        /*0378*/ 	.word	0x0000000f
        /*037c*/ 	.word	0x00026828
        /*0380*/ 	.short	0x010a
        /*0382*/ 	.byte	0x3f
	.zero		1


	//   ....[35]....
        /*0384*/ 	.word	0x0000b200
        /*0388*/ 	.word	0x0000000f
        /*038c*/ 	.word	0x00026848
        /*0390*/ 	.short	0x010a
        /*0392*/ 	.byte	0x3f
	.zero		1


	//   ....[36]....
        /*0394*/ 	.word	0x0000b260
        /*0398*/ 	.word	0x0000000f
        /*039c*/ 	.word	0x00026820
        /*03a0*/ 	.short	0x010a
        /*03a2*/ 	.byte	0x3f
	.zero		1


	//   ....[37]....
        /*03a4*/ 	.word	0x0000b2b0
        /*03a8*/ 	.word	0x0000000f
        /*03ac*/ 	.word	0x00026840
        /*03b0*/ 	.short	0x010a
        /*03b2*/ 	.byte	0x3f
	.zero		1


	//   ....[38]....
        /*03b4*/ 	.word	0x0000b300
        /*03b8*/ 	.word	0x0000000f
        /*03bc*/ 	.word	0x00026828
        /*03c0*/ 	.short	0x010a
        /*03c2*/ 	.byte	0x3f
	.zero		1


	//   ....[39]....
        /*03c4*/ 	.word	0x0000b350
        /*03c8*/ 	.word	0x00000003
        /*03cc*/ 	.word	0x00026840
        /*03d0*/ 	.short	0x010a
        /*03d2*/ 	.byte	0x3f
	.zero		1


	//   ....[40]....
        /*03d4*/ 	.word	0x0000b420
        /*03d8*/ 	.word	0x00000007
        /*03dc*/ 	.word	0x00000000
        /*03e0*/ 	.short	0x010a
        /*03e2*/ 	.byte	0x3f
	.zero		1


	//   ....[41]....
        /*03e4*/ 	.word	0x0000b470
        /*03e8*/ 	.word	0x00000003
        /*03ec*/ 	.word	0x00000000
        /*03f0*/ 	.short	0x010a
        /*03f2*/ 	.byte	0x3f
	.zero		1


	//   ....[42]....
        /*03f4*/ 	.word	0x0000b4c0
        /*03f8*/ 	.word	0x00000005
        /*03fc*/ 	.word	0x00000000
        /*0400*/ 	.short	0x010a
        /*0402*/ 	.byte	0x3f
	.zero		1


	//----- nvinfo : EIATTR_NUM_MBARRIERS
	.align		4
.L_881:
        /*0404*/ 	.byte	0x03, 0x38
        /*0406*/ 	.short	0x0009


	//----- nvinfo : EIATTR_EXIT_INSTR_OFFSETS
	.align		4
        /*0408*/ 	.byte	0x04, 0x1c
        /*040a*/ 	.short	(.L_883 - .L_882)


	//   ....[0]....
.L_882:
        /*040c*/ 	.word	0x0000ad40


	//----- nvinfo : EIATTR_MAX_THREADS
	.align		4
.L_883:
        /*0410*/ 	.byte	0x04, 0x05
        /*0412*/ 	.short	(.L_885 - .L_884)
.L_884:
        /*0414*/ 	.word	0x00000180
        /*0418*/ 	.word	0x00000001
        /*041c*/ 	.word	0x00000001


	//----- nvinfo : EIATTR_CRS_STACK_SIZE
	.align		4
.L_885:
        /*0420*/ 	.byte	0x04, 0x1e
        /*0422*/ 	.short	(.L_887 - .L_886)
.L_886:
        /*0424*/ 	.word	0x00000000


	//----- nvinfo : EIATTR_CBANK_PARAM_SIZE
	.align		4
.L_887:
        /*0428*/ 	.byte	0x03, 0x19
        /*042a*/ 	.short	0x0770


	//----- nvinfo : EIATTR_PARAM_CBANK
	.align		4
        /*042c*/ 	.byte	0x04, 0x0a
        /*042e*/ 	.short	(.L_889 - .L_888)
	.align		4
.L_888:
        /*0430*/ 	.word	index@(.nv.constant0._ZN7cutlass13device_kernelIN5flash11enable_sm90INS1_16FlashAttnBwdSm90INS1_25CollectiveMainloopBwdSm90ILi2ELi2ELi2EN4cute5tupleIJNS5_1CILi1EEES8_S8_EEENS6_IJNS7_ILi64EEENS7_ILi128EEENS7_ILi96EEEEEENS_6half_tEfNS_4arch4Sm90ELb1ELb0ELb1ELb1ELb1ELb1ELb0ELb0ELi2ELi1ELi2ELi1ELb1EEENS1_24CollectiveEpilogueBwdGQAISD_fSG_Li256ELb1ELb1EEENS1_25SingleTileBwdLPTSchedulerILb1ELi128ELb1EEEEEEEEEvNT_6ParamsE)
        /*0434*/ 	.short	0x0210
        /*0436*/ 	.short	0x0770


	//----- nvinfo : EIATTR_SW_WAR
	.align		4
.L_889:
        /*0438*/ 	.byte	0x04, 0x36
        /*043a*/ 	.short	(.L_891 - .L_890)
.L_890:
        /*043c*/ 	.word	0x00000008
.L_891:


//--------------------- .nv.info._ZN7cutlass13device_kernelIN5flash22FlashAttnBwdPreprocessIN4cute5tupleIJNS3_1CILi64EEENS5_ILi96EEEEEENS_6half_tEfNS_4arch4Sm90ELb1ELb1EEEEEvNT_6ParamsE --------------------------
	.section	.nv.info._ZN7cutlass13device_kernelIN5flash22FlashAttnBwdPreprocessIN4cute5tupleIJNS3_1CILi64EEENS5_ILi96EEEEEENS_6half_tEfNS_4arch4Sm90ELb1ELb1EEEEEvNT_6ParamsE,"",@"SHT_CUDA_INFO"
	.sectionflags	@""
	.align	4


	//----- nvinfo : EIATTR_CUDA_API_VERSION
	.align		4
        /*0000*/ 	.byte	0x04, 0x37
        /*0002*/ 	.short	(.L_893 - .L_892)
.L_892:
        /*0004*/ 	.word	0x00000082


	//----- nvinfo : EIATTR_KPARAM_INFO
	.align		4
.L_893:
        /*0008*/ 	.byte	0x04, 0x17
        /*000a*/ 	.short	(.L_895 - .L_894)
.L_894:
        /*000c*/ 	.word	0x00000000
        /*0010*/ 	.short	0x0000
        /*0012*/ 	.short	0x0000
        /*0014*/ 	.byte	0x00, 0xf0, 0xc1, 0x03


	//----- nvinfo : EIATTR_SPARSE_MMA_MASK
	.align		4
.L_895:
        /*0018*/ 	.byte	0x03, 0x50
        /*001a*/ 	.short	0x0000


	//----- nvinfo : EIATTR_MAXREG_COUNT
	.align		4
        /*001c*/ 	.byte	0x03, 0x1b
        /*001e*/ 	.short	0x0080


	//----- nvinfo : EIATTR_MERCURY_ISA_VERSION
	.align		4
        /*0020*/ 	.byte	0x03, 0x5f
        /*0022*/ 	.short	0x0101


	//----- nvinfo : EIATTR_COOP_GROUP_MASK_REGIDS
	.align		4
        /*0024*/ 	.byte	0x04, 0x29
        /*0026*/ 	.short	(.L_897 - .L_896)


	//   ....[0]....
.L_896:
        /*0028*/ 	.word	0xffffffff


	//   ....[1]....
        /*002c*/ 	.word	0xffffffff


	//----- nvinfo : EIATTR_COOP_GROUP_INSTR_OFFSETS
	.align		4
.L_897:
        /*0030*/ 	.byte	0x04, 0x28
        /*0032*/ 	.short	(.L_899 - .L_898)


	//   ....[0]....
.L_898:
        /*0034*/ 	.word	0x00000e60


	//   ....[1]....
        /*0038*/ 	.word	0x00000ec0


	//----- nvinfo : EIATTR_EXIT_INSTR_OFFSETS
	.align		4
.L_899:
        /*003c*/ 	.byte	0x04, 0x1c
        /*003e*/ 	.short	(.L_901 - .L_900)


	//   ....[0]....
.L_900:
        /*0040*/ 	.word	0x000001c0


	//   ....[1]....
        /*0044*/ 	.word	0x00001430


	//   ....[2]....
        /*0048*/ 	.word	0x000014b0


	//----- nvinfo : EIATTR_MAX_THREADS
	.align		4
.L_901:
        /*004c*/ 	.byte	0x04, 0x05
        /*004e*/ 	.short	(.L_903 - .L_902)
.L_902:
        /*0050*/ 	.word	0x00000100
        /*0054*/ 	.word	0x00000001
        /*0058*/ 	.word	0x00000001


	//----- nvinfo : EIATTR_CRS_STACK_SIZE
	.align		4
.L_903:
        /*005c*/ 	.byte	0x04, 0x1e
        /*005e*/ 	.short	(.L_905 - .L_904)
.L_904:
        /*0060*/ 	.word	0x00000000


	//----- nvinfo : EIATTR_CBANK_PARAM_SIZE
	.align		4
.L_905:
        /*0064*/ 	.byte	0x03, 0x19
        /*0066*/ 	.short	0x00f0


	//----- nvinfo : EIATTR_PARAM_CBANK
	.align		4
        /*0068*/ 	.byte	0x04, 0x0a
        /*006a*/ 	.short	(.L_907 - .L_906)
	.align		4
.L_906:
        /*006c*/ 	.word	index@(.nv.constant0._ZN7cutlass13device_kernelIN5flash22FlashAttnBwdPreprocessIN4cute5tupleIJNS3_1CILi64EEENS5_ILi96EEEEEENS_6half_tEfNS_4arch4Sm90ELb1ELb1EEEEEvNT_6ParamsE)
        /*0070*/ 	.short	0x0210
        /*0072*/ 	.short	0x00f0


	//----- nvinfo : EIATTR_SW_WAR
	.align		4
.L_907:
        /*0074*/ 	.byte	0x04, 0x36
        /*0076*/ 	.short	(.L_909 - .L_908)
.L_908:
        /*0078*/ 	.word	0x00000008
.L_909:


//--------------------- .nv.callgraph             --------------------------
	.section	.nv.callgraph,"",@"SHT_CUDA_CALLGRAPH"
	.align	4
	.sectionentsize	8
	.align		4
        /*0000*/ 	.word	0x00000000
	.align		4
        /*0004*/ 	.word	0xffffffff
	.align		4
        /*0008*/ 	.word	index@(_ZN7cutlass13device_kernelIN5flash11enable_sm90INS1_16FlashAttnBwdSm90INS1_25CollectiveMainloopBwdSm90ILi2ELi2ELi2EN4cute5tupleIJNS5_1CILi1EEES8_S8_EEENS6_IJNS7_ILi64EEENS7_ILi128EEENS7_ILi96EEEEEENS_6half_tEfNS_4arch4Sm90ELb0ELb0ELb1ELb0ELb0ELb1ELb0ELb0ELi2ELi1ELi2ELi1ELb1EEENS1_21CollectiveEpilogueBwdISD_SE_SG_Li256ELb0ELb0ELi1EEENS1_19SingleTileSchedulerILb0ELb0ELb0ELi128EEEEEEEEEvNT_6ParamsE)
	.align		4
        /*000c*/ 	.word	index@(__assertfail)
	.align		4
        /*0010*/ 	.word	index@(_ZN7cutlass13device_kernelIN5flash11enable_sm90INS1_16FlashAttnBwdSm90INS1_25CollectiveMainloopBwdSm90ILi2ELi2ELi2EN4cute5tupleIJNS5_1CILi1EEES8_S8_EEENS6_IJNS7_ILi64EEENS7_ILi128EEENS7_ILi96EEEEEENS_6half_tEfNS_4arch4Sm90ELb0ELb0ELb1ELb0ELb1ELb1ELb0ELb0ELi2ELi1ELi2ELi1ELb1EEENS1_21CollectiveEpilogueBwdISD_SE_SG_Li256ELb0ELb0ELi1EEENS1_19SingleTileSchedulerILb0ELb0ELb0ELi128EEEEEEEEEvNT_6ParamsE)
	.align		4
        /*0014*/ 	.word	index@(__assertfail)
	.align		4
        /*0018*/ 	.word	index@(_ZN7cutlass13device_kernelIN5flash11enable_sm90INS1_16FlashAttnBwdSm90INS1_25CollectiveMainloopBwdSm90ILi2ELi2ELi2EN4cute5tupleIJNS5_1CILi1EEES8_S8_EEENS6_IJNS7_ILi64EEENS7_ILi128EEENS7_ILi96EEEEEENS_6half_tEfNS_4arch4Sm90ELb0ELb0ELb1ELb0ELb0ELb1ELb0ELb0ELi2ELi1ELi2ELi1ELb1EEENS1_24CollectiveEpilogueBwdGQAISD_fSG_Li256ELb0ELb0EEENS1_19SingleTileSchedulerILb0ELb0ELb0ELi128EEEEEEEEEvNT_6ParamsE)
	.align		4
        /*001c*/ 	.word	index@(__assertfail)
	.align		4
        /*0020*/ 	.word	index@(_ZN7cutlass13device_kernelIN5flash11enable_sm90INS1_16FlashAttnBwdSm90INS1_25CollectiveMainloopBwdSm90ILi2ELi2ELi2EN4cute5tupleIJNS5_1CILi1EEES8_S8_EEENS6_IJNS7_ILi64EEENS7_ILi128EEENS7_ILi96EEEEEENS_6half_tEfNS_4arch4Sm90ELb0ELb0ELb1ELb0ELb1ELb1ELb0ELb0ELi2ELi1ELi2ELi1ELb1EEENS1_24CollectiveEpilogueBwdGQAISD_fSG_Li256ELb0ELb1EEENS1_19SingleTileSchedulerILb0ELb0ELb0ELi128EEEEEEEEEvNT_6ParamsE)
	.align		4
        /*0024*/ 	.word	index@(__assertfail)
	.align		4
        /*0028*/ 	.word	index@(_ZN7cutlass13device_kernelIN5flash11enable_sm90INS1_16FlashAttnBwdSm90INS1_25CollectiveMainloopBwdSm90ILi2ELi2ELi2EN4cute5tupleIJNS5_1CILi1EEES8_S8_EEENS6_IJNS7_ILi64EEENS7_ILi128EEENS7_ILi96EEEEEENS_6half_tEfNS_4arch4Sm90ELb0ELb0ELb1ELb1ELb0ELb1ELb0ELb0ELi2ELi1ELi2ELi1ELb1EEENS1_21CollectiveEpilogueBwdISD_SE_SG_Li256ELb1ELb0ELi1EEENS1_19SingleTileSchedulerILb1ELb0ELb0ELi128EEEEEEEEEvNT_6ParamsE)
	.align		4
        /*002c*/ 	.word	index@(__assertfail)
	.align		4
        /*0030*/ 	.word	index@(_ZN7cutlass13device_kernelIN5flash11enable_sm90INS1_16FlashAttnBwdSm90INS1_25CollectiveMainloopBwdSm90ILi2ELi2ELi2EN4cute5tupleIJNS5_1CILi1EEES8_S8_EEENS6_IJNS7_ILi64EEENS7_ILi128EEENS7_ILi96EEEEEENS_6half_tEfNS_4arch4Sm90ELb0ELb0ELb1ELb1ELb1ELb1ELb0ELb0ELi2ELi1ELi2ELi1ELb1EEENS1_21CollectiveEpilogueBwdISD_SE_SG_Li256ELb1ELb0ELi1EEENS1_19SingleTileSchedulerILb1ELb0ELb0ELi128EEEEEEEEEvNT_6ParamsE)
	.align		4
        /*0034*/ 	.word	index@(__assertfail)
	.align		4
        /*0038*/ 	.word	index@(_ZN7cutlass13device_kernelIN5flash11enable_sm90INS1_16FlashAttnBwdSm90INS1_25CollectiveMainloopBwdSm90ILi2ELi2ELi2EN4cute5tupleIJNS5_1CILi1EEES8_S8_EEENS6_IJNS7_ILi64EEENS7_ILi128EEENS7_ILi96EEEEEENS_6half_tEfNS_4arch4Sm90ELb0ELb0ELb1ELb1ELb0ELb1ELb0ELb0ELi2ELi1ELi2ELi1ELb1EEENS1_24CollectiveEpilogueBwdGQAISD_fSG_Li256ELb1ELb0EEENS1_19SingleTileSchedulerILb1ELb0ELb0ELi128EEEEEEEEEvNT_6ParamsE)
	.align		4
        /*003c*/ 	.word	index@(__assertfail)
	.align		4
        /*0040*/ 	.word	index@(_ZN7cutlass13device_kernelIN5flash11enable_sm90INS1_16FlashAttnBwdSm90INS1_25CollectiveMainloopBwdSm90ILi2ELi2ELi2EN4cute5tupleIJNS5_1CILi1EEES8_S8_EEENS6_IJNS7_ILi64EEENS7_ILi128EEENS7_ILi96EEEEEENS_6half_tEfNS_4arch4Sm90ELb0ELb0ELb1ELb1ELb1ELb1ELb0ELb0ELi2ELi1ELi2ELi1ELb1EEENS1_24CollectiveEpilogueBwdGQAISD_fSG_Li256ELb1ELb1EEENS1_19SingleTileSchedulerILb1ELb0ELb0ELi128EEEEEEEEEvNT_6ParamsE)
	.align		4
        /*0044*/ 	.word	index@(__assertfail)
	.align		4
        /*0048*/ 	.word	index@(_ZN7cutlass13device_kernelIN5flash11enable_sm90INS1_16FlashAttnBwdSm90INS1_25CollectiveMainloopBwdSm90ILi2ELi2ELi2EN4cute5tupleIJNS5_1CILi1EEES8_S8_EEENS6_IJNS7_ILi64EEENS7_ILi128EEENS7_ILi96EEEEEENS_6half_tEfNS_4arch4Sm90ELb0ELb1ELb1ELb0ELb0ELb1ELb0ELb0ELi2ELi1ELi2ELi1ELb1EEENS1_21CollectiveEpilogueBwdISD_SE_SG_Li256ELb0ELb0ELi1EEENS1_19SingleTileSchedulerILb0ELb0ELb0ELi128EEEEEEEEEvNT_6ParamsE)
	.align		4
        /*004c*/ 	.word	index@(__assertfail)
	.align		4
        /*0050*/ 	.word	index@(_ZN7cutlass13device_kernelIN5flash11enable_sm90INS1_16FlashAttnBwdSm90INS1_25CollectiveMainloopBwdSm90ILi2ELi2ELi2EN4cute5tupleIJNS5_1CILi1EEES8_S8_EEENS6_IJNS7_ILi64EEENS7_ILi128EEENS7_ILi96EEEEEENS_6half_tEfNS_4arch4Sm90ELb0ELb1ELb1ELb0ELb1ELb1ELb0ELb0ELi2ELi1ELi2ELi1ELb1EEENS1_21CollectiveEpilogueBwdISD_SE_SG_Li256ELb0ELb0ELi1EEENS1_19SingleTileSchedulerILb0ELb0ELb0ELi128EEEEEEEEEvNT_6ParamsE)
	.align		4
        /*0054*/ 	.word	index@(__assertfail)
	.align		4
        /*0058*/ 	.word	index@(_ZN7cutlass13device_kernelIN5flash11enable_sm90INS1_16FlashAttnBwdSm90INS1_25CollectiveMainloopBwdSm90ILi2ELi2ELi2EN4cute5tupleIJNS5_1CILi1EEES8_S8_EEENS6_IJNS7_ILi64EEENS7_ILi128EEENS7_ILi96EEEEEENS_6half_tEfNS_4arch4Sm90ELb0ELb1ELb1ELb0ELb0ELb1ELb0ELb0ELi2ELi1ELi2ELi1ELb1EEENS1_24CollectiveEpilogueBwdGQAISD_fSG_Li256ELb0ELb0EEENS1_19SingleTileSchedulerILb0ELb0ELb0ELi128EEEEEEEEEvNT_6ParamsE)
	.align		4
        /*005c*/ 	.word	index@(__assertfail)
	.align		4
        /*0060*/ 	.word	index@(_ZN7cutlass13device_kernelIN5flash11enable_sm90INS1_16FlashAttnBwdSm90INS1_25CollectiveMainloopBwdSm90ILi2ELi2ELi2EN4cute5tupleIJNS5_1CILi1EEES8_S8_EEENS6_IJNS7_ILi64EEENS7_ILi128EEENS7_ILi96EEEEEENS_6half_tEfNS_4arch4Sm90ELb0ELb1ELb1ELb0ELb1ELb1ELb0ELb0ELi2ELi1ELi2ELi1ELb1EEENS1_24CollectiveEpilogueBwdGQAISD_fSG_Li256ELb0ELb1EEENS1_19SingleTileSchedulerILb0ELb0ELb0ELi128EEEEEEEEEvNT_6ParamsE)
	.align		4
        /*0064*/ 	.word	index@(__assertfail)
	.align		4
        /*0068*/ 	.word	index@(_ZN7cutlass13device_kernelIN5flash11enable_sm90INS1_16FlashAttnBwdSm90INS1_25CollectiveMainloopBwdSm90ILi2ELi2ELi2EN4cute5tupleIJNS5_1CILi1EEES8_S8_EEENS6_IJNS7_ILi64EEENS7_ILi128EEENS7_ILi96EEEEEENS_6half_tEfNS_4arch4Sm90ELb0ELb1ELb1ELb1ELb0ELb1ELb0ELb0ELi2ELi1ELi2ELi1ELb1EEENS1_21CollectiveEpilogueBwdISD_SE_SG_Li256ELb1ELb0ELi1EEENS1_19SingleTileSchedulerILb1ELb0ELb0ELi128EEEEEEEEEvNT_6ParamsE)
	.align		4
        /*006c*/ 	.word	index@(__assertfail)
	.align		4
        /*0070*/ 	.word	index@(_ZN7cutlass13device_kernelIN5flash11enable_sm90INS1_16FlashAttnBwdSm90INS1_25CollectiveMainloopBwdSm90ILi2ELi2ELi2EN4cute5tupleIJNS5_1CILi1EEES8_S8_EEENS6_IJNS7_ILi64EEENS7_ILi128EEENS7_ILi96EEEEEENS_6half_tEfNS_4arch4Sm90ELb0ELb1ELb1ELb1ELb1ELb1ELb0ELb0ELi2ELi1ELi2ELi1ELb1EEENS1_21CollectiveEpilogueBwdISD_SE_SG_Li256ELb1ELb0ELi1EEENS1_19SingleTileSchedulerILb1ELb0ELb0ELi128EEEEEEEEEvNT_6ParamsE)
	.align		4
        /*0074*/ 	.word	index@(__assertfail)
	.align		4
        /*0078*/ 	.word	index@(_ZN7cutlass13device_kernelIN5flash11enable_sm90INS1_16FlashAttnBwdSm90INS1_25CollectiveMainloopBwdSm90ILi2ELi2ELi2EN4cute5tupleIJNS5_1CILi1EEES8_S8_EEENS6_IJNS7_ILi64EEENS7_ILi128EEENS7_ILi96EEEEEENS_6half_tEfNS_4arch4Sm90ELb0ELb1ELb1ELb1ELb0ELb1ELb0ELb0ELi2ELi1ELi2ELi1ELb1EEENS1_24CollectiveEpilogueBwdGQAISD_fSG_Li256ELb1ELb0EEENS1_19SingleTileSchedulerILb1ELb0ELb0ELi128EEEEEEEEEvNT_6ParamsE)
	.align		4
        /*007c*/ 	.word	index@(__assertfail)
	.align		4
        /*0080*/ 	.word	index@(_ZN7cutlass13device_kernelIN5flash11enable_sm90INS1_16FlashAttnBwdSm90INS1_25CollectiveMainloopBwdSm90ILi2ELi2ELi2EN4cute5tupleIJNS5_1CILi1EEES8_S8_EEENS6_IJNS7_ILi64EEENS7_ILi128EEENS7_ILi96EEEEEENS_6half_tEfNS_4arch4Sm90ELb0ELb1ELb1ELb1ELb1ELb1ELb0ELb0ELi2ELi1ELi2ELi1ELb1EEENS1_24CollectiveEpilogueBwdGQAISD_fSG_Li256ELb1ELb1EEENS1_19SingleTileSchedulerILb1ELb0ELb0ELi128EEEEEEEEEvNT_6ParamsE)
	.align		4
        /*0084*/ 	.word	index@(__assertfail)
	.align		4
        /*0088*/ 	.word	index@(_ZN7cutlass13device_kernelIN5flash11enable_sm90INS1_16FlashAttnBwdSm90INS1_25CollectiveMainloopBwdSm90ILi2ELi2ELi2EN4cute5tupleIJNS5_1CILi1EEES8_S8_EEENS6_IJNS7_ILi64EEENS7_ILi128EEENS7_ILi96EEEEEENS_6half_tEfNS_4arch4Sm90ELb1ELb0ELb1ELb0ELb0ELb1ELb0ELb0ELi2ELi1ELi2ELi1ELb1EEENS1_21CollectiveEpilogueBwdISD_SE_SG_Li256ELb0ELb0ELi1EEENS1_25SingleTileBwdLPTSchedulerILb0ELi128ELb0EEEEEEEEEvNT_6ParamsE)
	.align		4
        /*008c*/ 	.word	index@(__assertfail)
	.align		4
        /*0090*/ 	.word	index@(_ZN7cutlass13device_kernelIN5flash11enable_sm90INS1_16FlashAttnBwdSm90INS1_25CollectiveMainloopBwdSm90ILi2ELi2ELi2EN4cute5tupleIJNS5_1CILi1EEES8_S8_EEENS6_IJNS7_ILi64EEENS7_ILi128EEENS7_ILi96EEEEEENS_6half_tEfNS_4arch4Sm90ELb1ELb0ELb1ELb0ELb1ELb1ELb0ELb0ELi2ELi1ELi2ELi1ELb1EEENS1_21CollectiveEpilogueBwdISD_SE_SG_Li256ELb0ELb0ELi1EEENS1_25SingleTileBwdLPTSchedulerILb0ELi128ELb1EEEEEEEEEvNT_6ParamsE)
	.align		4
        /*0094*/ 	.word	index@(__assertfail)
	.align		4
        /*0098*/ 	.word	index@(_ZN7cutlass13device_kernelIN5flash11enable_sm90INS1_16FlashAttnBwdSm90INS1_25CollectiveMainloopBwdSm90ILi2ELi2ELi2EN4cute5tupleIJNS5_1CILi1EEES8_S8_EEENS6_IJNS7_ILi64EEENS7_ILi128EEENS7_ILi96EEEEEENS_6half_tEfNS_4arch4Sm90ELb1ELb0ELb1ELb0ELb0ELb1ELb0ELb0ELi2ELi1ELi2ELi1ELb1EEENS1_24CollectiveEpilogueBwdGQAISD_fSG_Li256ELb0ELb0EEENS1_25SingleTileBwdLPTSchedulerILb0ELi128ELb0EEEEEEEEEvNT_6ParamsE)
	.align		4
        /*009c*/ 	.word	index@(__assertfail)
	.align		4
        /*00a0*/ 	.word	index@(_ZN7cutlass13device_kernelIN5flash11enable_sm90INS1_16FlashAttnBwdSm90INS1_25CollectiveMainloopBwdSm90ILi2ELi2ELi2EN4cute5tupleIJNS5_1CILi1EEES8_S8_EEENS6_IJNS7_ILi64EEENS7_ILi128EEENS7_ILi96EEEEEENS_6half_tEfNS_4arch4Sm90ELb1ELb0ELb1ELb0ELb1ELb1ELb0ELb0ELi2ELi1ELi2ELi1ELb1EEENS1_24CollectiveEpilogueBwdGQAISD_fSG_Li256ELb0ELb1EEENS1_25SingleTileBwdLPTSchedulerILb0ELi128ELb1EEEEEEEEEvNT_6ParamsE)
	.align		4
        /*00a4*/ 	.word	index@(__assertfail)
	.align		4
        /*00a8*/ 	.word	index@(_ZN7cutlass13device_kernelIN5flash11enable_sm90INS1_16FlashAttnBwdSm90INS1_25CollectiveMainloopBwdSm90ILi2ELi2ELi2EN4cute5tupleIJNS5_1CILi1EEES8_S8_EEENS6_IJNS7_ILi64EEENS7_ILi128EEENS7_ILi96EEEEEENS_6half_tEfNS_4arch4Sm90ELb1ELb0ELb1ELb1ELb0ELb1ELb0ELb0ELi2ELi1ELi2ELi1ELb1EEENS1_21CollectiveEpilogueBwdISD_SE_SG_Li256ELb1ELb0ELi1EEENS1_25SingleTileBwdLPTSchedulerILb1ELi128ELb0EEEEEEEEEvNT_6ParamsE)
	.align		4
        /*00ac*/ 	.word	index@(__assertfail)
	.align		4
        /*00b0*/ 	.word	index@(_ZN7cutlass13device_kernelIN5flash11enable_sm90INS1_16FlashAttnBwdSm90INS1_25CollectiveMainloopBwdSm90ILi2ELi2ELi2EN4cute5tupleIJNS5_1CILi1EEES8_S8_EEENS6_IJNS7_ILi64EEENS7_ILi128EEENS7_ILi96EEEEEENS_6half_tEfNS_4arch4Sm90ELb1ELb0ELb1ELb1ELb1ELb1ELb0ELb0ELi2ELi1ELi2ELi1ELb1EEENS1_21CollectiveEpilogueBwdISD_SE_SG_Li256ELb1ELb0ELi1EEENS1_25SingleTileBwdLPTSchedulerILb1ELi128ELb1EEEEEEEEEvNT_6ParamsE)
	.align		4
        /*00b4*/ 	.word	index@(__assertfail)
	.align		4
        /*00b8*/ 	.word	index@(_ZN7cutlass13device_kernelIN5flash11enable_sm90INS1_16FlashAttnBwdSm90INS1_25CollectiveMainloopBwdSm90ILi2ELi2ELi2EN4cute5tupleIJNS5_1CILi1EEES8_S8_EEENS6_IJNS7_ILi64EEENS7_ILi128EEENS7_ILi96EEEEEENS_6half_tEfNS_4arch4Sm90ELb1ELb0ELb1ELb1ELb0ELb1ELb0ELb0ELi2ELi1ELi2ELi1ELb1EEENS1_24CollectiveEpilogueBwdGQAISD_fSG_Li256ELb1ELb0EEENS1_25SingleTileBwdLPTSchedulerILb1ELi128ELb0EEEEEEEEEvNT_6ParamsE)
	.align		4
        /*00bc*/ 	.word	index@(__assertfail)
	.align		4
        /*00c0*/ 	.word	index@(_ZN7cutlass13device_kernelIN5flash11enable_sm90INS1_16FlashAttnBwdSm90INS1_25CollectiveMainloopBwdSm90ILi2ELi2ELi2EN4cute5tupleIJNS5_1CILi1EEES8_S8_EEENS6_IJNS7_ILi64EEENS7_ILi128EEENS7_ILi96EEEEEENS_6half_tEfNS_4arch4Sm90ELb1ELb0ELb1ELb1ELb1ELb1ELb0ELb0ELi2ELi1ELi2ELi1ELb1EEENS1_24CollectiveEpilogueBwdGQAISD_fSG_Li256ELb1ELb1EEENS1_25SingleTileBwdLPTSchedulerILb1ELi128ELb1EEEEEEEEEvNT_6ParamsE)
	.align		4
        /*00c4*/ 	.word	index@(__assertfail)
	.align		4
        /*00c8*/ 	.word	0x00000000
	.align		4
        /*00cc*/ 	.word	0xfffffffe
	.align		4
        /*00d0*/ 	.word	0x00000000
	.align		4
        /*00d4*/ 	.word	0xfffffffd
	.align		4
        /*00d8*/ 	.word	0x00000000
	.align		4
        /*00dc*/ 	.word	0xfffffffc


//--------------------- .nv.constant4             --------------------------
	.section	.nv.constant4,"a",@progbits
	.align	8
	.align		8
.nv.constant4:
        /*0000*/ 	.dword	__assertfail
	.align		8
        /*0008*/ 	.dword	__unnamed_1
	.align		8
        /*0010*/ 	.dword	__unnamed_2
	.align		8
        /*0018*/ 	.dword	__unnamed_3
	.align		8
        /*0020*/ 	.dword	__unnamed_4
	.align		8
        /*0028*/ 	.dword	__unnamed_5
	.align		8
        /*0030*/ 	.dword	_ZN73_INTERNAL_81be74fe_37_flash_bwd_hdim96_fp16_softcap_sm90_cu_8e232a79_30094cuda3std3__45__cpo5beginE
	.align		8
        /*0038*/ 	.dword	_ZN73_INTERNAL_81be74fe_37_flash_bwd_hdim96_fp16_softcap_sm90_cu_8e232a79_30094cuda3std3__45__cpo3endE
	.align		8
        /*0040*/ 	.dword	_ZN73_INTERNAL_81be74fe_37_flash_bwd_hdim96_fp16_softcap_sm90_cu_8e232a79_30094cuda3std3__45__cpo6cbeginE
	.align		8
        /*0048*/ 	.dword	_ZN73_INTERNAL_81be74fe_37_flash_bwd_hdim96_fp16_softcap_sm90_cu_8e232a79_30094cuda3std3__45__cpo4cendE
	.align		8
        /*0050*/ 	.dword	_ZN73_INTERNAL_81be74fe_37_flash_bwd_hdim96_fp16_softcap_sm90_cu_8e232a79_30094cuda3std3__475_GLOBAL__N__81be74fe_37_flash_bwd_hdim96_fp16_softcap_sm90_cu_8e232a79_30096ignoreE
	.align		8
        /*0058*/ 	.dword	_ZN73_INTERNAL_81be74fe_37_flash_bwd_hdim96_fp16_softcap_sm90_cu_8e232a79_30094cuda3std3__419piecewise_constructE
	.align		8
        /*0060*/ 	.dword	_ZN73_INTERNAL_81be74fe_37_flash_bwd_hdim96_fp16_softcap_sm90_cu_8e232a79_30094cuda3std3__48in_placeE
	.align		8
        /*0068*/ 	.dword	_ZN73_INTERNAL_81be74fe_37_flash_bwd_hdim96_fp16_softcap_sm90_cu_8e232a79_30094cuda3std6ranges3__45__cpo4swapE
	.align		8
        /*0070*/ 	.dword	_ZN73_INTERNAL_81be74fe_37_flash_bwd_hdim96_fp16_softcap_sm90_cu_8e232a79_30094cuda3std6ranges3__45__cpo9iter_moveE
	.align		8
        /*0078*/ 	.dword	_ZN73_INTERNAL_81be74fe_37_flash_bwd_hdim96_fp16_softcap_sm90_cu_8e232a79_30094cute7productE
	.align		8
        /*0080*/ 	.dword	_ZN73_INTERNAL_81be74fe_37_flash_bwd_hdim96_fp16_softcap_sm90_cu_8e232a79_30094cute1_E
	.align		8
        /*0088*/ 	.dword	$str$23
	.align		8
        /*0090*/ 	.dword	$str$24


//--------------------- .text._ZN7cutlass13device_kernelIN5flash11enable_sm90INS1_16FlashAttnBwdSm90INS1_25CollectiveMainloopBwdSm90ILi2ELi2ELi2EN4cute5tupleIJNS5_1CILi1EEES8_S8_EEENS6_IJNS7_ILi64EEENS7_ILi128EEENS7_ILi96EEEEEENS_6half_tEfNS_4arch4Sm90ELb0ELb0ELb1ELb0ELb0ELb1ELb0ELb0ELi2ELi1ELi2ELi1ELb1EEENS1_21CollectiveEpilogueBwdISD_SE_SG_Li256ELb0ELb0ELi1EEENS1_19SingleTileSchedulerILb0ELb0ELb0ELi128EEEEEEEEEvNT_6ParamsE --------------------------
	.section	.text._ZN7cutlass13device_kernelIN5flash11enable_sm90INS1_16FlashAttnBwdSm90INS1_25CollectiveMainloopBwdSm90ILi2ELi2ELi2EN4cute5tupleIJNS5_1CILi1EEES8_S8_EEENS6_IJNS7_ILi64EEENS7_ILi128EEENS7_ILi96EEEEEENS_6half_tEfNS_4arch4Sm90ELb0ELb0ELb1ELb0ELb0ELb1ELb0ELb0ELi2ELi1ELi2ELi1ELb1EEENS1_21CollectiveEpilogueBwdISD_SE_SG_Li256ELb0ELb0ELi1EEENS1_19SingleTileSchedulerILb0ELb0ELb0ELi128EEEEEEEEEvNT_6ParamsE,"ax",@progbits
	.align	128
.text._ZN7cutlass13device_kernelIN5flash11enable_sm90INS1_16FlashAttnBwdSm90INS1_25CollectiveMainloopBwdSm90ILi2ELi2ELi2EN4cute5tupleIJNS5_1CILi1EEES8_S8_EEENS6_IJNS7_ILi64EEENS7_ILi128EEENS7_ILi96EEEEEENS_6half_tEfNS_4arch4Sm90ELb0ELb0ELb1ELb0ELb0ELb1ELb0ELb0ELi2ELi1ELi2ELi1ELb1EEENS1_21CollectiveEpilogueBwdISD_SE_SG_Li256ELb0ELb0ELi1EEENS1_19SingleTileSchedulerILb0ELb0ELb0ELi128EEEEEEEEEvNT_6ParamsE:
        .type           _ZN7cutlass13device_kernelIN5flash11enable_sm90INS1_16FlashAttnBwdSm90INS1_25CollectiveMainloopBwdSm90ILi2ELi2ELi2EN4cute5tupleIJNS5_1CILi1EEES8_S8_EEENS6_IJNS7_ILi64EEENS7_ILi128EEENS7_ILi96EEEEEENS_6half_tEfNS_4arch4Sm90ELb0ELb0ELb1ELb0ELb0ELb1ELb0ELb0ELi2ELi1ELi2ELi1ELb1EEENS1_21CollectiveEpilogueBwdISD_SE_SG_Li256ELb0ELb0ELi1EEENS1_19SingleTileSchedulerILb0ELb0ELb0ELi128EEEEEEEEEvNT_6ParamsE,@function
        .size           _ZN7cutlass13device_kernelIN5flash11enable_sm90INS1_16FlashAttnBwdSm90INS1_25CollectiveMainloopBwdSm90ILi2ELi2ELi2EN4cute5tupleIJNS5_1CILi1EEES8_S8_EEENS6_IJNS7_ILi64EEENS7_ILi128EEENS7_ILi96EEEEEENS_6half_tEfNS_4arch4Sm90ELb0ELb0ELb1ELb0ELb0ELb1ELb0ELb0ELi2ELi1ELi2ELi1ELb1EEENS1_21CollectiveEpilogueBwdISD_SE_SG_Li256ELb0ELb0ELi1EEENS1_19SingleTileSchedulerILb0ELb0ELb0ELi128EEEEEEEEEvNT_6ParamsE,(.L_x_3295 - _ZN7cutlass13device_kernelIN5flash11enable_sm90INS1_16FlashAttnBwdSm90INS1_25CollectiveMainloopBwdSm90ILi2ELi2ELi2EN4cute5tupleIJNS5_1CILi1EEES8_S8_EEENS6_IJNS7_ILi64EEENS7_ILi128EEENS7_ILi96EEEEEENS_6half_tEfNS_4arch4Sm90ELb0ELb0ELb1ELb0ELb0ELb1ELb0ELb0ELi2ELi1ELi2ELi1ELb1EEENS1_21CollectiveEpilogueBwdISD_SE_SG_Li256ELb0ELb0ELi1EEENS1_19SingleTileSchedulerILb0ELb0ELb0ELi128EEEEEEEEEvNT_6ParamsE)
        .other          _ZN7cutlass13device_kernelIN5flash11enable_sm90INS1_16FlashAttnBwdSm90INS1_25CollectiveMainloopBwdSm90ILi2ELi2ELi2EN4cute5tupleIJNS5_1CILi1EEES8_S8_EEENS6_IJNS7_ILi64EEENS7_ILi128EEENS7_ILi96EEEEEENS_6half_tEfNS_4arch4Sm90ELb0ELb0ELb1ELb0ELb0ELb1ELb0ELb0ELi2ELi1ELi2ELi1ELb1EEENS1_21CollectiveEpilogueBwdISD_SE_SG_Li256ELb0ELb0ELi1EEENS1_19SingleTileSchedulerILb0ELb0ELb0ELi128EEEEEEEEEvNT_6ParamsE,@"STO_CUDA_ENTRY STV_DEFAULT"
_ZN7cutlass13device_kernelIN5flash11enable_sm90INS1_16FlashAttnBwdSm90INS1_25CollectiveMainloopBwdSm90ILi2ELi2ELi2EN4cute5tupleIJNS5_1CILi1EEES8_S8_EEENS6_IJNS7_ILi64EEENS7_ILi128EEENS7_ILi96EEEEEENS_6half_tEfNS_4arch4Sm90ELb0ELb0ELb1ELb0ELb0ELb1ELb0ELb0ELi2ELi1ELi2ELi1ELb1EEENS1_21CollectiveEpilogueBwdISD_SE_SG_Li256ELb0ELb0ELi1EEENS1_19SingleTileSchedulerILb0ELb0ELb0ELi128EEEEEEEEEvNT_6ParamsE:
[----:B------:R-:W1:Y:S01]  /*0000*/  LDC R1, c[0x0][0x28] ;  /* 0x00000a00ff017b82 */ /* 0x000e620000000800 */
[----:B------:R-:W2:Y:S01]  /*0010*/  S2R R3, SR_TID.X ;  /* 0x0000000000037919 */ /* 0x000ea20000002100 */
[----:B------:R-:W-:Y:S01]  /*0020*/  ELECT P0, URZ, PT ;  /* 0x00000000003f782f */ /* 0x000fe20003800000 */
[----:B------:R-:W-:Y:S01]  /*0030*/  BSSY B0, `(.L_x_0) ;  /* 0x000001a000007945 */ /* 0x000fe20003800000 */
[----:B--2---:R-:W-:-:S05]  /*0040*/  SHF.R.U32.HI R0, RZ, 0x5, R3 ;  /* 0x00000005ff007819 */ /* 0x004fca0000011603 */
[----:B------:R-:W2:Y:S02]  /*0050*/  SHFL.IDX PT, R2, R0, RZ, 0x1f ;  /* 0x00001fff00027589 */ /* 0x000ea400000e0000 */
[----:B--2---:R-:W-:Y:S02]  /*0060*/  ISETP.EQ.AND P0, PT, R2, RZ, P0 ;  /* 0x000000ff0200720c */ /* 0x004fe40000702270 */
[----:B------:R-:W-:-:S11]  /*0070*/  SHF.R.U32.HI R2, RZ, 0x7, R3 ;  /* 0x00000007ff027819 */ /* 0x000fd60000011603 */
[----:B-1----:R-:W-:Y:S05]  /*0080*/  @!P0 BRA `(.L_x_1) ;  /* 0x0000000000508947 */ /* 0x002fea0003800000 */
[----:B------:R-:W-:Y:S02]  /*0090*/  ULDC.64 UR4, c[0x0][0x198] ;  /* 0x0000660000047ab9 */ /* 0x000fe40000000a00 */
[----:B------:R-:W-:Y:S02]  /*00a0*/  UIADD3 UR6, UP0, UR4, 0xf0, URZ ;  /* 0x000000f004067890 */ /* 0x000fe4000ff1e03f */
[----:B------:R-:W-:Y:S02]  /*00b0*/  UIADD3 UR8, UP1, UR4, 0x1f0, URZ ;  /* 0x000001f004087890 */ /* 0x000fe4000ff3e03f */
[----:B------:R-:W-:Y:S02]  /*00c0*/  UIADD3 UR10, UP2, UR4, 0x2f0, URZ ;  /* 0x000002f0040a7890 */ /* 0x000fe4000ff5e03f */
[----:B------:R-:W-:Y:S02]  /*00d0*/  UIADD3 UR12, UP3, UR4, 0x3f0, URZ ;  /* 0x000003f0040c7890 */ /* 0x000fe4000ff7e03f */
[----:B------:R-:W-:-:S02]  /*00e0*/  UIADD3 UR14, UP4, UR4, 0x670, URZ ;  /* 0x00000670040e7890 */ /* 0x000fc4000ff9e03f */
[----:B------:R-:W-:Y:S02]  /*00f0*/  UIADD3.X UR7, URZ, UR5, URZ, UP0, !UPT ;  /* 0x000000053f077290 */ /* 0x000fe400087fe43f */
[----:B------:R-:W-:Y:S02]  /*0100*/  UIADD3 UR4, UP5, UR4, 0x770, URZ ;  /* 0x0000077004047890 */ /* 0x000fe4000ffbe03f */
[----:B------:R-:W-:Y:S02]  /*0110*/  UIADD3.X UR9, URZ, UR5, URZ, UP1, !UPT ;  /* 0x000000053f097290 */ /* 0x000fe40008ffe43f */
[----:B------:R-:W-:Y:S02]  /*0120*/  UIADD3.X UR11, URZ, UR5, URZ, UP2, !UPT ;  /* 0x000000053f0b7290 */ /* 0x000fe400097fe43f */
[----:B------:R-:W-:Y:S01]  /*0130*/  UIADD3.X UR13, URZ, UR5, URZ, UP3, !UPT ;  /* 0x000000053f0d7290 */ /* 0x000fe20009ffe43f */
[----:B------:R1:W-:Y:S01]  /*0140*/  UTMACCTL.PF [UR6] ;  /* 0x00000000060079b9 */ /* 0x0003e20008040000 */
[----:B------:R-:W-:-:S03]  /*0150*/  UIADD3.X UR15, URZ, UR5, URZ, UP4, !UPT ;  /* 0x000000053f0f7290 */ /* 0x000fc6000a7fe43f */
[----:B------:R1:W-:Y:S01]  /*0160*/  UTMACCTL.PF [UR8] ;  /* 0x00000000080079b9 */ /* 0x0003e20008040000 */
[----:B------:R-:W-:Y:S01]  /*0170*/  UIADD3.X UR5, URZ, UR5, URZ, UP5, !UPT ;  /* 0x000000053f057290 */ /* 0x000fe2000affe43f */
[----:B------:R1:W-:Y:S02]  /*0180*/  UTMACCTL.PF [UR10] ;  /* 0x000000000a0079b9 */ /* 0x0003e40008040000 */
[----:B------:R1:W-:Y:S02]  /*0190*/  UTMACCTL.PF [UR12] ;  /* 0x000000000c0079b9 */ /* 0x0003e40008040000 */
[----:B------:R1:W-:Y:S04]  /*01a0*/  UTMACCTL.PF [UR14] ;  /* 0x000000000e0079b9 */ /* 0x0003e80008040000 */
[----:B------:R1:W-:Y:S02]  /*01b0*/  UTMACCTL.PF [UR4] ;  /* 0x00000000040079b9 */ /* 0x0003e40008040000 */
[----:B-1----:R-:W-:Y:S01]  /*01c0*/  NOP ;  /* 0x0000000000007918 */ /* 0x002fe20000000000 */
.L_x_1:
[----:B------:R-:W-:Y:S05]  /*01d0*/  BSYNC B0 ;  /* 0x0000000000007941 */ /* 0x000fea0003800000 */
.L_x_0:
[----:B------:R-:W-:Y:S01]  /*01e0*/  VOTEU.ANY UP0, P0 ;  /* 0x00000000003f7886 */ /* 0x000fe20000000100 */
[----:B------:R-:W1:Y:S01]  /*01f0*/  SHFL.IDX PT, R4, R2, RZ, 0x1f ;  /* 0x00001fff02047589 */ /* 0x000e6200000e0000 */
[----:B------:R-:W-:Y:S01]  /*0200*/  UMOV UR4, 0x1 ;  /* 0x0000000100047882 */ /* 0x000fe20000000000 */
[----:B------:R-:W-:Y:S01]  /*0210*/  VOTEU.ANY UP1, P0 ;  /* 0x00000000003f7886 */ /* 0x000fe20000020100 */
[----:B------:R-:W-:Y:S01]  /*0220*/  UMOV UR38, 0x1 ;  /* 0x0000000100267882 */ /* 0x000fe20000000000 */
[----:B------:R-:W2:Y:S01]  /*0230*/  @UP0 S2UR UR7, SR_CgaCtaId ;  /* 0x00000000000709c3 */ /* 0x000ea20000008800 */
[----:B------:R-:W3:Y:S01]  /*0240*/  SHFL.IDX PT, R3, R0, RZ, 0x1f ;  /* 0x00001fff00037589 */ /* 0x000ee200000e0000 */
[----:B------:R-:W-:Y:S01]  /*0250*/  @UP0 UMOV UR6, 0x400 ;  /* 0x0000040000060882 */ /* 0x000fe20000000000 */
[----:B------:R-:W-:-:S04]  /*0260*/  @UP0 UIADD3 UR4, -UR4, 0x100000, URZ ;  /* 0x0010000004040890 */ /* 0x000fc8000fffe13f */
[----:B------:R-:W-:Y:S02]  /*0270*/  @UP0 USHF.L.U32 UR5, UR4, 0xb, URZ ;  /* 0x0000000b04050899 */ /* 0x000fe4000800063f */
[----:B------:R-:W-:Y:S01]  /*0280*/  @UP0 USHF.L.U32 UR4, UR4, 0x1, URZ ;  /* 0x0000000104040899 */ /* 0x000fe2000800063f */
[----:B-1----:R-:W-:Y:S01]  /*0290*/  R2UR UR8, R4 ;  /* 0x00000000040872ca */ /* 0x002fe200000e0000 */
[----:B--2---:R-:W-:Y:S01]  /*02a0*/  @UP0 ULEA UR6, UR7, UR6, 0x18 ;  /* 0x0000000607060291 */ /* 0x004fe2000f8ec03f */
[----:B---3--:R-:W-:-:S11]  /*02b0*/  ISETP.NE.AND P1, PT, R3, RZ, PT ;  /* 0x000000ff0300720c */ /* 0x008fd60003f25270 */
[----:B------:R-:W-:Y:S01]  /*02c0*/  UISETP.NE.AND UP0, UPT, UR8, URZ, UPT ;  /* 0x0000003f0800728c */ /* 0x000fe2000bf05270 */
[----:B------:R-:W1:Y:S02]  /*02d0*/  FENCE.VIEW.ASYNC.S ;  /* 0x00000000000073c6 */ /* 0x000e640000000000 */
[----:B-1----:R1:W2:Y:S01]  /*02e0*/  @UP1 SYNCS.EXCH.64 URZ, [UR6+0x26800], UR4 ;  /* 0x02680004063f15b2 */ /* 0x0022a20008000100 */
[----:B------:R-:W-:Y:S01]  /*02f0*/  USEL UR38, UR38, 0x2, !UP0 ;  /* 0x0000000226267887 */ /* 0x000fe2000c000000 */
[----:B------:R-:W-:Y:S11]  /*0300*/  @P1 BRA `(.L_x_2) ;  /* 0x0000000000481947 */ /* 0x000ff60003800000 */
[----:B-1----:R-:W1:Y:S01]  /*0310*/  S2UR UR5, SR_CgaCtaId ;  /* 0x00000000000579c3 */ /* 0x002e620000008800 */
[----:B------:R-:W-:Y:S01]  /*0320*/  UMOV UR4, 0x400 ;  /* 0x0000040000047882 */ /* 0x000fe20000000000 */
[----:B------:R-:W-:Y:S01]  /*0330*/  UMOV UR6, 0x1 ;  /* 0x0000000100067882 */ /* 0x000fe20000000000 */
[----:B------:R-:W-:Y:S01]  /*0340*/  UMOV UR9, 0x100 ;  /* 0x0000010000097882 */ /* 0x000fe20000000000 */
[----:B------:R-:W-:-:S04]  /*0350*/  UIADD3 UR6, -UR6, 0x100000, URZ ;  /* 0x0010000006067890 */ /* 0x000fc8000fffe13f */
[----:B------:R-:W-:Y:S02]  /*0360*/  USHF.L.U32 UR7, UR6, 0xb, URZ ;  /* 0x0000000b06077899 */ /* 0x000fe4000800063f */
[----:B------:R-:W-:Y:S01]  /*0370*/  USHF.L.U32 UR6, UR6, 0x1, URZ ;  /* 0x0000000106067899 */ /* 0x000fe2000800063f */
[----:B------:R-:W-:Y:S01]  /*0380*/  ELECT P0, URZ, PT ;  /* 0x00000000003f782f */ /* 0x000fe20003800000 */
[----:B-1----:R-:W-:Y:S02]  /*0390*/  ULEA UR8, UR5, UR4, 0x18 ;  /* 0x0000000405087291 */ /* 0x002fe4000f8ec03f */
[----:B------:R-:W-:-:S04]  /*03a0*/  UIADD3 UR4, -UR9, 0x100000, URZ ;  /* 0x0010000009047890 */ /* 0x000fc8000fffe13f */
[----:B------:R-:W-:Y:S02]  /*03b0*/  USHF.L.U32 UR5, UR4, 0xb, URZ ;  /* 0x0000000b04057899 */ /* 0x000fe4000800063f */
[----:B------:R-:W-:Y:S01]  /*03c0*/  USHF.L.U32 UR4, UR4, 0x1, URZ ;  /* 0x0000000104047899 */ /* 0x000fe2000800063f */
[----:B------:R-:W1:Y:S03]  /*03d0*/  FENCE.VIEW.ASYNC.S ;  /* 0x00000000000073c6 */ /* 0x000e660000000000 */
[----:B-1----:R3:W4:Y:S08]  /*03e0*/  SYNCS.EXCH.64 URZ, [UR8+0x26810], UR6 ;  /* 0x02681006083f75b2 */ /* 0x0027300008000100 */
[----:B------:R3:W5:Y:S01]  /*03f0*/  SYNCS.EXCH.64 URZ, [UR8+0x26820], UR4 ;  /* 0x02682004083f75b2 */ /* 0x0007620008000100 */
[----:B------:R3:W1:Y:S01]  /*0400*/  SYNCS.EXCH.64 URZ, [UR8+0x26818], UR6 ;  /* 0x02681806083f75b2 */ /* 0x0006620008000100 */
[----:B------:R3:W1:Y:S02]  /*0410*/  SYNCS.EXCH.64 URZ, [UR8+0x26828], UR4 ;  /* 0x02682804083f75b2 */ /* 0x0006640008000100 */
[----:B---3--:R-:W-:Y:S01]  /*0420*/  NOP ;  /* 0x0000000000007918 */ /* 0x008fe20000000000 */
.L_x_2:
[----:B------:R-:W3:Y:S01]  /*0430*/  SHFL.IDX PT, R3, R0, RZ, 0x1f ;  /* 0x00001fff00037589 */ /* 0x000ee200000e0000 */
[----:B------:R-:W-:Y:S01]  /*0440*/  NOP ;  /* 0x0000000000007918 */ /* 0x000fe20000000000 */
[----:B---3--:R-:W-:-:S13]  /*0450*/  ISETP.NE.AND P0, PT, R3, RZ, PT ;  /* 0x000000ff0300720c */ /* 0x008fda0003f05270 */
[----:B------:R-:W-:Y:S05]  /*0460*/  @P0 BRA `(.L_x_3) ;  /* 0x0000000000480947 */ /* 0x000fea0003800000 */
[----:B-1----:R-:W1:Y:S01]  /*0470*/  S2UR UR5, SR_CgaCtaId ;  /* 0x00000000000579c3 */ /* 0x002e620000008800 */
[----:B------:R-:W-:Y:S01]  /*0480*/  UMOV UR4, 0x400 ;  /* 0x0000040000047882 */ /* 0x000fe20000000000 */
[----:B------:R-:W-:Y:S01]  /*0490*/  UMOV UR6, 0x1 ;  /* 0x0000000100067882 */ /* 0x000fe20000000000 */
[----:B------:R-:W-:Y:S01]  /*04a0*/  UMOV UR7, 0x100 ;  /* 0x0000010000077882 */ /* 0x000fe20000000000 */
[----:B------:R-:W-:Y:S01]  /*04b0*/  ELECT P0, URZ, PT ;  /* 0x00000000003f782f */ /* 0x000fe20003800000 */
[----:B-1----:R-:W-:Y:S02]  /*04c0*/  ULEA UR8, UR5, UR4, 0x18 ;  /* 0x0000000405087291 */ /* 0x002fe4000f8ec03f */
[----:B------:R-:W-:-:S04]  /*04d0*/  UIADD3 UR4, -UR6, 0x100000, URZ ;  /* 0x0010000006047890 */ /* 0x000fc8000fffe13f */
[----:B------:R-:W-:Y:S02]  /*04e0*/  USHF.L.U32 UR5, UR4, 0xb, URZ ;  /* 0x0000000b04057899 */ /* 0x000fe4000800063f */
[----:B------:R-:W-:Y:S02]  /*04f0*/  USHF.L.U32 UR4, UR4, 0x1, URZ ;  /* 0x0000000104047899 */ /* 0x000fe4000800063f */
[----:B------:R-:W-:-:S04]  /*0500*/  UIADD3 UR6, -UR7, 0x100000, URZ ;  /* 0x0010000007067890 */ /* 0x000fc8000fffe13f */
[----:B------:R-:W-:Y:S02]  /*0510*/  USHF.L.U32 UR7, UR6, 0xb, URZ ;  /* 0x0000000b06077899 */ /* 0x000fe4000800063f */
[----:B------:R-:W-:Y:S01]  /*0520*/  USHF.L.U32 UR6, UR6, 0x1, URZ ;  /* 0x0000000106067899 */ /* 0x000fe2000800063f */
[----:B------:R-:W1:Y:S03]  /*0530*/  FENCE.VIEW.ASYNC.S ;  /* 0x00000000000073c6 */ /* 0x000e660000000000 */
[----:B-1----:R3:W1:Y:S08]  /*0540*/  SYNCS.EXCH.64 URZ, [UR8+0x26830], UR4 ;  /* 0x02683004083f75b2 */ /* 0x0026700008000100 */
[----:B------:R3:W1:Y:S01]  /*0550*/  SYNCS.EXCH.64 URZ, [UR8+0x26840], UR6 ;  /* 0x02684006083f75b2 */ /* 0x0006620008000100 */
[----:B------:R3:W1:Y:S01]  /*0560*/  SYNCS.EXCH.64 URZ, [UR8+0x26838], UR4 ;  /* 0x02683804083f75b2 */ /* 0x0006620008000100 */
[----:B------:R3:W1:Y:S02]  /*0570*/  SYNCS.EXCH.64 URZ, [UR8+0x26848], UR6 ;  /* 0x02684806083f75b2 */ /* 0x0006640008000100 */
[----:B---3--:R-:W-:Y:S01]  /*0580*/  NOP ;  /* 0x0000000000007918 */ /* 0x008fe20000000000 */
.L_x_3:
[----:B------:R-:W-:Y:S01]  /*0590*/  PLOP3.LUT P0, PT, PT, PT, UP0, 0x80, 0x0 ;  /* 0x000000000000781c */ /* 0x000fe20003f0f008 */
[----:B------:R-:W-:Y:S01]  /*05a0*/  NOP ;  /* 0x0000000000007918 */ /* 0x000fe20000000000 */
[----:B-12-45:R-:W-:Y:S11]  /*05b0*/  BAR.SYNC.DEFER_BLOCKING 0x0 ;  /* 0x0000000000007b1d */ /* 0x036ff60000010000 */
[----:B------:R-:W-:Y:S05]  /*05c0*/  @!P0 BRA `(.L_x_4) ;  /* 0x0000004c00108947 */ /* 0x000fea0003800000 */
.L_x_5:
[----:B------:R-:W-:-:S08]  /*05d0*/  NOP ;  /* 0x0000000000007918 */ /* 0x000fd00000000000 */
[----:B------:R-:W1:Y:S02]  /*05e0*/  USETMAXREG.TRY_ALLOC.CTAPOOL UP0, 0xf0 ;  /* 0x000000f0000079c8 */ /* 0x000e640008000600 */
[----:B-1----:R-:W-:-:S13]  /*05f0*/  PLOP3.LUT P0, PT, PT, PT, UP0, 0x80, 0x0 ;  /* 0x000000000000781c */ /* 0x002fda0003f0f008 */
[----:B------:R-:W-:Y:S05]  /*0600*/  @!P0 BRA `(.L_x_5) ;  /* 0xfffffffc00f08947 */ /* 0x000fea000383ffff */
[----:B------:R-:W-:Y:S01]  /*0610*/  LOP3.LUT R0, R0, 0x3, RZ, 0xc0, !PT ;  /* 0x0000000300007812 */ /* 0x000fe200078ec0ff */
[----:B------:R-:W1:Y:S05]  /*0620*/  S2UR UR4, SR_CTAID.Z ;  /* 0x00000000000479c3 */ /* 0x000e6a0000002700 */
[----:B------:R-:W2:Y:S02]  /*0630*/  SHFL.IDX PT, R0, R0, RZ, 0x1f ;  /* 0x00001fff00007589 */ /* 0x000ea400000e0000 */
[----:B--2---:R-:W-:-:S13]  /*0640*/  ISETP.NE.AND P0, PT, R0, RZ, PT ;  /* 0x000000ff0000720c */ /* 0x004fda0003f05270 */
[----:B------:R-:W-:-:S05]  /*0650*/  @!P0 VIADD R3, R2, 0x9 ;  /* 0x0000000902038836 */ /* 0x000fca0000000000 */
[----:B------:R2:W-:Y:S06]  /*0660*/  @!P0 BAR.ARV R3, 0xa0 ;  /* 0x000280030000851d */ /* 0x0005ec0000002000 */
[----:B-1----:R-:W-:-:S13]  /*0670*/  ISETP.LE.AND P0, PT, RZ, UR4, PT ;  /* 0x00000004ff007c0c */ /* 0x002fda000bf03270 */
[----:B--2---:R-:W-:Y:S05]  /*0680*/  @!P0 EXIT ;  /* 0x000000000000894d */ /* 0x004fea0003800000 */
[----:B------:R-:W1:Y:S01]  /*0690*/  S2R R4, SR_TID.X ;  /* 0x0000000000047919 */ /* 0x000e620000002100 */
[----:B------:R-:W-:-:S04]  /*06a0*/  MOV R0, RZ ;  /* 0x000000ff00007202 */ /* 0x000fc80000000f00 */
[----:B------:R-:W-:Y:S01]  /*06b0*/  LOP3.LUT P0, RZ, R0, 0x3ff, RZ, 0xc0, !PT ;  /* 0x000003ff00ff7812 */ /* 0x000fe2000780c0ff */
[----:B-1----:R-:W-:-:S12]  /*06c0*/  VIADD R121, R4, 0xffffff80 ;  /* 0xffffff8004797836 */ /* 0x002fd80000000000 */
[----:B------:R-:W-:Y:S05]  /*06d0*/  @!P0 BRA `(.L_x_6) ;  /* 0x00000000007c8947 */ /* 0x000fea0003800000 */
[----:B------:R-:W-:Y:S01]  /*06e0*/  MOV R16, 0x0 ;  /* 0x0000000000107802 */ /* 0x000fe20000000f00 */
[----:B------:R-:W-:Y:S01]  /*06f0*/  ULDC.64 UR4, c[0x4][0x88] ;  /* 0x0100220000047ab9 */ /* 0x000fe20000000a00 */
[----:B------:R-:W-:Y:S01]  /*0700*/  ULDC.64 UR6, c[0x4][0x8] ;  /* 0x0100020000067ab9 */ /* 0x000fe20000000a00 */
[----:B------:R-:W-:Y:S01]  /*0710*/  IMAD.U32 R4, RZ, RZ, UR4 ;  /* 0x00000004ff047e24 */ /* 0x000fe2000f8e00ff */
[----:B------:R1:W2:Y:S01]  /*0720*/  LDC.64 R14, c[0x4][R16] ;  /* 0x01000000100e7b82 */ /* 0x0002a20000000a00 */
[----:B------:R-:W-:Y:S01]  /*0730*/  IMAD.U32 R5, RZ, RZ, UR5 ;  /* 0x00000005ff057e24 */ /* 0x000fe2000f8e00ff */
[----:B------:R-:W-:Y:S01]  /*0740*/  ULDC.64 UR4, c[0x4][0x90] ;  /* 0x0100240000047ab9 */ /* 0x000fe20000000a00 */
[----:B------:R-:W-:Y:S02]  /*0750*/  IMAD.U32 R10, RZ, RZ, UR6 ;  /* 0x00000006ff0a7e24 */ /* 0x000fe4000f8e00ff */
[----:B------:R-:W-:Y:S02]  /*0760*/  IMAD.U32 R6, RZ, RZ, UR4 ;  /* 0x00000004ff067e24 */ /* 0x000fe4000f8e00ff */
[----:B------:R-:W-:-:S02]  /*0770*/  IMAD.U32 R7, RZ, RZ, UR5 ;  /* 0x00000005ff077e24 */ /* 0x000fc4000f8e00ff */
[----:B------:R-:W-:Y:S02]  /*0780*/  IMAD.U32 R11, RZ, RZ, UR7 ;  /* 0x00000007ff0b7e24 */ /* 0x000fe4000f8e00ff */
[----:B------:R-:W-:Y:S02]  /*0790*/  IMAD.MOV.U32 R8, RZ, RZ, 0x70 ;  /* 0x00000070ff087424 */ /* 0x000fe400078e00ff */
[----:B------:R-:W-:Y:S02]  /*07a0*/  IMAD.MOV.U32 R12, RZ, RZ, 0x1 ;  /* 0x00000001ff0c7424 */ /* 0x000fe400078e00ff */
[----:B-1----:R-:W-:-:S07]  /*07b0*/  IMAD.MOV.U32 R13, RZ, RZ, RZ ;  /* 0x000000ffff0d7224 */ /* 0x002fce00078e00ff */
[----:B------:R-:W-:-:S07]  /*07c0*/  LEPC R20, `(.L_x_7) ;  /* 0x000000001014794e */ /* 0x000fce0000000000 */
[----:B--2---:R-:W-:Y:S05]  /*07d0*/  CALL.ABS.NOINC R14 ;  /* 0x000000000e007343 */ /* 0x004fea0003c00000 */
.L_x_7:
[----:B------:R-:W1:Y:S01]  /*07e0*/  LDC.64 R16, c[0x4][R16] ;  /* 0x0100000010107b82 */ /* 0x000e620000000a00 */
[----:B------:R-:W-:Y:S01]  /*07f0*/  ULDC.64 UR4, c[0x4][0x88] ;  /* 0x0100220000047ab9 */ /* 0x000fe20000000a00 */
[----:B------:R-:W-:Y:S01]  /*0800*/  ULDC.64 UR6, c[0x4][0x90] ;  /* 0x0100240000067ab9 */ /* 0x000fe20000000a00 */
[----:B------:R-:W-:Y:S01]  /*0810*/  MOV R4, UR4 ;  /* 0x0000000400047c02 */ /* 0x000fe20008000f00 */
        /* <DEDUP_REMOVED lines=8> */
[----:B------:R-:W-:-:S07]  /*08a0*/  IMAD.MOV.U32 R13, RZ, RZ, RZ ;  /* 0x000000ffff0d7224 */ /* 0x000fce00078e00ff */
[----:B------:R-:W-:-:S07]  /*08b0*/  LEPC R20, `(.L_x_6) ;  /* 0x000000001014794e */ /* 0x000fce0000000000 */
[----:B-1----:R-:W-:Y:S05]  /*08c0*/  CALL.ABS.NOINC R16 ;  /* 0x0000000010007343 */ /* 0x002fea0003c00000 */
.L_x_6:
[----:B------:R-:W1:Y:S01]  /*08d0*/  S2R R3, SR_CgaCtaId ;  /* 0x0000000000037919 */ /* 0x000e620000008800 */
[----:B------:R-:W-:-:S04]  /*08e0*/  MOV R16, 0x400 ;  /* 0x0000040000107802 */ /* 0x000fc80000000f00 */
[----:B-1----:R-:W-:-:S05]  /*08f0*/  LEA R16, R3, R16, 0x18 ;  /* 0x0000001003107211 */ /* 0x002fca00078ec0ff */
[----:B------:R-:W-:-:S05]  /*0900*/  VIADD R17, R16, 0x1e800 ;  /* 0x0001e80010117836 */ /* 0x000fca0000000000 */
[----:B------:R-:W-:-:S13]  /*0910*/  LOP3.LUT P0, RZ, R17, 0x3ff, RZ, 0xc0, !PT ;  /* 0x000003ff11ff7812 */ /* 0x000fda000780c0ff */
[----:B------:R-:W-:Y:S05]  /*0920*/  @!P0 BRA `(.L_x_8) ;  /* 0x00000000007c8947 */ /* 0x000fea0003800000 */
[----:B------:R-:W-:Y:S01]  /*0930*/  MOV R18, 0x0 ;  /* 0x0000000000127802 */ /* 0x000fe20000000f00 */
[----:B------:R-:W-:Y:S01]  /*0940*/  ULDC.64 UR4, c[0x4][0x88] ;  /* 0x0100220000047ab9 */ /* 0x000fe20000000a00 */
[----:B------:R-:W-:Y:S01]  /*0950*/  ULDC.64 UR6, c[0x4][0x8] ;  /* 0x0100020000067ab9 */ /* 0x000fe20000000a00 */
[----:B------:R-:W-:Y:S01]  /*0960*/  IMAD.U32 R4, RZ, RZ, UR4 ;  /* 0x00000004ff047e24 */ /* 0x000fe2000f8e00ff */
[----:B------:R1:W2:Y:S01]  /*0970*/  LDC.64 R14, c[0x4][R18] ;  /* 0x01000000120e7b82 */ /* 0x0002a20000000a00 */
[----:B------:R-:W-:Y:S01]  /*0980*/  MOV R5, UR5 ;  /* 0x0000000500057c02 */ /* 0x000fe20008000f00 */
        /* <DEDUP_REMOVED lines=10> */
.L_x_9:
[----:B------:R-:W1:Y:S01]  /*0a30*/  LDC.64 R18, c[0x4][R18] ;  /* 0x0100000012127b82 */ /* 0x000e620000000a00 */
[----:B------:R-:W-:Y:S01]  /*0a40*/  ULDC.64 UR4, c[0x4][0x88] ;  /* 0x0100220000047ab9 */ /* 0x000fe20000000a00 */
[----:B------:R-:W-:Y:S01]  /*0a50*/  ULDC.64 UR6, c[0x4][0x10] ;  /* 0x0100040000067ab9 */ /* 0x000fe20000000a00 */
[----:B------:R-:W-:Y:S02]  /*0a60*/  IMAD.U32 R4, RZ, RZ, UR4 ;  /* 0x00000004ff047e24 */ /* 0x000fe4000f8e00ff */
[----:B------:R-:W-:Y:S01]  /*0a70*/  IMAD.U32 R5, RZ, RZ, UR5 ;  /* 0x00000005ff057e24 */ /* 0x000fe2000f8e00ff */
[----:B------:R-:W-:Y:S01]  /*0a80*/  ULDC.64 UR4, c[0x4][0x90] ;  /* 0x0100240000047ab9 */ /* 0x000fe20000000a00 */
[----:B------:R-:W-:Y:S01]  /*0a90*/  IMAD.U32 R10, RZ, RZ, UR6 ;  /* 0x00000006ff0a7e24 */ /* 0x000fe2000f8e00ff */
[----:B------:R-:W-:Y:S01]  /*0aa0*/  MOV R7, UR5 ;  /* 0x0000000500077c02 */ /* 0x000fe20008000f00 */
[----:B------:R-:W-:Y:S02]  /*0ab0*/  IMAD.U32 R6, RZ, RZ, UR4 ;  /* 0x00000004ff067e24 */ /* 0x000fe4000f8e00ff */
[----:B------:R-:W-:-:S02]  /*0ac0*/  IMAD.U32 R11, RZ, RZ, UR7 ;  /* 0x00000007ff0b7e24 */ /* 0x000fc4000f8e00ff */
[----:B------:R-:W-:Y:S02]  /*0ad0*/  IMAD.MOV.U32 R8, RZ, RZ, 0x70 ;  /* 0x00000070ff087424 */ /* 0x000fe400078e00ff */
[----:B------:R-:W-:Y:S02]  /*0ae0*/  IMAD.MOV.U32 R12, RZ, RZ, 0x1 ;  /* 0x00000001ff0c7424 */ /* 0x000fe400078e00ff */
[----:B------:R-:W-:-:S07]  /*0af0*/  IMAD.MOV.U32 R13, RZ, RZ, RZ ;  /* 0x000000ffff0d7224 */ /* 0x000fce00078e00ff */
[----:B------:R-:W-:-:S07]  /*0b00*/  LEPC R20, `(.L_x_8) ;  /* 0x000000001014794e */ /* 0x000fce0000000000 */
[----:B-1----:R-:W-:Y:S05]  /*0b10*/  CALL.ABS.NOINC R18 ;  /* 0x0000000012007343 */ /* 0x002fea0003c00000 */
.L_x_8:
[----:B------:R-:W-:Y:S01]  /*0b20*/  SHF.R.S32.HI R122, RZ, 0x1f, R121 ;  /* 0x0000001fff7a7819 */ /* 0x000fe20000011479 */
[----:B------:R-:W-:-:S03]  /*0b30*/  UMOV UR4, 0xffffffff ;  /* 0xffffffff00047882 */ /* 0x000fc60000000000 */
[----:B------:R-:W-:-:S04]  /*0b40*/  LEA.HI R0, R122, R121, RZ, 0x7 ;  /* 0x000000797a007211 */ /* 0x000fc800078f38ff */
[----:B------:R-:W-:Y:S01]  /*0b50*/  SHF.R.S32.HI R120, RZ, 0x7, R0 ;  /* 0x00000007ff787819 */ /* 0x000fe20000011400 */
[----:B------:R-:W-:Y:S06]  /*0b60*/  BRA.DIV UR4, `(.L_x_10) ;  /* 0x0000007604307947 */ /* 0x000fec000b800000 */
[----:B------:R1:W2:Y:S02]  /*0b70*/  SHFL.IDX PT, R14, R120, RZ, 0x1f ;  /* 0x00001fff780e7589 */ /* 0x0002a400000e0000 */
.L_x_84:
[----:B------:R-:W-:Y:S01]  /*0b80*/  SHF.L.U32 R7, RZ, 0x1f, RZ ;  /* 0x0000001fff077819 */ /* 0x000fe200000006ff */
[----:B------:R-:W-:Y:S01]  /*0b90*/  VIADD R228, R16, 0x6000 ;  /* 0x0000600010e47836 */ /* 0x000fe20000000000 */
[----:B------:R-:W-:Y:S02]  /*0ba0*/  LEA.HI R22, R122, R121, RZ, 0x4 ;  /* 0x000000797a167211 */ /* 0x000fe400078f20ff */
[----:B------:R-:W3:Y:S01]  /*0bb0*/  SYNCS.PHASECHK.TRANS64.TRYWAIT P0, [R16+URZ+0x26800], R7 ;  /* 0x02680007100075a7 */ /* 0x000ee2000800017f */
[----:B------:R-:W-:Y:S02]  /*0bc0*/  LOP3.LUT R0, R0, 0xffffff80, RZ, 0xc0, !PT ;  /* 0xffffff8000007812 */ /* 0x000fe400078ec0ff */
[----:B------:R-:W-:Y:S02]  /*0bd0*/  SHF.R.S32.HI R5, RZ, 0x4, R22 ;  /* 0x00000004ff057819 */ /* 0x000fe40000011416 */
[----:B------:R-:W-:Y:S01]  /*0be0*/  LOP3.LUT P1, RZ, R228, 0x1bf, RZ, 0xc0, !PT ;  /* 0x000001bfe4ff7812 */ /* 0x000fe2000782c0ff */
[----:B------:R-:W-:Y:S01]  /*0bf0*/  IMAD.IADD R123, R121, 0x1, -R0 ;  /* 0x00000001797b7824 */ /* 0x000fe200078e0a00 */
[----:B------:R-:W-:-:S02]  /*0c00*/  LEA.HI R4, R22, R5, RZ, 0x1 ;  /* 0x0000000516047211 */ /* 0x000fc400078f08ff */
[----:B--2---:R-:W-:Y:S02]  /*0c10*/  LEA.HI R0, R14, R14, RZ, 0x1 ;  /* 0x0000000e0e007211 */ /* 0x004fe400078f08ff */
[----:B------:R-:W-:Y:S02]  /*0c20*/  SHF.R.S32.HI R126, RZ, 0x1f, R123 ;  /* 0x0000001fff7e7819 */ /* 0x000fe4000001147b */
[----:B------:R-:W-:Y:S02]  /*0c30*/  LOP3.LUT R4, R4, 0xfffffffe, RZ, 0xc0, !PT ;  /* 0xfffffffe04047812 */ /* 0x000fe400078ec0ff */
[----:B------:R-:W-:Y:S02]  /*0c40*/  LOP3.LUT R3, R0, 0xfffffffe, RZ, 0xc0, !PT ;  /* 0xfffffffe00037812 */ /* 0x000fe400078ec0ff */
[----:B------:R-:W-:Y:S01]  /*0c50*/  LEA.HI R127, R126, R123, RZ, 0x2 ;  /* 0x0000007b7e7f7211 */ /* 0x000fe200078f10ff */
[----:B------:R-:W-:Y:S01]  /*0c60*/  IMAD.IADD R125, R5, 0x1, -R4 ;  /* 0x00000001057d7824 */ /* 0x000fe200078e0a04 */
[----:B------:R-:W-:Y:S01]  /*0c70*/  LEA.HI R0, R122, R121, RZ, 0x5 ;  /* 0x000000797a007211 */ /* 0x000fe200078f28ff */
[----:B------:R-:W-:Y:S01]  /*0c80*/  IMAD.IADD R18, R14, 0x1, -R3 ;  /* 0x000000010e127824 */ /* 0x000fe200078e0a03 */
[----:B------:R-:W-:Y:S01]  /*0c90*/  LOP3.LUT R4, R127, 0x7ffffffc, RZ, 0xc0, !PT ;  /* 0x7ffffffc7f047812 */ /* 0x000fe200078ec0ff */
[----:B---3--:R-:W-:Y:S06]  /*0ca0*/  @P0 BRA `(.L_x_11) ;  /* 0x0000000000080947 */ /* 0x008fec0003800000 */
[----:B------:R-:W2:Y:S02]  /*0cb0*/  SYNCS.PHASECHK.TRANS64.TRYWAIT P0, [R16+URZ+0x26800], R7 ;  /* 0x02680007100075a7 */ /* 0x000ea4000800017f */
[----:B--2---:R-:W-:Y:S05]  /*0cc0*/  @!P0 BRA `(.L_x_12) ;  /* 0x0000007000f88947 */ /* 0x004fea0003800000 */
.L_x_11:
[----:B------:R-:W-:Y:S01]  /*0cd0*/  LOP3.LUT P0, RZ, R228, 0x1bf, RZ, 0xc0, !PT ;  /* 0x000001bfe4ff7812 */ /* 0x000fe2000780c0ff */
[----:B------:R-:W-:Y:S01]  /*0ce0*/  IMAD.IADD R19, R123, 0x1, -R4 ;  /* 0x000000017b137824 */ /* 0x000fe200078e0a04 */
[----:B------:R-:W-:-:S11]  /*0cf0*/  SHF.R.S32.HI R124, RZ, 0x5, R0 ;  /* 0x00000005ff7c7819 */ /* 0x000fd60000011400 */
[----:B------:R-:W-:Y:S05]  /*0d00*/  @!P0 BRA `(.L_x_13) ;  /* 0x0000000000408947 */ /* 0x000fea0003800000 */
[----:B------:R-:W-:Y:S01]  /*0d10*/  MOV R0, 0x0 ;  /* 0x0000000000007802 */ /* 0x000fe20000000f00 */
[----:B------:R-:W-:Y:S01]  /*0d20*/  ULDC.64 UR4, c[0x4][0x88] ;  /* 0x0100220000047ab9 */ /* 0x000fe20000000a00 */
[----:B------:R-:W-:Y:S01]  /*0d30*/  ULDC.64 UR6, c[0x4][0x90] ;  /* 0x0100240000067ab9 */ /* 0x000fe20000000a00 */
[----:B------:R-:W-:Y:S01]  /*0d40*/  MOV R4, UR4 ;  /* 0x0000000400047c02 */ /* 0x000fe20008000f00 */
[----:B------:R3:W4:Y:S01]  /*0d50*/  LDC.64 R14, c[0x4][R0] ;  /* 0x01000000000e7b82 */ /* 0x0007220000000a00 */
[----:B------:R-:W-:Y:S01]  /*0d60*/  IMAD.U32 R5, RZ, RZ, UR5 ;  /* 0x00000005ff057e24 */ /* 0x000fe2000f8e00ff */
[----:B------:R-:W-:Y:S01]  /*0d70*/  ULDC.64 UR4, c[0x4][0x18] ;  /* 0x0100060000047ab9 */ /* 0x000fe20000000a00 */
[----:B------:R-:W-:Y:S02]  /*0d80*/  IMAD.U32 R6, RZ, RZ, UR6 ;  /* 0x00000006ff067e24 */ /* 0x000fe4000f8e00ff */
[----:B--2---:R-:W-:Y:S02]  /*0d90*/  IMAD.U32 R7, RZ, RZ, UR7 ;  /* 0x00000007ff077e24 */ /* 0x004fe4000f8e00ff */
[----:B------:R-:W-:-:S02]  /*0da0*/  IMAD.U32 R10, RZ, RZ, UR4 ;  /* 0x00000004ff0a7e24 */ /* 0x000fc4000f8e00ff */
[----:B------:R-:W-:Y:S02]  /*0db0*/  IMAD.U32 R11, RZ, RZ, UR5 ;  /* 0x00000005ff0b7e24 */ /* 0x000fe4000f8e00ff */
[----:B------:R-:W-:Y:S02]  /*0dc0*/  IMAD.MOV.U32 R8, RZ, RZ, 0x70 ;  /* 0x00000070ff087424 */ /* 0x000fe400078e00ff */
[----:B------:R-:W-:Y:S02]  /*0dd0*/  IMAD.MOV.U32 R12, RZ, RZ, 0x1 ;  /* 0x00000001ff0c7424 */ /* 0x000fe400078e00ff */
[----:B---3--:R-:W-:-:S07]  /*0de0*/  IMAD.MOV.U32 R13, RZ, RZ, RZ ;  /* 0x000000ffff0d7224 */ /* 0x008fce00078e00ff */
[----:B------:R-:W-:-:S07]  /*0df0*/  LEPC R20, `(.L_x_13) ;  /* 0x000000001014794e */ /* 0x000fce0000000000 */
[----:B-1--4-:R-:W-:Y:S05]  /*0e00*/  CALL.ABS.NOINC R14 ;  /* 0x000000000e007343 */ /* 0x012fea0003c00000 */
.L_x_13:
[----:B------:R-:W-:Y:S01]  /*0e10*/  LOP3.LUT R22, R22, 0xfffffff0, RZ, 0xc0, !PT ;  /* 0xfffffff016167812 */ /* 0x000fe200078ec0ff */
[----:B------:R-:W-:Y:S01]  /*0e20*/  IMAD.SHL.U32 R6, R125, 0x8, RZ ;  /* 0x000000087d067824 */ /* 0x000fe200078e00ff */
[----:B------:R-:W-:Y:S05]  /*0e30*/  WARPSYNC.ALL ;  /* 0x0000000000007948 */ /* 0x000fea0003800000 */
[----:B------:R-:W-:Y:S01]  /*0e40*/  IMAD.IADD R22, R121, 0x1, -R22 ;  /* 0x0000000179167824 */ /* 0x000fe200078e0a16 */
[----:B------:R-:W-:Y:S01]  /*0e50*/  ULDC UR4, c[0x0][0x280] ;  /* 0x0000a00000047ab9 */ /* 0x000fe20000000800 */
[----:B------:R-:W-:Y:S01]  /*0e60*/  IMAD.MOV.U32 R23, RZ, RZ, 0x20 ;  /* 0x00000020ff177424 */ /* 0x000fe200078e00ff */
[----:B------:R-:W-:Y:S01]  /*0e70*/  UISETP.GE.AND UP0, UPT, UR4, 0x1, UPT ;  /* 0x000000010400788c */ /* 0x000fe2000bf06270 */
[----:B------:R-:W-:-:S02]  /*0e80*/  CS2R R118, SRZ ;  /* 0x0000000000767805 */ /* 0x000fc4000001ff00 */
[----:B------:R-:W-:Y:S02]  /*0e90*/  LEA.HI R0, R22, R22, RZ, 0x1 ;  /* 0x0000001616007211 */ /* 0x000fe400078f08ff */
[----:B------:R-:W-:Y:S02]  /*0ea0*/  CS2R R116, SRZ ;  /* 0x0000000000747805 */ /* 0x000fe4000001ff00 */
[----:B------:R-:W-:Y:S02]  /*0eb0*/  SHF.R.S32.HI R5, RZ, 0x1f, R22 ;  /* 0x0000001fff057819 */ /* 0x000fe40000011416 */
[----:B------:R-:W-:Y:S02]  /*0ec0*/  CS2R R114, SRZ ;  /* 0x0000000000727805 */ /* 0x000fe4000001ff00 */
[----:B------:R-:W-:Y:S02]  /*0ed0*/  SHF.R.S32.HI R3, RZ, 0x1, R0 ;  /* 0x00000001ff037819 */ /* 0x000fe40000011400 */
[----:B------:R-:W-:-:S02]  /*0ee0*/  CS2R R112, SRZ ;  /* 0x0000000000707805 */ /* 0x000fc4000001ff00 */
[----:B------:R-:W-:Y:S02]  /*0ef0*/  SHF.R.S32.HI R4, RZ, 0x1f, R0 ;  /* 0x0000001fff047819 */ /* 0x000fe40000011400 */
[----:B------:R-:W-:Y:S02]  /*0f00*/  CS2R R110, SRZ ;  /* 0x00000000006e7805 */ /* 0x000fe4000001ff00 */
[----:B------:R-:W-:Y:S02]  /*0f10*/  LEA.HI R5, R5, R22, RZ, 0x3 ;  /* 0x0000001605057211 */ /* 0x000fe400078f18ff */
[----:B------:R-:W-:Y:S02]  /*0f20*/  CS2R R108, SRZ ;  /* 0x00000000006c7805 */ /* 0x000fe4000001ff00 */
[----:B------:R-:W-:Y:S02]  /*0f30*/  LEA.HI R4, R4, R3, RZ, 0x2 ;  /* 0x0000000304047211 */ /* 0x000fe400078f10ff */
[----:B------:R-:W-:-:S02]  /*0f40*/  CS2R R106, SRZ ;  /* 0x00000000006a7805 */ /* 0x000fc4000001ff00 */
[----:B--2---:R-:W-:Y:S02]  /*0f50*/  SHF.L.U32 R7, R5, 0x5, RZ ;  /* 0x0000000505077819 */ /* 0x004fe400000006ff */
[----:B------:R-:W-:Y:S02]  /*0f60*/  CS2R R104, SRZ ;  /* 0x0000000000687805 */ /* 0x000fe4000001ff00 */
[----:B------:R-:W-:Y:S02]  /*0f70*/  LOP3.LUT R4, R4, 0xfffffffc, RZ, 0xc0, !PT ;  /* 0xfffffffc04047812 */ /* 0x000fe400078ec0ff */
[----:B------:R-:W-:Y:S02]  /*0f80*/  CS2R R102, SRZ ;  /* 0x0000000000667805 */ /* 0x000fe4000001ff00 */
[----:B------:R-:W-:Y:S02]  /*0f90*/  LOP3.LUT R5, R0, 0x7fffffe, RZ, 0xc0, !PT ;  /* 0x07fffffe00057812 */ /* 0x000fe400078ec0ff */
[----:B------:R-:W-:-:S02]  /*0fa0*/  CS2R R100, SRZ ;  /* 0x0000000000647805 */ /* 0x000fc4000001ff00 */
[----:B------:R-:W-:Y:S01]  /*0fb0*/  LOP3.LUT R7, R7, 0xffffff00, RZ, 0xc0, !PT ;  /* 0xffffff0007077812 */ /* 0x000fe200078ec0ff */
[----:B------:R-:W-:Y:S01]  /*0fc0*/  IMAD.IADD R4, R3, 0x1, -R4 ;  /* 0x0000000103047824 */ /* 0x000fe200078e0a04 */
[----:B------:R-:W-:Y:S01]  /*0fd0*/  CS2R R98, SRZ ;  /* 0x0000000000627805 */ /* 0x000fe2000001ff00 */
[----:B------:R-:W-:Y:S01]  /*0fe0*/  IMAD.IADD R5, R22, 0x1, -R5 ;  /* 0x0000000116057824 */ /* 0x000fe200078e0a05 */
[----:B------:R-:W-:Y:S01]  /*0ff0*/  CS2R R96, SRZ ;  /* 0x0000000000607805 */ /* 0x000fe2000001ff00 */
[C---:B------:R-:W-:Y:S01]  /*1000*/  IMAD.SHL.U32 R3, R4.reuse, 0x40, RZ ;  /* 0x0000004004037824 */ /* 0x040fe200078e00ff */
[----:B------:R-:W-:Y:S01]  /*1010*/  LOP3.LUT P0, RZ, R4, 0x2, RZ, 0xc0, !PT ;  /* 0x0000000204ff7812 */ /* 0x000fe2000780c0ff */
[----:B------:R-:W-:Y:S01]  /*1020*/  IMAD R0, R124, 0x200, R7 ;  /* 0x000002007c007824 */ /* 0x000fe200078e0207 */
[----:B------:R-:W-:Y:S02]  /*1030*/  CS2R R94, SRZ ;  /* 0x00000000005e7805 */ /* 0x000fe4000001ff00 */
[----:B------:R-:W-:-:S02]  /*1040*/  CS2R R92, SRZ ;  /* 0x00000000005c7805 */ /* 0x000fc4000001ff00 */
[----:B------:R-:W-:Y:S01]  /*1050*/  LOP3.LUT R3, R3, 0xc0, RZ, 0xc0, !PT ;  /* 0x000000c003037812 */ /* 0x000fe200078ec0ff */
[----:B------:R-:W-:Y:S01]  /*1060*/  IMAD R0, R5, 0x20, R0 ;  /* 0x0000002005007824 */ /* 0x000fe200078e0200 */
[----:B------:R-:W-:Y:S02]  /*1070*/  SEL R23, R23, 0xffffffe0, !P0 ;  /* 0xffffffe017177807 */ /* 0x000fe40004000000 */
[----:B------:R-:W-:Y:S02]  /*1080*/  CS2R R90, SRZ ;  /* 0x00000000005a7805 */ /* 0x000fe4000001ff00 */
[----:B------:R-:W-:Y:S02]  /*1090*/  LOP3.LUT R6, R3, 0x8, R6, 0xf8, !PT ;  /* 0x0000000803067812 */ /* 0x000fe400078ef806 */
[----:B------:R-:W-:Y:S02]  /*10a0*/  CS2R R88, SRZ ;  /* 0x0000000000587805 */ /* 0x000fe4000001ff00 */
[----:B------:R-:W-:-:S02]  /*10b0*/  SHF.R.U32.HI R3, RZ, 0x3, R3 ;  /* 0x00000003ff037819 */ /* 0x000fc40000011603 */
[----:B------:R-:W-:Y:S02]  /*10c0*/  CS2R R86, SRZ ;  /* 0x0000000000567805 */ /* 0x000fe4000001ff00 */
[----:B------:R-:W-:Y:S02]  /*10d0*/  PLOP3.LUT P0, PT, PT, PT, UP0, 0x80, 0x0 ;  /* 0x000000000000781c */ /* 0x000fe40003f0f008 */
[----:B------:R-:W-:Y:S02]  /*10e0*/  CS2R R84, SRZ ;  /* 0x0000000000547805 */ /* 0x000fe4000001ff00 */
[----:B------:R-:W-:Y:S02]  /*10f0*/  LOP3.LUT R3, R6, R3, RZ, 0x3c, !PT ;  /* 0x0000000306037212 */ /* 0x000fe400078e3cff */
[----:B------:R-:W-:Y:S02]  /*1100*/  CS2R R82, SRZ ;  /* 0x0000000000527805 */ /* 0x000fe4000001ff00 */
[----:B------:R-:W-:-:S02]  /*1110*/  CS2R R80, SRZ ;  /* 0x0000000000507805 */ /* 0x000fc4000001ff00 */
[----:B------:R-:W-:Y:S02]  /*1120*/  CS2R R78, SRZ ;  /* 0x00000000004e7805 */ /* 0x000fe4000001ff00 */
[----:B------:R-:W-:Y:S01]  /*1130*/  CS2R R76, SRZ ;  /* 0x00000000004c7805 */ /* 0x000fe2000001ff00 */
[----:B------:R-:W-:Y:S01]  /*1140*/  IMAD.IADD R3, R3, 0x1, R0 ;  /* 0x0000000103037824 */ /* 0x000fe200078e0200 */
[----:B------:R-:W-:Y:S02]  /*1150*/  CS2R R74, SRZ ;  /* 0x00000000004a7805 */ /* 0x000fe4000001ff00 */
[----:B------:R-:W-:Y:S02]  /*1160*/  CS2R R72, SRZ ;  /* 0x0000000000487805 */ /* 0x000fe4000001ff00 */
[----:B------:R-:W-:Y:S01]  /*1170*/  CS2R R70, SRZ ;  /* 0x0000000000467805 */ /* 0x000fe2000001ff00 */
[----:B------:R-:W-:Y:S01]  /*1180*/  IMAD R22, R3, 0x2, R16 ;  /* 0x0000000203167824 */ /* 0x000fe200078e0210 */
[----:B------:R-:W-:-:S02]  /*1190*/  CS2R R68, SRZ ;  /* 0x0000000000447805 */ /* 0x000fc4000001ff00 */
[----:B------:R-:W-:Y:S02]  /*11a0*/  CS2R R66, SRZ ;  /* 0x0000000000427805 */ /* 0x000fe4000001ff00 */
[----:B------:R-:W-:Y:S01]  /*11b0*/  CS2R R64, SRZ ;  /* 0x0000000000407805 */ /* 0x000fe2000001ff00 */
[----:B------:R-:W-:Y:S01]  /*11c0*/  IMAD.IADD R23, R22, 0x1, R23 ;  /* 0x0000000116177824 */ /* 0x000fe200078e0217 */
[----:B------:R2:W3:Y:S01]  /*11d0*/  LDSM.16.M88.4 R184, [R22+0x6000] ;  /* 0x0060000016b8783b */ /* 0x0004e20000000200 */
[----:B------:R-:W-:Y:S02]  /*11e0*/  CS2R R62, SRZ ;  /* 0x00000000003e7805 */ /* 0x000fe4000001ff00 */
[----:B------:R-:W-:Y:S02]  /*11f0*/  CS2R R60, SRZ ;  /* 0x00000000003c7805 */ /* 0x000fe4000001ff00 */
[----:B------:R-:W-:Y:S01]  /*1200*/  CS2R R58, SRZ ;  /* 0x00000000003a7805 */ /* 0x000fe2000001ff00 */
[----:B------:R2:W4:Y:S01]  /*1210*/  LDSM.16.M88.4 R188, [R22+0x8000] ;  /* 0x0080000016bc783b */ /* 0x0005220000000200 */
[----:B------:R-:W-:-:S02]  /*1220*/  CS2R R56, SRZ ;  /* 0x0000000000387805 */ /* 0x000fc4000001ff00 */
[----:B------:R-:W-:Y:S02]  /*1230*/  CS2R R54, SRZ ;  /* 0x0000000000367805 */ /* 0x000fe4000001ff00 */
[----:B------:R-:W-:Y:S01]  /*1240*/  CS2R R52, SRZ ;  /* 0x0000000000347805 */ /* 0x000fe2000001ff00 */
[----:B------:R2:W5:Y:S01]  /*1250*/  LDSM.16.M88.4 R192, [R22+0xa000] ;  /* 0x00a0000016c0783b */ /* 0x0005620000000200 */
[----:B------:R-:W-:Y:S02]  /*1260*/  CS2R R50, SRZ ;  /* 0x0000000000327805 */ /* 0x000fe4000001ff00 */
[----:B------:R-:W-:Y:S02]  /*1270*/  CS2R R48, SRZ ;  /* 0x0000000000307805 */ /* 0x000fe4000001ff00 */
[----:B------:R-:W-:Y:S01]  /*1280*/  CS2R R46, SRZ ;  /* 0x00000000002e7805 */ /* 0x000fe2000001ff00 */
[----:B------:R2:W1:Y:S01]  /*1290*/  LDSM.16.M88.4 R196, [R23+0x6000] ;  /* 0x0060000017c4783b */ /* 0x0004620000000200 */
[----:B------:R-:W-:-:S02]  /*12a0*/  CS2R R44, SRZ ;  /* 0x00000000002c7805 */ /* 0x000fc4000001ff00 */
[----:B------:R-:W-:Y:S02]  /*12b0*/  CS2R R42, SRZ ;  /* 0x00000000002a7805 */ /* 0x000fe4000001ff00 */
[----:B------:R-:W-:Y:S01]  /*12c0*/  CS2R R40, SRZ ;  /* 0x0000000000287805 */ /* 0x000fe2000001ff00 */
[----:B------:R2:W1:Y:S01]  /*12d0*/  LDSM.16.M88.4 R200, [R23+0x8000] ;  /* 0x0080000017c8783b */ /* 0x0004620000000200 */
[----:B------:R-:W-:Y:S02]  /*12e0*/  CS2R R38, SRZ ;  /* 0x0000000000267805 */ /* 0x000fe4000001ff00 */
[----:B------:R-:W-:Y:S02]  /*12f0*/  CS2R R36, SRZ ;  /* 0x0000000000247805 */ /* 0x000fe4000001ff00 */
[----:B------:R-:W-:Y:S01]  /*1300*/  CS2R R34, SRZ ;  /* 0x0000000000227805 */ /* 0x000fe2000001ff00 */
[----:B------:R2:W1:Y:S01]  /*1310*/  LDSM.16.M88.4 R204, [R23+0xa000] ;  /* 0x00a0000017cc783b */ /* 0x0004620000000200 */
[----:B------:R-:W-:-:S02]  /*1320*/  CS2R R32, SRZ ;  /* 0x0000000000207805 */ /* 0x000fc4000001ff00 */
[----:B------:R-:W-:Y:S02]  /*1330*/  CS2R R30, SRZ ;  /* 0x00000000001e7805 */ /* 0x000fe4000001ff00 */
[----:B------:R-:W-:Y:S02]  /*1340*/  CS2R R28, SRZ ;  /* 0x00000000001c7805 */ /* 0x000fe4000001ff00 */
[----:B------:R-:W-:Y:S02]  /*1350*/  CS2R R26, SRZ ;  /* 0x00000000001a7805 */ /* 0x000fe4000001ff00 */
[----:B------:R-:W-:Y:S01]  /*1360*/  CS2R R24, SRZ ;  /* 0x0000000000187805 */ /* 0x000fe2000001ff00 */
[----:B--23--:R-:W-:Y:S06]  /*1370*/  @!P0 BRA `(.L_x_14) ;  /* 0x0000002c00d48947 */ /* 0x00cfec0003800000 */
[----:B------:R-:W2:Y:S01]  /*1380*/  S2R R6, SR_CTAID.X ;  /* 0x0000000000067919 */ /* 0x000ea20000002500 */
[----:B------:R-:W2:Y:S01]  /*1390*/  LDC R7, c[0x0][0x290] ;  /* 0x0000a400ff077b82 */ /* 0x000ea20000000800 */
[----:B------:R-:W-:Y:S01]  /*13a0*/  IMAD.SHL.U32 R0, R121, 0x40, RZ ;  /* 0x0000004079007824 */ /* 0x000fe200078e00ff */
[----:B------:R-:W-:Y:S01]  /*13b0*/  SHF.L.U32 R3, R124, 0x4, RZ ;  /* 0x000000047c037819 */ /* 0x000fe200000006ff */
[----:B------:R-:W-:Y:S01]  /*13c0*/  UIADD3 UR4, UR4, 0x3f, URZ ;  /* 0x0000003f04047890 */ /* 0x000fe2000fffe03f */
[----:B------:R-:W-:Y:S01]  /*13d0*/  LEA.HI R122, R122, R121, RZ, 0x3 ;  /* 0x000000797a7a7211 */ /* 0x000fe200078f18ff */
[----:B------:R-:W-:Y:S01]  /*13e0*/  IMAD R125, R120, 0x8, R125 ;  /* 0x00000008787d7824 */ /* 0x000fe200078e027d */
[----:B------:R-:W-:Y:S01]  /*13f0*/  LOP3.LUT R0, R0, 0x1c0, RZ, 0xc0, !PT ;  /* 0x000001c000007812 */ /* 0x000fe200078ec0ff */
[----:B------:R-:W-:Y:S01]  /*1400*/  USHF.R.S32.HI UR5, URZ, 0x1f, UR4 ;  /* 0x0000001f3f057899 */ /* 0x000fe20008011404 */
[----:B------:R-:W-:Y:S01]  /*1410*/  LEA.HI R126, R126, R123, RZ, 0x5 ;  /* 0x0000007b7e7e7211 */ /* 0x000fe200078f28ff */
[----:B------:R-:W-:Y:S01]  /*1420*/  IMAD.MOV.U32 R119, RZ, RZ, RZ ;  /* 0x000000ffff777224 */ /* 0x000fe200078e00ff */
[----:B------:R-:W-:Y:S01]  /*1430*/  LOP3.LUT R3, R0, 0x30, R3, 0xf8, !PT ;  /* 0x0000003000037812 */ /* 0x000fe200078ef803 */
[----:B------:R-:W-:Y:S01]  /*1440*/  ULEA.HI UR5, UR5, UR4, URZ, 0x6 ;  /* 0x0000000405057291 */ /* 0x000fe2000f8f303f */
[----:B------:R-:W-:Y:S01]  /*1450*/  SHF.R.S32.HI R126, RZ, 0x5, R126 ;  /* 0x00000005ff7e7819 */ /* 0x000fe2000001147e */
[----:B------:R-:W-:Y:S01]  /*1460*/  ULOP3.LUT UR11, UR38, 0x1, URZ, 0xfc, !UPT ;  /* 0x00000001260b7892 */ /* 0x000fe2000f8efc3f */
[----:B------:R-:W-:Y:S01]  /*1470*/  LOP3.LUT R5, R3, 0x8, R122, 0xf8, !PT ;  /* 0x0000000803057812 */ /* 0x000fe200078ef87a */
[----:B------:R-:W-:Y:S01]  /*1480*/  USHF.R.S32.HI UR7, URZ, 0x6, UR5 ;  /* 0x000000063f077899 */ /* 0x000fe20008011405 */
[----:B------:R-:W-:Y:S01]  /*1490*/  SHF.R.U32.HI R4, RZ, 0x3, R0 ;  /* 0x00000003ff047819 */ /* 0x000fe20000011600 */
[----:B------:R-:W-:Y:S01]  /*14a0*/  UMOV UR4, URZ ;  /* 0x0000003f00047c82 */ /* 0x000fe20008000000 */
[--C-:B------:R-:W-:Y:S01]  /*14b0*/  SHF.R.S32.HI R0, RZ, 0x2, R127.reuse ;  /* 0x00000002ff007819 */ /* 0x100fe2000001147f */
[----:B------:R-:W-:Y:S01]  /*14c0*/  UMOV UR5, URZ ;  /* 0x0000003f00057c82 */ /* 0x000fe20008000000 */
[----:B------:R-:W-:Y:S01]  /*14d0*/  SHF.R.S32.HI R127, RZ, 0x1f, R127 ;  /* 0x0000001fff7f7819 */ /* 0x000fe2000001147f */
[----:B------:R-:W-:Y:S01]  /*14e0*/  UMOV UR6, URZ ;  /* 0x0000003f00067c82 */ /* 0x000fe20008000000 */
[----:B------:R-:W-:Y:S01]  /*14f0*/  LOP3.LUT R4, R5, R4, RZ, 0x3c, !PT ;  /* 0x0000000405047212 */ /* 0x000fe200078e3cff */
[----:B------:R-:W-:Y:S01]  /*1500*/  IMAD R5, R120, 0x300, R123 ;  /* 0x0000030078057824 */ /* 0x000fe200078e027b */
[----:B------:R-:W-:Y:S01]  /*1510*/  LEA.HI R127, R127, R0, RZ, 0x3 ;  /* 0x000000007f7f7211 */ /* 0x000fe200078f18ff */
[----:B------:R-:W-:Y:S01]  /*1520*/  ULDC UR13, c[0x0][0x75c] ;  /* 0x0001d700000d7ab9 */ /* 0x000fe20000000800 */
[----:B------:R-:W-:Y:S01]  /*1530*/  ULDC UR14, c[0x0][0x744] ;  /* 0x0001d100000e7ab9 */ /* 0x000fe20000000800 */
[----:B------:R-:W-:Y:S01]  /*1540*/  IMAD.SHL.U32 R5, R5, 0x4, RZ ;  /* 0x0000000405057824 */ /* 0x000fe200078e00ff */
[----:B------:R-:W-:Y:S01]  /*1550*/  LOP3.LUT R127, R127, 0xfffffff8, RZ, 0xc0, !PT ;  /* 0xfffffff87f7f7812 */ /* 0x000fe200078ec0ff */
[----:B------:R-:W-:-:S02]  /*1560*/  IMAD.U32 R4, R125, 0x200, R4 ;  /* 0x000002007d047824 */ /* 0x000fc400078e0004 */
[----:B--2---:R-:W-:-:S04]  /*1570*/  IMAD R3, R6, -0x80, R7 ;  /* 0xffffff8006037824 */ /* 0x004fc800078e0207 */
[----:B------:R-:W-:Y:S01]  /*1580*/  IMAD R126, R126, -0x10, R3 ;  /* 0xfffffff07e7e7824 */ /* 0x000fe200078e0203 */
[----:B------:R-:W-:-:S04]  /*1590*/  LEA.HI R3, R120, R120, RZ, 0x1 ;  /* 0x0000007878037211 */ /* 0x000fc800078f08ff */
[----:B------:R-:W-:Y:S02]  /*15a0*/  LOP3.LUT R3, R3, 0xfffffffe, RZ, 0xc0, !PT ;  /* 0xfffffffe03037812 */ /* 0x000fe400078ec0ff */
[----:B------:R-:W-:Y:S01]  /*15b0*/  IADD3 R126, R126, R127, -R0 ;  /* 0x0000007f7e7e7210 */ /* 0x000fe20007ffe800 */
[----:B------:R-:W-:Y:S02]  /*15c0*/  IMAD R0, R5, 0x4, R16 ;  /* 0x0000000405007824 */ /* 0x000fe400078e0210 */
[----:B------:R-:W-:-:S04]  /*15d0*/  IMAD.IADD R3, R120, 0x1, -R3 ;  /* 0x0000000178037824 */ /* 0x000fc800078e0a03 */
[----:B------:R-:W-:-:S07]  /*15e0*/  IMAD R3, R3, -0x40, R126 ;  /* 0xffffffc003037824 */ /* 0x000fce00078e027e */
.L_x_25:
[----:B------:R-:W-:-:S06]  /*15f0*/  UISETP.NE.AND UP0, UPT, UR11, 0x3, UPT ;  /* 0x000000030b00788c */ /* 0x000fcc000bf05270 */
[----:B------:R-:W-:-:S13]  /*1600*/  PLOP3.LUT P0, PT, PT, PT, UP0, 0x80, 0x0 ;  /* 0x000000000000781c */ /* 0x000fda0003f0f008 */
[----:B-1----:R-:W-:Y:S05]  /*1610*/  @!P0 BRA `(.L_x_15) ;  /* 0x0000000000048947 */ /* 0x002fea0003800000 */
[----:B------:R-:W-:Y:S01]  /*1620*/  BPT.TRAP 0x1 ;  /* 0x000000040000795c */ /* 0x000fe20000300000 */
.L_x_15:
[----:B------:R-:W-:Y:S01]  /*1630*/  R2UR UR8, R16 ;  /* 0x00000000100872ca */ /* 0x000fe200000e0000 */
[----:B------:R-:W-:-:S05]  /*1640*/  IMAD.U32 R6, RZ, RZ, UR5 ;  /* 0x00000005ff067e24 */ /* 0x000fca000f8e00ff */
[----:B------:R-:W-:-:S07]  /*1650*/  SHF.L.U32 R6, R6, 0x1f, RZ ;  /* 0x0000001f06067819 */ /* 0x000fce00000006ff */
[----:B------:R-:W-:-:S09]  /*1660*/  ULEA UR8, UR6, UR8, 0x3 ;  /* 0x0000000806087291 */ /* 0x000fd2000f8e183f */
[----:B------:R2:W3:Y:S01]  /*1670*/  SYNCS.PHASECHK.TRANS64.TRYWAIT P1, [UR8+0x26810], R6 ;  /* 0x02681006ff0075a7 */ /* 0x0004e20008020148 */
[----:B------:R-:W-:Y:S05]  /*1680*/  @!P0 BRA `(.L_x_16) ;  /* 0x0000000000048947 */ /* 0x000fea0003800000 */
[----:B------:R-:W-:Y:S01]  /*1690*/  BPT.TRAP 0x1 ;  /* 0x000000040000795c */ /* 0x000fe20000300000 */
.L_x_16:
[----:B---3--:R-:W-:Y:S05]  /*16a0*/  @P1 BRA `(.L_x_17) ;  /* 0x0000000000081947 */ /* 0x008fea0003800000 */
[----:B------:R-:W3:Y:S02]  /*16b0*/  SYNCS.PHASECHK.TRANS64.TRYWAIT P1, [UR8+0x26810], R6 ;  /* 0x02681006ff0075a7 */ /* 0x000ee40008020148 */
[----:B---3--:R-:W-:Y:S05]  /*16c0*/  @!P1 BRA `(.L_x_18) ;  /* 0x00000068008c9947 */ /* 0x008fea0003800000 */
.L_x_17:
[----:B------:R-:W-:Y:S01]  /*16d0*/  R2UR UR9, R16 ;  /* 0x00000000100972ca */ /* 0x000fe200000e0000 */
[----:B---3--:R-:W-:Y:S01]  /*16e0*/  IMAD R5, R18, 0x800, R16 ;  /* 0x0000080012057824 */ /* 0x008fe200078e0210 */
[----:B------:R-:W-:Y:S01]  /*16f0*/  WARPGROUP.ARRIVE ;  /* 0x00000000000079c5 */ /* 0x000fe20000000000 */
[----:B------:R-:W-:Y:S01]  /*1700*/  UMOV UR17, 0xc0000010 ;  /* 0xc000001000117882 */ /* 0x000fe20000000000 */
[----:B------:R-:W-:Y:S01]  /*1710*/  UMOV UR19, 0x80000020 ;  /* 0x8000002000137882 */ /* 0x000fe20000000000 */
[----:B------:R-:W-:Y:S01]  /*1720*/  IMAD.U32 R8, RZ, RZ, UR6 ;  /* 0x00000006ff087e24 */ /* 0x000fe2000f8e00ff */
[----:B------:R-:W-:-:S03]  /*1730*/  R2UR UR10, R5 ;  /* 0x00000000050a72ca */ /* 0x000fc600000e0000 */
[----:B------:R-:W-:-:S04]  /*1740*/  IMAD R5, R8, 0x20, R19 ;  /* 0x0000002008057824 */ /* 0x000fc800078e0213 */
[----:B------:R-:W-:Y:S01]  /*1750*/  UIADD3 UR9, UR9, 0x12000, URZ ;  /* 0x0001200009097890 */ /* 0x000fe2000fffe03f */
[----:B------:R-:W-:-:S03]  /*1760*/  SHF.L.U32 R5, R5, 0x1, RZ ;  /* 0x0000000105057819 */ /* 0x000fc600000006ff */
[----:B------:R-:W-:Y:S02]  /*1770*/  USHF.R.U32.HI UR9, URZ, 0x4, UR9 ;  /* 0x000000043f097899 */ /* 0x000fe40008011609 */
[----:B------:R-:W-:Y:S01]  /*1780*/  USHF.R.U32.HI UR10, URZ, 0x4, UR10 ;  /* 0x000000043f0a7899 */ /* 0x000fe2000801160a */
[----:B------:R-:W-:Y:S01]  /*1790*/  IMAD R5, R5, 0x4, R16 ;  /* 0x0000000405057824 */ /* 0x000fe200078e0210 */
[----:B------:R-:W-:Y:S02]  /*17a0*/  ULOP3.LUT UR9, UR9, 0x3fff, URZ, 0xc0, !UPT ;  /* 0x00003fff09097892 */ /* 0x000fe4000f8ec03f */
[----:B------:R-:W-:Y:S02]  /*17b0*/  ULOP3.LUT UR10, UR10, 0x3fff, URZ, 0xc0, !UPT ;  /* 0x00003fff0a0a7892 */ /* 0x000fe4000f8ec03f */
[----:B------:R-:W-:Y:S02]  /*17c0*/  ULOP3.LUT UR15, UR9, 0x10000, URZ, 0xfc, !UPT ;  /* 0x00010000090f7892 */ /* 0x000fe4000f8efc3f */
[----:B------:R-:W-:-:S02]  /*17d0*/  ULOP3.LUT UR12, UR10, 0x10000, URZ, 0xfc, !UPT ;  /* 0x000100000a0c7892 */ /* 0x000fc4000f8efc3f */
[----:B------:R-:W-:-:S05]  /*17e0*/  UIMAD UR10, UR6, 0x300, UR15 ;  /* 0x00000300060a78a4 */ /* 0x000fca000f8e020f */
[----:B------:R-:W-:Y:S02]  /*17f0*/  UMOV UR16, UR12 ;  /* 0x0000000c00107c82 */ /* 0x000fe40008000000 */
[----:B------:R-:W-:Y:S02]  /*1800*/  UMOV UR18, UR10 ;  /* 0x0000000a00127c82 */ /* 0x000fe40008000000 */
[----:B------:R-:W-:Y:S01]  /*1810*/  HGMMA.64x64x16.F32 R152, gdesc[UR16], RZ, !UPT, gsb0 ;  /* 0x00e00000109879f0 */ /* 0x000fe2000c0008ff */
[----:B------:R-:W-:Y:S02]  /*1820*/  UIADD3 UR16, UR12, 0x100, URZ ;  /* 0x000001000c107890 */ /* 0x000fe4000fffe03f */
[----:B------:R-:W-:Y:S01]  /*1830*/  UIADD3 UR18, UR10, 0x2, URZ ;  /* 0x000000020a127890 */ /* 0x000fe2000fffe03f */
[----:B------:R-:W-:Y:S01]  /*1840*/  UMOV UR17, 0xc0000010 ;  /* 0xc000001000117882 */ /* 0x000fe20000000000 */
[----:B------:R-:W-:Y:S01]  /*1850*/  UMOV UR19, 0x80000020 ;  /* 0x8000002000137882 */ /* 0x000fe20000000000 */
[----:B------:R-:W-:-:S02]  /*1860*/  WARPGROUP.DEPBAR.LE gsb0, 0x0 ;  /* 0x00008000000079c5 */ /* 0x000fc40000010000 */
[----:B------:R-:W-:-:S06]  /*1870*/  WARPGROUP.ARRIVE ;  /* 0x00000000000079c5 */ /* 0x000fcc0000000000 */
[----:B------:R-:W-:Y:S01]  /*1880*/  HGMMA.64x64x16.F32 R152, gdesc[UR16], R152, gsb0 ;  /* 0x00e00000109879f0 */ /* 0x000fe20008000898 */
[----:B------:R-:W-:Y:S02]  /*1890*/  UIADD3 UR16, UR12, 0x200, URZ ;  /* 0x000002000c107890 */ /* 0x000fe4000fffe03f */
[----:B------:R-:W-:Y:S01]  /*18a0*/  UIADD3 UR18, UR10, 0x100, URZ ;  /* 0x000001000a127890 */ /* 0x000fe2000fffe03f */
[----:B------:R-:W-:Y:S01]  /*18b0*/  UMOV UR17, 0xc0000010 ;  /* 0xc000001000117882 */ /* 0x000fe20000000000 */
[----:B------:R-:W-:Y:S01]  /*18c0*/  UMOV UR19, 0x80000020 ;  /* 0x8000002000137882 */ /* 0x000fe20000000000 */
[----:B------:R-:W-:Y:S02]  /*18d0*/  WARPGROUP.DEPBAR.LE gsb0, 0x0 ;  /* 0x00008000000079c5 */ /* 0x000fe40000010000 */
        /* <DEDUP_REMOVED lines=22> */
[----:B------:R-:W-:Y:S03]  /*1a40*/  HGMMA.64x64x16.F32 R152, gdesc[UR16], R152, gsb0 ;  /* 0x00e00000109879f0 */ /* 0x000fe60008000898 */
[----:B------:R-:W-:Y:S02]  /*1a50*/  WARPGROUP.DEPBAR.LE gsb0, 0x0 ;  /* 0x00008000000079c5 */ /* 0x000fe40000010000 */
[----:B------:R3:W1:Y:S04]  /*1a60*/  LDS.64 R216, [R5+0x1e000] ;  /* 0x01e0000005d87984 */ /* 0x0006680000000a00 */
[----:B------:R3:W1:Y:S04]  /*1a70*/  LDS.64 R218, [R5+0x1e020] ;  /* 0x01e0200005da7984 */ /* 0x0006680000000a00 */
[----:B------:R3:W1:Y:S04]  /*1a80*/  LDS.64 R208, [R5+0x1e040] ;  /* 0x01e0400005d07984 */ /* 0x0006680000000a00 */
[----:B------:R3:W1:Y:S04]  /*1a90*/  LDS.64 R212, [R5+0x1e060] ;  /* 0x01e0600005d47984 */ /* 0x0006680000000a00 */
[----:B------:R3:W1:Y:S04]  /*1aa0*/  LDS.64 R20, [R5+0x1e080] ;  /* 0x01e0800005147984 */ /* 0x0006680000000a00 */
[----:B------:R3:W1:Y:S04]  /*1ab0*/  LDS.64 R214, [R5+0x1e0a0] ;  /* 0x01e0a00005d67984 */ /* 0x0006680000000a00 */
[----:B------:R3:W1:Y:S04]  /*1ac0*/  LDS.64 R210, [R5+0x1e0c0] ;  /* 0x01e0c00005d27984 */ /* 0x0006680000000a00 */
[----:B------:R3:W1:Y:S01]  /*1ad0*/  LDS.64 R14, [R5+0x1e0e0] ;  /* 0x01e0e000050e7984 */ /* 0x0006620000000a00 */
[----:B------:R-:W-:Y:S05]  /*1ae0*/  @!P0 BRA `(.L_x_19) ;  /* 0x0000000000048947 */ /* 0x000fea0003800000 */
[----:B------:R-:W-:Y:S01]  /*1af0*/  BPT.TRAP 0x1 ;  /* 0x000000040000795c */ /* 0x000fe20000300000 */
.L_x_19:
[----:B------:R1:W1:Y:S01]  /*1b00*/  SYNCS.PHASECHK.TRANS64.TRYWAIT P1, [UR8+0x26830], R6 ;  /* 0x02683006ff0075a7 */ /* 0x0002620008020148 */
[----:B------:R-:W-:Y:S05]  /*1b10*/  @!P0 BRA `(.L_x_20) ;  /* 0x0000000000048947 */ /* 0x000fea0003800000 */
[----:B------:R-:W-:Y:S01]  /*1b20*/  BPT.TRAP 0x1 ;  /* 0x000000040000795c */ /* 0x000fe20000300000 */
.L_x_20:
[----:B-1----:R-:W-:Y:S05]  /*1b30*/  @P1 BRA `(.L_x_21) ;  /* 0x0000000000081947 */ /* 0x002fea0003800000 */
[----:B------:R-:W1:Y:S02]  /*1b40*/  SYNCS.PHASECHK.TRANS64.TRYWAIT P1, [UR8+0x26830], R6 ;  /* 0x02683006ff0075a7 */ /* 0x000e640008020148 */
[----:B-1----:R-:W-:Y:S05]  /*1b50*/  @!P1 BRA `(.L_x_22) ;  /* 0x0000006400809947 */ /* 0x002fea0003800000 */
.L_x_21:
[----:B------:R-:W-:Y:S01]  /*1b60*/  R2UR UR10, R16 ;  /* 0x00000000100a72ca */ /* 0x000fe200000e0000 */
[----:B------:R-:W-:Y:S01]  /*1b70*/  WARPGROUP.ARRIVE ;  /* 0x00000000000079c5 */ /* 0x000fe20000000000 */
[----:B------:R-:W-:Y:S01]  /*1b80*/  UMOV UR19, 0x80000020 ;  /* 0x8000002000137882 */ /* 0x000fe20000000000 */
[----:B------:R-:W-:Y:S01]  /*1b90*/  FMUL.FTZ R8, R154, UR13 ;  /* 0x0000000d9a087c20 */ /* 0x000fe20008410000 */
[----:B--2---:R-:W-:Y:S01]  /*1ba0*/  FMUL.FTZ R6, R152, UR13 ;  /* 0x0000000d98067c20 */ /* 0x004fe20008410000 */
[----:B------:R-:W-:Y:S01]  /*1bb0*/  FMUL.FTZ R12, R158, UR13 ;  /* 0x0000000d9e0c7c20 */ /* 0x000fe20008410000 */
[----:B------:R-:W-:Y:S01]  /*1bc0*/  FMUL.FTZ R7, R153, UR13 ;  /* 0x0000000d99077c20 */ /* 0x000fe20008410000 */
[----:B------:R-:W-:Y:S01]  /*1bd0*/  FMUL.FTZ R13, R159, UR13 ;  /* 0x0000000d9f0d7c20 */ /* 0x000fe20008410000 */
[----:B------:R-:W-:Y:S01]  /*1be0*/  FMUL.FTZ R158, R166, UR13 ;  /* 0x0000000da69e7c20 */ /* 0x000fe20008410000 */
[----:B------:R-:W1:Y:S01]  /*1bf0*/  MUFU.TANH R8, R8 ;  /* 0x0000000800087308 */ /* 0x000e620000002400 */
[----:B------:R-:W-:Y:S01]  /*1c00*/  FMUL.FTZ R159, R167, UR13 ;  /* 0x0000000da79f7c20 */ /* 0x000fe20008410000 */
[----:B------:R-:W-:Y:S01]  /*1c10*/  FMUL.FTZ R152, R160, UR13 ;  /* 0x0000000da0987c20 */ /* 0x000fe20008410000 */
[----:B------:R-:W-:Y:S01]  /*1c20*/  ISETP.GT.AND P1, PT, R3, 0x8, PT ;  /* 0x000000080300780c */ /* 0x000fe20003f24270 */
[----:B------:R-:W-:Y:S01]  /*1c30*/  UIADD3 UR10, UR10, 0x18000, URZ ;  /* 0x000180000a0a7890 */ /* 0x000fe2000fffe03f */
[----:B------:R-:W-:Y:S01]  /*1c40*/  FMUL.FTZ R9, R155, UR13 ;  /* 0x0000000d9b097c20 */ /* 0x000fe20008410000 */
[----:B------:R-:W-:Y:S01]  /*1c50*/  FMUL.FTZ R220, R171, UR13 ;  /* 0x0000000dabdc7c20 */ /* 0x000fe20008410000 */
[----:B------:R-:W-:Y:S01]  /*1c60*/  FMUL.FTZ R154, R162, UR13 ;  /* 0x0000000da29a7c20 */ /* 0x000fe20008410000 */
[----:B------:R-:W-:Y:S01]  /*1c70*/  USHF.R.U32.HI UR10, URZ, 0x4, UR10 ;  /* 0x000000043f0a7899 */ /* 0x000fe2000801160a */
[----:B------:R-:W2:Y:S01]  /*1c80*/  MUFU.TANH R6, R6 ;  /* 0x0000000600067308 */ /* 0x000ea20000002400 */
[----:B------:R-:W-:Y:S01]  /*1c90*/  ISETP.GT.AND P2, PT, R3, RZ, PT ;  /* 0x000000ff0300720c */ /* 0x000fe20003f44270 */
[----:B------:R-:W-:Y:S01]  /*1ca0*/  FMUL.FTZ R153, R161, UR13 ;  /* 0x0000000da1997c20 */ /* 0x000fe20008410000 */
[----:B------:R-:W-:Y:S01]  /*1cb0*/  ULOP3.LUT UR10, UR10, 0x3fff, URZ, 0xc0, !UPT ;  /* 0x00003fff0a0a7892 */ /* 0x000fe2000f8ec03f */
[----:B------:R-:W-:Y:S01]  /*1cc0*/  FMUL.FTZ R155, R163, UR13 ;  /* 0x0000000da39b7c20 */ /* 0x000fe20008410000 */
[----:B------:R-:W-:Y:S01]  /*1cd0*/  FMUL.FTZ R11, R157, UR13 ;  /* 0x0000000d9d0b7c20 */ /* 0x000fe20008410000 */
[----:B------:R-:W-:Y:S01]  /*1ce0*/  FMUL.FTZ R157, R165, UR13 ;  /* 0x0000000da59d7c20 */ /* 0x000fe20008410000 */
[----:B------:R-:W-:Y:S01]  /*1cf0*/  ULOP3.LUT UR12, UR10, 0x10000, URZ, 0xfc, !UPT ;  /* 0x000100000a0c7892 */ /* 0x000fe2000f8efc3f */
[----:B------:R-:W3:Y:S01]  /*1d00*/  MUFU.TANH R12, R12 ;  /* 0x0000000c000c7308 */ /* 0x000ee20000002400 */
[----:B-1----:R-:W-:Y:S01]  /*1d10*/  FSEL R171, R8, -INF , P1 ;  /* 0xff80000008ab7808 */ /* 0x002fe20000800000 */
[----:B------:R-:W-:Y:S01]  /*1d20*/  FMUL.FTZ R163, R168, UR13 ;  /* 0x0000000da8a37c20 */ /* 0x000fe20008410000 */
[----:B------:R-:W-:Y:S01]  /*1d30*/  UIMAD UR12, UR6, 0x300, UR12 ;  /* 0x00000300060c78a4 */ /* 0x000fe2000f8e020c */
[----:B------:R-:W-:Y:S01]  /*1d40*/  FMUL.FTZ R165, R169, UR13 ;  /* 0x0000000da9a57c20 */ /* 0x000fe20008410000 */
[----:B------:R-:W-:Y:S01]  /*1d50*/  FMUL.FTZ R10, R156, UR13 ;  /* 0x0000000d9c0a7c20 */ /* 0x000fe20008410000 */
[----:B------:R-:W-:Y:S01]  /*1d60*/  FFMA.FTZ R162, R171, UR14, -R216 ;  /* 0x0000000eaba27c23 */ /* 0x000fe200080108d8 */
[----:B------:R-:W-:Y:S01]  /*1d70*/  UIADD3 UR16, UR12, 0x2, URZ ;  /* 0x000000020c107890 */ /* 0x000fe2000fffe03f */
[----:B------:R-:W1:Y:S01]  /*1d80*/  MUFU.TANH R7, R7 ;  /* 0x0000000700077308 */ /* 0x000e620000002400 */
[----:B--2---:R-:W-:Y:S01]  /*1d90*/  FSEL R161, R6, -INF , P2 ;  /* 0xff80000006a17808 */ /* 0x004fe20001000000 */
[----:B------:R-:W-:Y:S01]  /*1da0*/  UMOV UR18, UR12 ;  /* 0x0000000c00127c82 */ /* 0x000fe20008000000 */
[----:B------:R-:W-:-:S05]  /*1db0*/  FMUL.FTZ R169, R170, UR13 ;  /* 0x0000000daaa97c20 */ /* 0x000fca0008410000 */
[----:B------:R-:W-:Y:S01]  /*1dc0*/  HGMMA.64x64x16.F32 R120, R184, gdesc[UR16], RZ, !UPT, gsb0 ;  /* 0x00e00010b8787df0 */ /* 0x000fe2000c0008ff */
[----:B------:R-:W-:Y:S01]  /*1dd0*/  UMOV UR19, 0x80000020 ;  /* 0x8000002000137882 */ /* 0x000fe20000000000 */
[----:B------:R-:W-:Y:S01]  /*1de0*/  UMOV UR18, UR16 ;  /* 0x0000001000127c82 */ /* 0x000fe20008000000 */
[----:B------:R-:W-:Y:S01]  /*1df0*/  UIADD3 UR16, UR12, 0x100, URZ ;  /* 0x000001000c107890 */ /* 0x000fe2000fffe03f */
[----:B------:R-:W2:Y:S01]  /*1e00*/  MUFU.TANH R13, R13 ;  /* 0x0000000d000d7308 */ /* 0x000ea20000002400 */
[----:B---3--:R-:W-:Y:S01]  /*1e10*/  FSEL R171, R12, -INF , P1 ;  /* 0xff8000000cab7808 */ /* 0x008fe20000800000 */
[----:B------:R-:W-:Y:S01]  /*1e20*/  FFMA.FTZ R226, R161, UR14, -R216 ;  /* 0x0000000ea1e27c23 */ /* 0x000fe200080108d8 */
[----:B------:R-:W-:Y:S01]  /*1e30*/  FMUL.FTZ R227, R183, UR13 ;  /* 0x0000000db7e37c20 */ /* 0x000fe20008410000 */
[----:B------:R-:W-:Y:S01]  /*1e40*/  FMUL.FTZ R221, R172, UR13 ;  /* 0x0000000dacdd7c20 */ /* 0x000fe20008410000 */
[----:B------:R-:W-:Y:S01]  /*1e50*/  FMUL.FTZ R222, R173, UR13 ;  /* 0x0000000dadde7c20 */ /* 0x000fe20008410000 */
[----:B------:R-:W-:Y:S01]  /*1e60*/  FFMA.FTZ R168, R171, UR14, -R218 ;  /* 0x0000000eaba87c23 */ /* 0x000fe200080108da */
[----:B------:R-:W-:Y:S01]  /*1e70*/  FMUL.FTZ R156, R164, UR13 ;  /* 0x0000000da49c7c20 */ /* 0x000fe20008410000 */
[----:B------:R-:W3:Y:S01]  /*1e80*/  MUFU.TANH R152, R152 ;  /* 0x0000009800987308 */ /* 0x000ee20000002400 */
[----:B-1----:R-:W-:Y:S01]  /*1e90*/  FSEL R160, R7, -INF , P2 ;  /* 0xff80000007a07808 */ /* 0x002fe20001000000 */
[----:B------:R-:W-:Y:S01]  /*1ea0*/  FMUL.FTZ R225, R181, UR13 ;  /* 0x0000000db5e17c20 */ /* 0x000fe20008410000 */
[----:B------:R-:W-:Y:S01]  /*1eb0*/  FMUL.FTZ R224, R178, UR13 ;  /* 0x0000000db2e07c20 */ /* 0x000fe20008410000 */
[----:B------:R-:W-:Y:S01]  /*1ec0*/  FFMA.FTZ R6, -R6, R6, 1 ;  /* 0x3f80000006067423 */ /* 0x000fe20000010106 */
[----:B------:R-:W-:Y:S01]  /*1ed0*/  FMUL.FTZ R223, R174, UR13 ;  /* 0x0000000daedf7c20 */ /* 0x000fe20008410000 */
[----:B------:R-:W-:Y:S01]  /*1ee0*/  FFMA.FTZ R183, R160, UR14, -R217 ;  /* 0x0000000ea0b77c23 */ /* 0x000fe200080108d9 */
[----:B------:R-:W-:Y:S01]  /*1ef0*/  FMUL.FTZ R176, R176, UR13 ;  /* 0x0000000db0b07c20 */ /* 0x000fe20008410000 */
[----:B------:R-:W1:Y:S01]  /*1f00*/  MUFU.TANH R9, R9 ;  /* 0x0000000900097308 */ /* 0x000e620000002400 */
[----:B--2---:R-:W-:Y:S01]  /*1f10*/  FSEL R170, R13, -INF , P1 ;  /* 0xff8000000daa7808 */ /* 0x004fe20000800000 */
[----:B------:R-:W-:Y:S01]  /*1f20*/  FMUL.FTZ R175, R175, UR13 ;  /* 0x0000000dafaf7c20 */ /* 0x000fe20008410000 */
[----:B------:R-:W-:Y:S01]  /*1f30*/  FMUL.FTZ R177, R177, UR13 ;  /* 0x0000000db1b17c20 */ /* 0x000fe20008410000 */
[----:B------:R-:W-:Y:S01]  /*1f40*/  FMUL.FTZ R179, R179, UR13 ;  /* 0x0000000db3b37c20 */ /* 0x000fe20008410000 */
[----:B------:R-:W-:Y:S01]  /*1f50*/  FMUL.FTZ R180, R180, UR13 ;  /* 0x0000000db4b47c20 */ /* 0x000fe20008410000 */
[----:B------:R-:W-:Y:S01]  /*1f60*/  FFMA.FTZ R173, R170, UR14, -R219 ;  /* 0x0000000eaaad7c23 */ /* 0x000fe200080108db */
[----:B------:R-:W-:Y:S01]  /*1f70*/  FMUL.FTZ R182, R182, UR13 ;  /* 0x0000000db6b67c20 */ /* 0x000fe20008410000 */
[----:B------:R-:W2:Y:S01]  /*1f80*/  MUFU.TANH R154, R154 ;  /* 0x0000009a009a7308 */ /* 0x000ea20000002400 */
[C---:B---3--:R-:W-:Y:S01]  /*1f90*/  FSEL R171, R152.reuse, -INF , P2 ;  /* 0xff80000098ab7808 */ /* 0x048fe20001000000 */
[----:B------:R-:W-:Y:S01]  /*1fa0*/  FFMA.FTZ R152, -R152, R152, 1 ;  /* 0x3f80000098987423 */ /* 0x000fe20000010198 */
[----:B------:R-:W-:-:S03]  /*1fb0*/  ULOP3.LUT UR10, UR10, 0x1000000, URZ, 0xfc, !UPT ;  /* 0x010000000a0a7892 */ /* 0x000fc6000f8efc3f */
[----:B------:R-:W-:Y:S01]  /*1fc0*/  FFMA.FTZ R172, R171, UR14, -R208 ;  /* 0x0000000eabac7c23 */ /* 0x000fe200080108d0 */
[----:B------:R-:W-:Y:S01]  /*1fd0*/  UIMAD UR10, UR6, 0x300, UR10 ;  /* 0x00000300060a78a4 */ /* 0x000fe2000f8e020a */
[----:B------:R-:W-:Y:S01]  /*1fe0*/  MUFU.TANH R155, R155 ;  /* 0x0000009b009b7308 */ /* 0x000fe20000002400 */
[----:B-1----:R-:W-:-:S05]  /*1ff0*/  FSEL R164, R9, -INF , P1 ;  /* 0xff80000009a47808 */ /* 0x002fca0000800000 */
[----:B------:R-:W-:Y:S02]  /*2000*/  FFMA.FTZ R164, R164, UR14, -R217 ;  /* 0x0000000ea4a47c23 */ /* 0x000fe400080108d9 */
[----:B------:R-:W-:Y:S01]  /*2010*/  MUFU.TANH R153, R153 ;  /* 0x0000009900997308 */ /* 0x000fe20000002400 */
[C---:B--2---:R-:W-:Y:S01]  /*2020*/  FSEL R181, R154.reuse, -INF , P1 ;  /* 0xff8000009ab57808 */ /* 0x044fe20000800000 */
[----:B------:R-:W-:-:S04]  /*2030*/  FFMA.FTZ R154, -R154, R154, 1 ;  /* 0x3f8000009a9a7423 */ /* 0x000fc8000001019a */
[----:B------:R-:W-:Y:S02]  /*2040*/  FFMA.FTZ R208, R181, UR14, -R208 ;  /* 0x0000000eb5d07c23 */ /* 0x000fe400080108d0 */
[----:B------:R-:W-:Y:S08]  /*2050*/  MUFU.EX2 R226, R226 ;  /* 0x000000e200e27308 */ /* 0x000ff00000000800 */
[----:B------:R-:W1:Y:S08]  /*2060*/  MUFU.TANH R10, R10 ;  /* 0x0000000a000a7308 */ /* 0x000e700000002400 */
[----:B------:R-:W2:Y:S08]  /*2070*/  MUFU.TANH R11, R11 ;  /* 0x0000000b000b7308 */ /* 0x000eb00000002400 */
[----:B------:R-:W-:Y:S01]  /*2080*/  MUFU.TANH R157, R157 ;  /* 0x0000009d009d7308 */ /* 0x000fe20000002400 */
[----:B-1----:R-:W-:Y:S01]  /*2090*/  FSEL R161, R10, -INF , P2 ;  /* 0xff8000000aa17808 */ /* 0x002fe20001000000 */
[----:B------:R-:W-:-:S02]  /*20a0*/  WARPGROUP.DEPBAR.LE gsb0, 0x0 ;  /* 0x00008000000079c5 */ /* 0x000fc40000010000 */
[----:B------:R-:W-:Y:S02]  /*20b0*/  WARPGROUP.ARRIVE ;  /* 0x00000000000079c5 */ /* 0x000fe40000000000 */
[----:B------:R-:W-:Y:S02]  /*20c0*/  FFMA.FTZ R161, R161, UR14, -R218 ;  /* 0x0000000ea1a17c23 */ /* 0x000fe400080108da */
[----:B------:R-:W1:Y:S01]  /*20d0*/  MUFU.EX2 R183, R183 ;  /* 0x000000b700b77308 */ /* 0x000e620000000800 */
[----:B--2---:R-:W-:Y:S01]  /*20e0*/  FSEL R160, R11, -INF , P2 ;  /* 0xff8000000ba07808 */ /* 0x004fe20001000000 */
[----:B------:R-:W-:Y:S01]  /*20f0*/  HGMMA.64x64x16.F32 R120, R196, gdesc[UR16], R120, gsb0 ;  /* 0x00e00010c4787df0 */ /* 0x000fe20008000878 */
[----:B------:R-:W-:Y:S01]  /*2100*/  UMOV UR18, UR16 ;  /* 0x0000001000127c82 */ /* 0x000fe20008000000 */
[----:B------:R-:W-:Y:S01]  /*2110*/  UMOV UR19, 0x80000020 ;  /* 0x8000002000137882 */ /* 0x000fe20000000000 */
[----:B------:R-:W-:Y:S01]  /*2120*/  UIADD3 UR16, UR12, 0x102, URZ ;  /* 0x000001020c107890 */ /* 0x000fe2000fffe03f */
[----:B------:R-:W-:-:S02]  /*2130*/  FFMA.FTZ R160, R160, UR14, -R219 ;  /* 0x0000000ea0a07c23 */ /* 0x000fc400080108db */
[----:B------:R-:W2:Y:S08]  /*2140*/  MUFU.TANH R156, R156 ;  /* 0x0000009c009c7308 */ /* 0x000eb00000002400 */
[----:B------:R-:W-:Y:S08]  /*2150*/  MUFU.EX2 R164, R164 ;  /* 0x000000a400a47308 */ /* 0x000ff00000000800 */
[----:B------:R-:W3:Y:S08]  /*2160*/  MUFU.TANH R158, R158 ;  /* 0x0000009e009e7308 */ /* 0x000ef00000002400 */
[----:B------:R-:W-:Y:S08]  /*2170*/  MUFU.TANH R159, R159 ;  /* 0x0000009f009f7308 */ /* 0x000ff00000002400 */
[----:B------:R-:W-:Y:S08]  /*2180*/  MUFU.TANH R163, R163 ;  /* 0x000000a300a37308 */ /* 0x000ff00000002400 */
[----:B------:R-:W-:Y:S08]  /*2190*/  MUFU.TANH R165, R165 ;  /* 0x000000a500a57308 */ /* 0x000ff00000002400 */
[----:B------:R-:W3:Y:S08]  /*21a0*/  MUFU.EX2 R162, R162 ;  /* 0x000000a200a27308 */ /* 0x000ef00000000800 */
[----:B------:R-:W3:Y:S08]  /*21b0*/  MUFU.EX2 R161, R161 ;  /* 0x000000a100a17308 */ /* 0x000ef00000000800 */
[----:B------:R-:W-:Y:S01]  /*21c0*/  MUFU.EX2 R160, R160 ;  /* 0x000000a000a07308 */ /* 0x000fe20000000800 */
[----:B------:R-:W-:-:S02]  /*21d0*/  WARPGROUP.DEPBAR.LE gsb0, 0x0 ;  /* 0x00008000000079c5 */ /* 0x000fc40000010000 */
[----:B----4-:R-:W-:-:S05]  /*21e0*/  WARPGROUP.ARRIVE ;  /* 0x00000000000079c5 */ /* 0x010fca0000000000 */
[----:B------:R-:W4:Y:S01]  /*21f0*/  MUFU.EX2 R168, R168 ;  /* 0x000000a800a87308 */ /* 0x000f220000000800 */
[----:B------:R-:W-:Y:S01]  /*2200*/  HGMMA.64x64x16.F32 R120, R188, gdesc[UR16], R120, gsb0 ;  /* 0x00e00010bc787df0 */ /* 0x000fe20008000878 */
[----:B------:R-:W-:Y:S01]  /*2210*/  UMOV UR18, UR16 ;  /* 0x0000001000127c82 */ /* 0x000fe20008000000 */
[----:B------:R-:W-:Y:S01]  /*2220*/  UMOV UR19, 0x80000020 ;  /* 0x8000002000137882 */ /* 0x000fe20000000000 */
[----:B------:R-:W-:-:S04]  /*2230*/  UIADD3 UR16, UR12, 0x200, URZ ;  /* 0x000002000c107890 */ /* 0x000fc8000fffe03f */
[----:B------:R-:W4:Y:S01]  /*2240*/  MUFU.TANH R169, R169 ;  /* 0x000000a900a97308 */ /* 0x000f220000002400 */
[----:B------:R-:W-:-:S07]  /*2250*/  UIADD3 UR12, UR12, 0x202, URZ ;  /* 0x000002020c0c7890 */ /* 0x000fce000fffe03f */
[----:B------:R-:W4:Y:S08]  /*2260*/  MUFU.TANH R220, R220 ;  /* 0x000000dc00dc7308 */ /* 0x000f300000002400 */
[----:B------:R-:W-:Y:S08]  /*2270*/  MUFU.TANH R222, R222 ;  /* 0x000000de00de7308 */ /* 0x000ff00000002400 */
[----:B------:R-:W4:Y:S08]  /*2280*/  MUFU.TANH R176, R176 ;  /* 0x000000b000b07308 */ /* 0x000f300000002400 */
[----:B------:R-:W-:Y:S08]  /*2290*/  MUFU.TANH R224, R224 ;  /* 0x000000e000e07308 */ /* 0x000ff00000002400 */
[----:B------:R-:W-:Y:S08]  /*22a0*/  MUFU.TANH R175, R175 ;  /* 0x000000af00af7308 */ /* 0x000ff00000002400 */
[----:B------:R-:W-:Y:S08]  /*22b0*/  MUFU.TANH R177, R177 ;  /* 0x000000b100b17308 */ /* 0x000ff00000002400 */
[----:B------:R-:W-:Y:S08]  /*22c0*/  MUFU.TANH R179, R179 ;  /* 0x000000b300b37308 */ /* 0x000ff00000002400 */
[----:B------:R-:W4:Y:S08]  /*22d0*/  MUFU.TANH R180, R180 ;  /* 0x000000b400b47308 */ /* 0x000f300000002400 */
[----:B------:R-:W-:Y:S01]  /*22e0*/  MUFU.EX2 R172, R172 ;  /* 0x000000ac00ac7308 */ /* 0x000fe20000000800 */
[----:B------:R-:W-:-:S02]  /*22f0*/  WARPGROUP.DEPBAR.LE gsb0, 0x0 ;  /* 0x00008000000079c5 */ /* 0x000fc40000010000 */
[----:B------:R-:W-:-:S05]  /*2300*/  WARPGROUP.ARRIVE ;  /* 0x00000000000079c5 */ /* 0x000fca0000000000 */
[----:B------:R-:W-:Y:S01]  /*2310*/  MUFU.TANH R182, R182 ;  /* 0x000000b600b67308 */ /* 0x000fe20000002400 */
[----:B------:R-:W-:Y:S01]  /*2320*/  HGMMA.64x64x16.F32 R120, R200, gdesc[UR16], R120, gsb0 ;  /* 0x00e00010c8787df0 */ /* 0x000fe20008000878 */
[----:B------:R-:W-:Y:S01]  /*2330*/  UMOV UR18, UR16 ;  /* 0x0000001000127c82 */ /* 0x000fe20008000000 */
[----:B------:R-:W-:Y:S01]  /*2340*/  UMOV UR19, 0x80000020 ;  /* 0x8000002000137882 */ /* 0x000fe20000000000 */
[----:B------:R-:W-:-:S04]  /*2350*/  UIADD3 UR16, UR10, 0xc0, URZ ;  /* 0x000000c00a107890 */ /* 0x000fc8000fffe03f */
[----:B------:R-:W4:Y:S08]  /*2360*/  MUFU.TANH R223, R223 ;  /* 0x000000df00df7308 */ /* 0x000f300000002400 */
[----:B------:R-:W4:Y:S08]  /*2370*/  MUFU.TANH R221, R221 ;  /* 0x000000dd00dd7308 */ /* 0x000f300000002400 */
[----:B------:R-:W-:Y:S08]  /*2380*/  MUFU.TANH R225, R225 ;  /* 0x000000e100e17308 */ /* 0x000ff00000002400 */
[----:B------:R-:W-:Y:S08]  /*2390*/  MUFU.TANH R227, R227 ;  /* 0x000000e300e37308 */ /* 0x000ff00000002400 */
[----:B------:R-:W4:Y:S01]  /*23a0*/  MUFU.EX2 R173, R173 ;  /* 0x000000ad00ad7308 */ /* 0x000f220000000800 */
[----:B------:R-:W-:-:S02]  /*23b0*/  WARPGROUP.DEPBAR.LE gsb0, 0x0 ;  /* 0x00008000000079c5 */ /* 0x000fc40000010000 */
[----:B-----5:R-:W-:-:S06]  /*23c0*/  WARPGROUP.ARRIVE ;  /* 0x00000000000079c5 */ /* 0x020fcc0000000000 */
[----:B------:R-:W-:Y:S01]  /*23d0*/  HGMMA.64x64x16.F32 R120, R192, gdesc[UR16], R120, gsb0 ;  /* 0x00e00010c0787df0 */ /* 0x000fe20008000878 */
[----:B------:R-:W-:Y:S01]  /*23e0*/  UMOV UR18, UR12 ;  /* 0x0000000c00127c82 */ /* 0x000fe20008000000 */
[----:B------:R-:W-:Y:S01]  /*23f0*/  UMOV UR19, 0x80000020 ;  /* 0x8000002000137882 */ /* 0x000fe20000000000 */
[----:B------:R-:W-:Y:S01]  /*2400*/  UIADD3 UR12, UR10, 0x40, URZ ;  /* 0x000000400a0c7890 */ /* 0x000fe2000fffe03f */
[----:B------:R-:W-:Y:S02]  /*2410*/  WARPGROUP.DEPBAR.LE gsb0, 0x0 ;  /* 0x00008000000079c5 */ /* 0x000fe40000010000 */
[----:B------:R-:W-:-:S06]  /*2420*/  WARPGROUP.ARRIVE ;  /* 0x00000000000079c5 */ /* 0x000fcc0000000000 */
[----:B------:R-:W-:Y:S01]  /*2430*/  HGMMA.64x64x16.F32 R120, R204, gdesc[UR16], R120, gsb0 ;  /* 0x00e00010cc787df0 */ /* 0x000fe20008000878 */
[----:B------:R-:W-:Y:S01]  /*2440*/  UMOV UR18, UR10 ;  /* 0x0000000a00127c82 */ /* 0x000fe20008000000 */
[----:B------:R-:W-:Y:S01]  /*2450*/  UMOV UR19, 0x80000020 ;  /* 0x8000002000137882 */ /* 0x000fe20000000000 */
[----:B------:R-:W-:Y:S02]  /*2460*/  WARPGROUP.DEPBAR.LE gsb0, 0x0 ;  /* 0x00008000000079c5 */ /* 0x000fe40000010000 */
[----:B------:R-:W5:Y:S04]  /*2470*/  LDS.64 R166, [R5+0x1e200] ;  /* 0x01e2000005a67984 */ /* 0x000f680000000a00 */
[----:B------:R-:W4:Y:S01]  /*2480*/  LDS.64 R170, [R5+0x1e220] ;  /* 0x01e2200005aa7984 */ /* 0x000f220000000a00 */
[--C-:B-----5:R-:W-:Y:S01]  /*2490*/  FADD.FTZ R217, R120, -R166.reuse ;  /* 0x800000a678d97221 */ /* 0x120fe20000010000 */
[----:B------:R-:W-:Y:S01]  /*24a0*/  FADD.FTZ R181, R122, -R166 ;  /* 0x800000a67ab57221 */ /* 0x000fe20000010000 */
[----:B------:R-:W-:Y:S01]  /*24b0*/  FSEL R122, R155, -INF , P1 ;  /* 0xff8000009b7a7808 */ /* 0x000fe20000800000 */
[--C-:B------:R-:W-:Y:S01]  /*24c0*/  FADD.FTZ R178, R121, -R167.reuse ;  /* 0x800000a779b27221 */ /* 0x100fe20000010000 */
[----:B------:R-:W-:Y:S01]  /*24d0*/  FSEL R120, R153, -INF , P2 ;  /* 0xff80000099787808 */ /* 0x000fe20001000000 */
[----:B------:R-:W-:Y:S01]  /*24e0*/  FMUL.FTZ R217, R226, R217 ;  /* 0x000000d9e2d97220 */ /* 0x000fe20000410000 */
[----:B------:R-:W-:Y:S01]  /*24f0*/  FADD.FTZ R219, R123, -R167 ;  /* 0x800000a77bdb7221 */ /* 0x000fe20000010000 */
[--C-:B------:R-:W-:Y:S01]  /*2500*/  FFMA.FTZ R216, R122, UR14, -R209.reuse ;  /* 0x0000000e7ad87c23 */ /* 0x100fe200080108d1 */
[----:B------:R-:W-:Y:S01]  /*2510*/  FFMA.FTZ R122, -R7, R7, 1 ;  /* 0x3f800000077a7423 */ /* 0x000fe20000010107 */
[----:B------:R-:W-:Y:S01]  /*2520*/  FMUL.FTZ R121, R6, R217 ;  /* 0x000000d906797220 */ /* 0x000fe20000410000 */
[----:B------:R-:W-:Y:S01]  /*2530*/  FFMA.FTZ R120, R120, UR14, -R209 ;  /* 0x0000000e78787c23 */ /* 0x000fe200080108d1 */
[----:B-1----:R-:W-:Y:S01]  /*2540*/  FMUL.FTZ R7, R183, R178 ;  /* 0x000000b2b7077220 */ /* 0x002fe20000410000 */
[----:B------:R-:W-:Y:S01]  /*2550*/  FSEL R6, R157, -INF , P2 ;  /* 0xff8000009d067808 */ /* 0x000fe20001000000 */
[----:B------:R1:W5:Y:S01]  /*2560*/  MUFU.EX2 R166, R208 ;  /* 0x000000d000a67308 */ /* 0x0003620000000800 */
[----:B--2---:R-:W-:Y:S01]  /*2570*/  FSEL R123, R156, -INF , P2 ;  /* 0xff8000009c7b7808 */ /* 0x004fe20001000000 */
[----:B------:R-:W-:Y:S01]  /*2580*/  FMUL.FTZ R122, R122, R7 ;  /* 0x000000077a7a7220 */ /* 0x000fe20000410000 */
[----:B---3--:R-:W-:Y:S01]  /*2590*/  FSEL R209, R158, -INF , P1 ;  /* 0xff8000009ed17808 */ /* 0x008fe20000800000 */
[----:B----4-:R-:W-:Y:S01]  /*25a0*/  FADD.FTZ R218, R124, -R170 ;  /* 0x800000aa7cda7221 */ /* 0x010fe20000010000 */
[----:B------:R-:W-:Y:S01]  /*25b0*/  FMUL.FTZ R181, R162, R181 ;  /* 0x000000b5a2b57220 */ /* 0x000fe20000410000 */
[--C-:B------:R-:W-:Y:S01]  /*25c0*/  FFMA.FTZ R178, R123, UR14, -R212.reuse ;  /* 0x0000000e7bb27c23 */ /* 0x100fe200080108d4 */
[----:B------:R-:W-:Y:S01]  /*25d0*/  FFMA.FTZ R123, -R9, R9, 1 ;  /* 0x3f800000097b7423 */ /* 0x000fe20000010109 */
[----:B------:R2:W3:Y:S01]  /*25e0*/  MUFU.EX2 R174, R120 ;  /* 0x0000007800ae7308 */ /* 0x0004e20000000800 */
[----:B-1----:R-:W-:Y:S01]  /*25f0*/  FFMA.FTZ R208, -R8, R8, 1 ;  /* 0x3f80000008d07423 */ /* 0x002fe20000010108 */
[----:B------:R-:W-:Y:S01]  /*2600*/  FMUL.FTZ R8, R164, R219 ;  /* 0x000000dba4087220 */ /* 0x000fe20000410000 */
[----:B------:R-:W-:Y:S01]  /*2610*/  FFMA.FTZ R212, R209, UR14, -R212 ;  /* 0x0000000ed1d47c23 */ /* 0x000fe200080108d4 */
[----:B------:R-:W-:Y:S01]  /*2620*/  FSEL R209, R163, -INF , P2 ;  /* 0xff800000a3d17808 */ /* 0x000fe20001000000 */
[----:B------:R-:W-:Y:S01]  /*2630*/  FADD.FTZ R9, R126, -R170 ;  /* 0x800000aa7e097221 */ /* 0x000fe20000010000 */
[----:B------:R-:W-:Y:S01]  /*2640*/  FMUL.FTZ R123, R123, R8 ;  /* 0x000000087b7b7220 */ /* 0x000fe20000410000 */
[----:B------:R-:W-:Y:S01]  /*2650*/  FSEL R8, R159, -INF , P1 ;  /* 0xff8000009f087808 */ /* 0x000fe20000800000 */
[----:B------:R1:W4:Y:S01]  /*2660*/  MUFU.EX2 R167, R216 ;  /* 0x000000d800a77308 */ /* 0x0003220000000800 */
[----:B--2---:R-:W-:Y:S01]  /*2670*/  FFMA.FTZ R120, R6, UR14, -R213 ;  /* 0x0000000e06787c23 */ /* 0x004fe200080108d5 */
[--C-:B------:R-:W-:Y:S01]  /*2680*/  FFMA.FTZ R217, R209, UR14, -R20.reuse ;  /* 0x0000000ed1d97c23 */ /* 0x100fe20008010814 */
[----:B------:R-:W2:Y:S01]  /*2690*/  LDS.64 R6, [R5+0x1e240] ;  /* 0x01e2400005067984 */ /* 0x000ea20000000a00 */
[----:B------:R-:W-:Y:S01]  /*26a0*/  FFMA.FTZ R170, -R10, R10, 1 ;  /* 0x3f8000000aaa7423 */ /* 0x000fe2000001010a */
[----:B------:R-:W-:Y:S01]  /*26b0*/  FMUL.FTZ R209, R161, R218 ;  /* 0x000000daa1d17220 */ /* 0x000fe20000410000 */
[----:B------:R-:W-:Y:S01]  /*26c0*/  FADD.FTZ R219, R125, -R171 ;  /* 0x800000ab7ddb7221 */ /* 0x000fe20000010000 */
[----:B------:R-:W-:Y:S01]  /*26d0*/  FMUL.FTZ R208, R208, R181 ;  /* 0x000000b5d0d07220 */ /* 0x000fe20000410000 */
[----:B------:R5:W-:Y:S01]  /*26e0*/  MUFU.EX2 R124, R120 ;  /* 0x00000078007c7308 */ /* 0x000be20000000800 */
[----:B-1----:R-:W-:Y:S01]  /*26f0*/  FFMA.FTZ R216, R8, UR14, -R213 ;  /* 0x0000000e08d87c23 */ /* 0x002fe200080108d5 */
[----:B------:R-:W-:Y:S01]  /*2700*/  FSEL R8, R165, -INF , P2 ;  /* 0xff800000a5087808 */ /* 0x000fe20001000000 */
[----:B------:R-:W-:Y:S01]  /*2710*/  FMUL.FTZ R170, R170, R209 ;  /* 0x000000d1aaaa7220 */ /* 0x000fe20000410000 */
[----:B------:R-:W-:Y:S01]  /*2720*/  FMUL.FTZ R9, R168, R9 ;  /* 0x00000009a8097220 */ /* 0x000fe20000410000 */
[----:B------:R-:W-:Y:S01]  /*2730*/  FFMA.FTZ R209, -R11, R11, 1 ;  /* 0x3f8000000bd17423 */ /* 0x000fe2000001010b */
[----:B------:R-:W-:Y:S01]  /*2740*/  FSEL R213, R169, -INF , P1 ;  /* 0xff800000a9d57808 */ /* 0x000fe20000800000 */
[----:B------:R-:W-:Y:S01]  /*2750*/  FADD.FTZ R218, R127, -R171 ;  /* 0x800000ab7fda7221 */ /* 0x000fe20000010000 */
[----:B------:R1:W-:Y:S01]  /*2760*/  MUFU.EX2 R181, R212 ;  /* 0x000000d400b57308 */ /* 0x0003e20000000800 */
[--C-:B-----5:R-:W-:Y:S01]  /*2770*/  FFMA.FTZ R120, R8, UR14, -R21.reuse ;  /* 0x0000000e08787c23 */ /* 0x120fe20008010815 */
[----:B------:R-:W-:Y:S01]  /*2780*/  FMUL.FTZ R8, R160, R219 ;  /* 0x000000dba0087220 */ /* 0x000fe20000410000 */
[----:B------:R-:W-:Y:S01]  /*2790*/  FSEL R126, R220, -INF , P1 ;  /* 0xff800000dc7e7808 */ /* 0x000fe20000800000 */
[----:B------:R-:W-:Y:S01]  /*27a0*/  FFMA.FTZ R213, R213, UR14, -R20 ;  /* 0x0000000ed5d57c23 */ /* 0x000fe20008010814 */
[----:B------:R-:W-:Y:S01]  /*27b0*/  FFMA.FTZ R171, -R13, R13, 1 ;  /* 0x3f8000000dab7423 */ /* 0x000fe2000001010d */
[----:B------:R-:W-:Y:S01]  /*27c0*/  FMUL.FTZ R209, R209, R8 ;  /* 0x00000008d1d17220 */ /* 0x000fe20000410000 */
[----:B------:R-:W-:Y:S01]  /*27d0*/  FSEL R13, R176, -INF , P2 ;  /* 0xff800000b00d7808 */ /* 0x000fe20001000000 */
[----:B------:R-:W-:Y:S01]  /*27e0*/  MUFU.EX2 R20, R217 ;  /* 0x000000d900147308 */ /* 0x000fe20000000800 */
[----:B-1----:R-:W-:Y:S01]  /*27f0*/  FFMA.FTZ R212, -R12, R12, 1 ;  /* 0x3f8000000cd47423 */ /* 0x002fe2000001010c */
[----:B------:R-:W-:Y:S01]  /*2800*/  FFMA.FTZ R126, R126, UR14, -R21 ;  /* 0x0000000e7e7e7c23 */ /* 0x000fe20008010815 */
[----:B------:R-:W-:Y:S01]  /*2810*/  FFMA.FTZ R153, -R153, R153, 1 ;  /* 0x3f80000099997423 */ /* 0x000fe20000010199 */
[----:B------:R-:W-:Y:S01]  /*2820*/  FFMA.FTZ R12, R13, UR14, -R210 ;  /* 0x0000000e0d0c7c23 */ /* 0x000fe200080108d2 */
[----:B------:R-:W-:Y:S01]  /*2830*/  FMUL.FTZ R212, R212, R9 ;  /* 0x00000009d4d47220 */ /* 0x000fe20000410000 */
[----:B------:R-:W-:Y:S01]  /*2840*/  FSEL R13, R180, -INF , P2 ;  /* 0xff800000b40d7808 */ /* 0x000fe20001000000 */
[----:B------:R-:W1:Y:S01]  /*2850*/  LDS.64 R8, [R5+0x1e260] ;  /* 0x01e2600005087984 */ /* 0x000e620000000a00 */
[----:B------:R5:W-:Y:S01]  /*2860*/  MUFU.EX2 R21, R213 ;  /* 0x000000d500157308 */ /* 0x000be20000000800 */
[----:B------:R-:W-:Y:S01]  /*2870*/  FSEL R127, R223, -INF , P1 ;  /* 0xff800000df7f7808 */ /* 0x000fe20000800000 */
[----:B------:R-:W-:Y:S01]  /*2880*/  FFMA.FTZ R163, -R163, R163, 1 ;  /* 0x3f800000a3a37423 */ /* 0x000fe200000101a3 */
[----:B------:R-:W-:Y:S01]  /*2890*/  FSEL R125, R221, -INF , P2 ;  /* 0xff800000dd7d7808 */ /* 0x000fe20001000000 */
[----:B------:R-:W-:Y:S01]  /*28a0*/  FFMA.FTZ R159, -R159, R159, 1 ;  /* 0x3f8000009f9f7423 */ /* 0x000fe2000001019f */
[----:B------:R-:W-:Y:S01]  /*28b0*/  FFMA.FTZ R221, -R221, R221, 1 ;  /* 0x3f800000dddd7423 */ /* 0x000fe200000101dd */
[--C-:B------:R-:W-:Y:S01]  /*28c0*/  FFMA.FTZ R127, R127, UR14, -R214.reuse ;  /* 0x0000000e7f7f7c23 */ /* 0x100fe200080108d6 */
[----:B------:R-:W-:Y:S01]  /*28d0*/  FMUL.FTZ R218, R173, R218 ;  /* 0x000000daadda7220 */ /* 0x000fe20000410000 */
[----:B------:R-:W1:Y:S01]  /*28e0*/  MUFU.EX2 R178, R178 ;  /* 0x000000b200b27308 */ /* 0x000e620000000800 */
[----:B-----5:R-:W-:Y:S01]  /*28f0*/  FSEL R213, R224, -INF , P1 ;  /* 0xff800000e0d57808 */ /* 0x020fe20000800000 */
[----:B------:R-:W-:Y:S01]  /*2900*/  FFMA.FTZ R125, R125, UR14, -R214 ;  /* 0x0000000e7d7d7c23 */ /* 0x000fe200080108d6 */
[--C-:B--2---:R-:W-:Y:S01]  /*2910*/  FADD.FTZ R217, R128, -R6.reuse ;  /* 0x8000000680d97221 */ /* 0x104fe20000010000 */
[----:B------:R-:W-:Y:S01]  /*2920*/  FADD.FTZ R219, R130, -R6 ;  /* 0x8000000682db7221 */ /* 0x000fe20000010000 */
[----:B------:R-:W-:Y:S01]  /*2930*/  FSEL R128, R222, -INF , P2 ;  /* 0xff800000de807808 */ /* 0x000fe20001000000 */
[----:B------:R-:W-:Y:S01]  /*2940*/  FFMA.FTZ R213, R213, UR14, -R210 ;  /* 0x0000000ed5d57c23 */ /* 0x000fe200080108d2 */
[----:B------:R-:W-:Y:S01]  /*2950*/  FSEL R6, R175, -INF , P1 ;  /* 0xff800000af067808 */ /* 0x000fe20000800000 */
[--C-:B------:R-:W-:Y:S01]  /*2960*/  FADD.FTZ R129, R129, -R7.reuse ;  /* 0x8000000781817221 */ /* 0x100fe20000010000 */
[----:B------:R-:W-:Y:S01]  /*2970*/  FADD.FTZ R210, R131, -R7 ;  /* 0x8000000783d27221 */ /* 0x000fe20000010000 */
[--C-:B------:R-:W-:Y:S01]  /*2980*/  FFMA.FTZ R128, R128, UR14, -R215.reuse ;  /* 0x0000000e80807c23 */ /* 0x100fe200080108d7 */
[----:B------:R2:W5:Y:S01]  /*2990*/  MUFU.EX2 R11, R120 ;  /* 0x00000078000b7308 */ /* 0x0005620000000800 */
[----:B------:R-:W-:Y:S01]  /*29a0*/  FFMA.FTZ R215, R6, UR14, -R215 ;  /* 0x0000000e06d77c23 */ /* 0x000fe200080108d7 */
[C---:B------:R-:W-:Y:S01]  /*29b0*/  FSEL R130, R177.reuse, -INF , P2 ;  /* 0xff800000b1827808 */ /* 0x040fe20001000000 */
[----:B------:R-:W5:Y:S01]  /*29c0*/  LDS.64 R6, [R5+0x1e280] ;  /* 0x01e2800005067984 */ /* 0x000f620000000a00 */
[----:B------:R-:W-:Y:S01]  /*29d0*/  FMUL.FTZ R217, R172, R217 ;  /* 0x000000d9acd97220 */ /* 0x000fe20000410000 */
[----:B------:R-:W-:Y:S01]  /*29e0*/  FMUL.FTZ R219, R166, R219 ;  /* 0x000000dba6db7220 */ /* 0x000fe20000410000 */
[----:B------:R-:W-:Y:S01]  /*29f0*/  FFMA.FTZ R177, -R177, R177, 1 ;  /* 0x3f800000b1b17423 */ /* 0x000fe200000101b1 */
[--C-:B------:R-:W-:Y:S01]  /*2a00*/  FFMA.FTZ R130, R130, UR14, -R211.reuse ;  /* 0x0000000e82827c23 */ /* 0x100fe200080108d3 */
[----:B------:R-:W-:Y:S01]  /*2a10*/  FMUL.FTZ R152, R152, R217 ;  /* 0x000000d998987220 */ /* 0x000fe20000410000 */
[----:B--2---:R-:W-:Y:S01]  /*2a20*/  FSEL R120, R179, -INF , P1 ;  /* 0xff800000b3787808 */ /* 0x004fe20000800000 */
[----:B------:R-:W-:Y:S01]  /*2a30*/  FMUL.FTZ R131, R154, R219 ;  /* 0x000000db9a837220 */ /* 0x000fe20000410000 */
[----:B---3--:R-:W-:Y:S01]  /*2a40*/  FMUL.FTZ R154, R174, R129 ;  /* 0x00000081ae9a7220 */ /* 0x008fe20000410000 */
[----:B------:R-:W-:Y:S01]  /*2a50*/  FSEL R129, R182, -INF , P1 ;  /* 0xff800000b6817808 */ /* 0x000fe20000800000 */
[----:B------:R-:W2:Y:S01]  /*2a60*/  MUFU.EX2 R126, R126 ;  /* 0x0000007e007e7308 */ /* 0x000ea20000000800 */
[----:B------:R-:W-:Y:S01]  /*2a70*/  FFMA.FTZ R211, R120, UR14, -R211 ;  /* 0x0000000e78d37c23 */ /* 0x000fe200080108d3 */
[--C-:B------:R-:W-:Y:S01]  /*2a80*/  FFMA.FTZ R120, R13, UR14, -R14.reuse ;  /* 0x0000000e0d787c23 */ /* 0x100fe2000801080e */
[----:B------:R-:W-:Y:S01]  /*2a90*/  FMUL.FTZ R153, R153, R154 ;  /* 0x0000009a99997220 */ /* 0x000fe20000410000 */
[----:B------:R-:W-:Y:S01]  /*2aa0*/  FFMA.FTZ R154, -R155, R155, 1 ;  /* 0x3f8000009b9a7423 */ /* 0x000fe2000001019b */
[----:B----4-:R-:W-:Y:S01]  /*2ab0*/  FMUL.FTZ R155, R167, R210 ;  /* 0x000000d2a79b7220 */ /* 0x010fe20000410000 */
[----:B------:R-:W-:Y:S01]  /*2ac0*/  FFMA.FTZ R210, R129, UR14, -R14 ;  /* 0x0000000e81d27c23 */ /* 0x000fe2000801080e */
[--C-:B-1----:R-:W-:Y:S01]  /*2ad0*/  FADD.FTZ R13, R132, -R8.reuse ;  /* 0x80000008840d7221 */ /* 0x102fe20000010000 */
[----:B------:R-:W-:Y:S01]  /*2ae0*/  FADD.FTZ R132, R134, -R8 ;  /* 0x8000000886847221 */ /* 0x000fe20000010000 */
[--C-:B------:R-:W-:Y:S01]  /*2af0*/  FADD.FTZ R133, R133, -R9.reuse ;  /* 0x8000000985857221 */ /* 0x100fe20000010000 */
[----:B------:R-:W-:Y:S01]  /*2b00*/  FADD.FTZ R217, R135, -R9 ;  /* 0x8000000987d97221 */ /* 0x000fe20000010000 */
[----:B------:R-:W-:Y:S01]  /*2b10*/  FMUL.FTZ R13, R178, R13 ;  /* 0x0000000db20d7220 */ /* 0x000fe20000410000 */
[----:B------:R-:W1:Y:S01]  /*2b20*/  LDS.64 R8, [R5+0x1e2a0] ;  /* 0x01e2a00005087984 */ /* 0x000e620000000a00 */
[----:B------:R-:W-:Y:S01]  /*2b30*/  FFMA.FTZ R134, -R156, R156, 1 ;  /* 0x3f8000009c867423 */ /* 0x000fe2000001019c */
[----:B------:R3:W-:Y:S01]  /*2b40*/  MUFU.EX2 R129, R12 ;  /* 0x0000000c00817308 */ /* 0x0007e20000000800 */
[----:B------:R-:W-:Y:S01]  /*2b50*/  FMUL.FTZ R154, R154, R155 ;  /* 0x0000009b9a9a7220 */ /* 0x000fe20000410000 */
[----:B------:R-:W-:Y:S01]  /*2b60*/  FFMA.FTZ R155, -R158, R158, 1 ;  /* 0x3f8000009e9b7423 */ /* 0x000fe2000001019e */
[----:B------:R-:W-:Y:S01]  /*2b70*/  FMUL.FTZ R134, R134, R13 ;  /* 0x0000000d86867220 */ /* 0x000fe20000410000 */
[----:B------:R-:W-:Y:S01]  /*2b80*/  FMUL.FTZ R132, R181, R132 ;  /* 0x00000084b5847220 */ /* 0x000fe20000410000 */
[----:B------:R-:W-:Y:S01]  /*2b90*/  FFMA.FTZ R135, -R157, R157, 1 ;  /* 0x3f8000009d877423 */ /* 0x000fe2000001019d */
[----:B------:R-:W-:Y:S01]  /*2ba0*/  FSEL R156, R225, -INF , P2 ;  /* 0xff800000e19c7808 */ /* 0x000fe20001000000 */
[----:B------:R-:W-:Y:S01]  /*2bb0*/  FFMA.FTZ R179, -R179, R179, 1 ;  /* 0x3f800000b3b37423 */ /* 0x000fe200000101b3 */
[----:B------:R-:W-:Y:S01]  /*2bc0*/  FMUL.FTZ R155, R155, R132 ;  /* 0x000000849b9b7220 */ /* 0x000fe20000410000 */
[----:B---3--:R-:W3:Y:S01]  /*2bd0*/  LDS.64 R12, [R5+0x1e2c0] ;  /* 0x01e2c000050c7984 */ /* 0x008ee20000000a00 */
[----:B------:R4:W2:Y:S01]  /*2be0*/  MUFU.EX2 R10, R216 ;  /* 0x000000d8000a7308 */ /* 0x0008a20000000800 */
[----:B------:R-:W-:Y:S01]  /*2bf0*/  FMUL.FTZ R132, R124, R133 ;  /* 0x000000857c847220 */ /* 0x000fe20000410000 */
[----:B------:R-:W-:Y:S01]  /*2c00*/  FSEL R158, R227, -INF , P1 ;  /* 0xff800000e39e7808 */ /* 0x000fe20000800000 */
[----:B------:R-:W-:Y:S01]  /*2c10*/  FFMA.FTZ R156, R156, UR14, -R15 ;  /* 0x0000000e9c9c7c23 */ /* 0x000fe2000801080f */
[----:B------:R-:W-:Y:S01]  /*2c20*/  FFMA.FTZ R180, -R180, R180, 1 ;  /* 0x3f800000b4b47423 */ /* 0x000fe200000101b4 */
[----:B------:R-:W-:Y:S01]  /*2c30*/  FMUL.FTZ R135, R135, R132 ;  /* 0x0000008487877220 */ /* 0x000fe20000410000 */
[--C-:B-----5:R-:W-:Y:S01]  /*2c40*/  FADD.FTZ R133, R136, -R6.reuse ;  /* 0x8000000688857221 */ /* 0x120fe20000010000 */
[----:B------:R-:W-:Y:S01]  /*2c50*/  FADD.FTZ R6, R138, -R6 ;  /* 0x800000068a067221 */ /* 0x000fe20000010000 */
[----:B------:R-:W5:Y:S01]  /*2c60*/  MUFU.EX2 R127, R127 ;  /* 0x0000007f007f7308 */ /* 0x000f620000000800 */
[--C-:B----4-:R-:W-:Y:S01]  /*2c70*/  FADD.FTZ R216, R137, -R7.reuse ;  /* 0x8000000789d87221 */ /* 0x110fe20000010000 */
[----:B------:R-:W-:Y:S01]  /*2c80*/  FADD.FTZ R7, R139, -R7 ;  /* 0x800000078b077221 */ /* 0x000fe20000010000 */
[----:B------:R-:W-:Y:S01]  /*2c90*/  FMUL.FTZ R132, R20, R133 ;  /* 0x0000008514847220 */ /* 0x000fe20000410000 */
[----:B------:R-:W-:Y:S01]  /*2ca0*/  FMUL.FTZ R133, R21, R6 ;  /* 0x0000000615857220 */ /* 0x000fe20000410000 */
[----:B------:R-:W-:Y:S01]  /*2cb0*/  FMUL.FTZ R157, R11, R216 ;  /* 0x000000d80b9d7220 */ /* 0x000fe20000410000 */
[----:B--2---:R-:W-:Y:S01]  /*2cc0*/  FMUL.FTZ R216, R126, R7 ;  /* 0x000000077ed87220 */ /* 0x004fe20000410000 */
[----:B------:R-:W-:Y:S01]  /*2cd0*/  FFMA.FTZ R139, -R220, R220, 1 ;  /* 0x3f800000dc8b7423 */ /* 0x000fe200000101dc */
[----:B------:R-:W2:Y:S01]  /*2ce0*/  LDS.64 R6, [R5+0x1e2e0] ;  /* 0x01e2e00005067984 */ /* 0x000ea20000000a00 */
[----:B------:R-:W4:Y:S01]  /*2cf0*/  MUFU.EX2 R14, R215 ;  /* 0x000000d7000e7308 */ /* 0x000f220000000800 */
[----:B------:R-:W-:Y:S01]  /*2d00*/  FFMA.FTZ R158, R158, UR14, -R15 ;  /* 0x0000000e9e9e7c23 */ /* 0x000fe2000801080f */
[----:B------:R-:W-:Y:S01]  /*2d10*/  FMUL.FTZ R139, R139, R216 ;  /* 0x000000d88b8b7220 */ /* 0x000fe20000410000 */
[----:B------:R-:W-:Y:S01]  /*2d20*/  FFMA.FTZ R138, -R169, R169, 1 ;  /* 0x3f800000a98a7423 */ /* 0x000fe200000101a9 */
[----:B------:R-:W-:Y:S01]  /*2d30*/  FMUL.FTZ R137, R163, R132 ;  /* 0x00000084a3897220 */ /* 0x000fe20000410000 */
[----:B------:R-:W-:Y:S01]  /*2d40*/  FMUL.FTZ R214, R10, R217 ;  /* 0x000000d90ad67220 */ /* 0x000fe20000410000 */
[----:B------:R-:W-:Y:S01]  /*2d50*/  FFMA.FTZ R182, -R182, R182, 1 ;  /* 0x3f800000b6b67423 */ /* 0x000fe200000101b6 */
[----:B------:R-:W-:Y:S01]  /*2d60*/  FMUL.FTZ R138, R138, R133 ;  /* 0x000000858a8a7220 */ /* 0x000fe20000410000 */
[----:B------:R-:W3:Y:S01]  /*2d70*/  MUFU.EX2 R128, R128 ;  /* 0x0000008000807308 */ /* 0x000ee20000000800 */
[----:B------:R-:W-:Y:S01]  /*2d80*/  FMUL.FTZ R136, R159, R214 ;  /* 0x000000d69f887220 */ /* 0x000fe20000410000 */
[----:B------:R-:W-:Y:S01]  /*2d90*/  FFMA.FTZ R214, -R165, R165, 1 ;  /* 0x3f800000a5d67423 */ /* 0x000fe200000101a5 */
[--C-:B-1----:R-:W-:Y:S01]  /*2da0*/  FADD.FTZ R216, R140, -R8.reuse ;  /* 0x800000088cd87221 */ /* 0x102fe20000010000 */
[----:B------:R-:W-:Y:S01]  /*2db0*/  FADD.FTZ R8, R142, -R8 ;  /* 0x800000088e087221 */ /* 0x000fe20000010000 */
[--C-:B------:R-:W-:Y:S01]  /*2dc0*/  FADD.FTZ R143, R143, -R9.reuse ;  /* 0x800000098f8f7221 */ /* 0x100fe20000010000 */
[----:B------:R-:W-:Y:S01]  /*2dd0*/  FADD.FTZ R141, R141, -R9 ;  /* 0x800000098d8d7221 */ /* 0x000fe20000010000 */
[----:B------:R-:W-:Y:S01]  /*2de0*/  FFMA.FTZ R142, -R175, R175, 1 ;  /* 0x3f800000af8e7423 */ /* 0x000fe200000101af */
[----:B------:R-:W-:Y:S01]  /*2df0*/  MUFU.EX2 R15, R213 ;  /* 0x000000d5000f7308 */ /* 0x000fe20000000800 */
[----:B-----5:R-:W-:Y:S01]  /*2e00*/  FMUL.FTZ R8, R127, R8 ;  /* 0x000000087f087220 */ /* 0x020fe20000410000 */
[----:B----4-:R-:W-:Y:S01]  /*2e10*/  FMUL.FTZ R143, R14, R143 ;  /* 0x0000008f0e8f7220 */ /* 0x010fe20000410000 */
[----:B------:R-:W-:Y:S01]  /*2e20*/  FFMA.FTZ R9, -R223, R223, 1 ;  /* 0x3f800000df097423 */ /* 0x000fe200000101df */
[----:B------:R-:W-:Y:S01]  /*2e30*/  FFMA.FTZ R140, -R222, R222, 1 ;  /* 0x3f800000de8c7423 */ /* 0x000fe200000101de */
[----:B------:R-:W-:Y:S01]  /*2e40*/  FFMA.FTZ R225, -R225, R225, 1 ;  /* 0x3f800000e1e17423 */ /* 0x000fe200000101e1 */
[----:B------:R-:W-:Y:S01]  /*2e50*/  FMUL.FTZ R142, R142, R143 ;  /* 0x0000008f8e8e7220 */ /* 0x000fe20000410000 */
[----:B------:R-:W-:Y:S01]  /*2e60*/  FMUL.FTZ R9, R9, R8 ;  /* 0x0000000809097220 */ /* 0x000fe20000410000 */
[----:B------:R-:W1:Y:S01]  /*2e70*/  MUFU.EX2 R125, R125 ;  /* 0x0000007d007d7308 */ /* 0x000e620000000800 */
[--C-:B---3--:R-:W-:Y:S01]  /*2e80*/  FADD.FTZ R143, R145, -R13.reuse ;  /* 0x8000000d918f7221 */ /* 0x108fe20000010000 */
[----:B------:R-:W-:Y:S01]  /*2e90*/  FADD.FTZ R147, R147, -R13 ;  /* 0x8000000d93937221 */ /* 0x000fe20000010000 */
[----:B------:R-:W-:Y:S01]  /*2ea0*/  FMUL.FTZ R141, R128, R141 ;  /* 0x0000008d808d7220 */ /* 0x000fe20000410000 */
[----:B------:R-:W-:Y:S01]  /*2eb0*/  FFMA.FTZ R145, -R224, R224, 1 ;  /* 0x3f800000e0917423 */ /* 0x000fe200000101e0 */
[----:B------:R-:W-:Y:S01]  /*2ec0*/  FFMA.FTZ R227, -R227, R227, 1 ;  /* 0x3f800000e3e37423 */ /* 0x000fe200000101e3 */
[----:B------:R-:W-:Y:S01]  /*2ed0*/  FMUL.FTZ R171, R171, R218 ;  /* 0x000000daabab7220 */ /* 0x000fe20000410000 */
[----:B------:R-:W-:Y:S01]  /*2ee0*/  FMUL.FTZ R140, R140, R141 ;  /* 0x0000008d8c8c7220 */ /* 0x000fe20000410000 */
[----:B------:R-:W3:Y:S01]  /*2ef0*/  MUFU.EX2 R132, R211 ;  /* 0x000000d300847308 */ /* 0x000ee20000000800 */
[----:B------:R-:W-:Y:S01]  /*2f00*/  FMUL.FTZ R214, R214, R157 ;  /* 0x0000009dd6d67220 */ /* 0x000fe20000410000 */
[----:B------:R-:W-:-:S02]  /*2f10*/  F2FP.F16.F32.PACK_AB R152, R153, R152 ;  /* 0x000000989998723e */ /* 0x000fc400000000ff */
[----:B------:R-:W-:Y:S02]  /*2f20*/  F2FP.F16.F32.PACK_AB R157, R123, R208 ;  /* 0x000000d07b9d723e */ /* 0x000fe400000000ff */
[----:B------:R-:W-:Y:S01]  /*2f30*/  F2FP.F16.F32.PACK_AB R159, R171, R212 ;  /* 0x000000d4ab9f723e */ /* 0x000fe200000000ff */
[----:B--2---:R-:W-:Y:S01]  /*2f40*/  FADD.FTZ R148, R148, -R6 ;  /* 0x8000000694947221 */ /* 0x004fe20000010000 */
[----:B------:R-:W2:Y:S01]  /*2f50*/  MUFU.EX2 R130, R130 ;  /* 0x0000008200827308 */ /* 0x000ea20000000800 */
[----:B-1----:R-:W-:Y:S01]  /*2f60*/  FMUL.FTZ R216, R125, R216 ;  /* 0x000000d87dd87220 */ /* 0x002fe20000410000 */
[----:B------:R-:W-:Y:S01]  /*2f70*/  FADD.FTZ R149, R149, -R7 ;  /* 0x8000000795957221 */ /* 0x000fe20000010000 */
[----:B------:R-:W-:Y:S02]  /*2f80*/  F2FP.F16.F32.PACK_AB R153, R154, R131 ;  /* 0x000000839a99723e */ /* 0x000fe400000000ff */
[----:B------:R-:W-:Y:S01]  /*2f90*/  FMUL.FTZ R5, R221, R216 ;  /* 0x000000d8dd057220 */ /* 0x000fe20000410000 */
[----:B------:R-:W-:-:S02]  /*2fa0*/  F2FP.F16.F32.PACK_AB R154, R135, R134 ;  /* 0x00000086879a723e */ /* 0x000fc400000000ff */
[----:B------:R1:W4:Y:S01]  /*2fb0*/  MUFU.EX2 R133, R120 ;  /* 0x0000007800857308 */ /* 0x0003220000000800 */
[----:B------:R-:W-:Y:S02]  /*2fc0*/  F2FP.F16.F32.PACK_AB R155, R136, R155 ;  /* 0x0000009b889b723e */ /* 0x000fe400000000ff */
[----:B------:R-:W-:Y:S02]  /*2fd0*/  F2FP.F16.F32.PACK_AB R123, R173, R168 ;  /* 0x000000a8ad7b723e */ /* 0x000fe400000000ff */
[----:B------:R-:W-:Y:S02]  /*2fe0*/  F2FP.F16.F32.PACK_AB R172, R174, R172 ;  /* 0x000000acaeac723e */ /* 0x000fe400000000ff */
[----:B------:R-:W-:Y:S01]  /*2ff0*/  F2FP.F16.F32.PACK_AB R173, R167, R166 ;  /* 0x000000a6a7ad723e */ /* 0x000fe200000000ff */
[----:B------:R-:W5:Y:S01]  /*3000*/  MUFU.EX2 R210, R210 ;  /* 0x000000d200d27308 */ /* 0x000f620000000800 */
[--C-:B-1----:R-:W-:Y:S01]  /*3010*/  FADD.FTZ R120, R144, -R12.reuse ;  /* 0x8000000c90787221 */ /* 0x102fe20000010000 */
[----:B------:R-:W-:Y:S01]  /*3020*/  FADD.FTZ R12, R146, -R12 ;  /* 0x8000000c920c7221 */ /* 0x000fe20000010000 */
[----:B------:R-:W-:Y:S01]  /*3030*/  FFMA.FTZ R144, -R176, R176, 1 ;  /* 0x3f800000b0907423 */ /* 0x000fe200000101b0 */
[----:B---3--:R-:W-:Y:S01]  /*3040*/  FMUL.FTZ R146, R132, R147 ;  /* 0x0000009384927220 */ /* 0x008fe20000410000 */
[----:B------:R-:W-:Y:S01]  /*3050*/  FMUL.FTZ R141, R129, R120 ;  /* 0x00000078818d7220 */ /* 0x000fe20000410000 */
[----:B------:R-:W-:Y:S01]  /*3060*/  FMUL.FTZ R12, R15, R12 ;  /* 0x0000000c0f0c7220 */ /* 0x000fe20000410000 */
[----:B--2---:R-:W-:Y:S01]  /*3070*/  FMUL.FTZ R120, R130, R143 ;  /* 0x0000008f82787220 */ /* 0x004fe20000410000 */
[----:B------:R1:W2:Y:S01]  /*3080*/  MUFU.EX2 R8, R156 ;  /* 0x0000009c00087308 */ /* 0x0002a20000000800 */
[----:B------:R-:W-:Y:S01]  /*3090*/  FMUL.FTZ R144, R144, R141 ;  /* 0x0000008d90907220 */ /* 0x000fe20000410000 */
[----:B------:R-:W-:Y:S01]  /*30a0*/  FMUL.FTZ R145, R145, R12 ;  /* 0x0000000c91917220 */ /* 0x000fe20000410000 */
[----:B------:R-:W-:Y:S01]  /*30b0*/  FADD.FTZ R141, R150, -R6 ;  /* 0x80000006968d7221 */ /* 0x000fe20000010000 */
[----:B------:R-:W-:Y:S01]  /*30c0*/  FADD.FTZ R12, R151, -R7 ;  /* 0x80000007970c7221 */ /* 0x000fe20000010000 */
[----:B----4-:R-:W-:Y:S01]  /*30d0*/  FMUL.FTZ R7, R133, R148 ;  /* 0x0000009485077220 */ /* 0x010fe20000410000 */
[----:B------:R-:W-:Y:S01]  /*30e0*/  FMUL.FTZ R146, R179, R146 ;  /* 0x00000092b3927220 */ /* 0x000fe20000410000 */
[----:B------:R-:W-:Y:S01]  /*30f0*/  FMUL.FTZ R177, R177, R120 ;  /* 0x00000078b1b17220 */ /* 0x000fe20000410000 */
[----:B------:R3:W4:Y:S01]  /*3100*/  MUFU.EX2 R13, R158 ;  /* 0x0000009e000d7308 */ /* 0x0007220000000800 */
[----:B-1----:R-:W-:Y:S01]  /*3110*/  F2FP.F16.F32.PACK_AB R156, R122, R121 ;  /* 0x000000797a9c723e */ /* 0x002fe200000000ff */
[----:B------:R-:W-:-:S02]  /*3120*/  IMAD.U32 R121, RZ, RZ, UR6 ;  /* 0x00000006ff797e24 */ /* 0x000fc4000f8e00ff */
[----:B-----5:R-:W-:Y:S01]  /*3130*/  FMUL.FTZ R141, R210, R141 ;  /* 0x0000008dd28d7220 */ /* 0x020fe20000410000 */
[----:B------:R-:W-:Y:S01]  /*3140*/  FMUL.FTZ R7, R180, R7 ;  /* 0x00000007b4077220 */ /* 0x000fe20000410000 */
[----:B------:R-:W-:Y:S01]  /*3150*/  F2FP.F16.F32.PACK_AB R150, R140, R5 ;  /* 0x000000058c96723e */ /* 0x000fe200000000ff */
[----:B------:R-:W-:Y:S02]  /*3160*/  IMAD R121, R121, 0x2000, R4 ;  /* 0x0000200079797824 */ /* 0x000fe400078e0204 */
[----:B------:R-:W-:Y:S01]  /*3170*/  FMUL.FTZ R141, R182, R141 ;  /* 0x0000008db68d7220 */ /* 0x000fe20000410000 */
[----:B------:R-:W-:Y:S01]  /*3180*/  F2FP.F16.F32.PACK_AB R148, R214, R137 ;  /* 0x00000089d694723e */ /* 0x000fe200000000ff */
[----:B--2---:R-:W-:Y:S01]  /*3190*/  FMUL.FTZ R6, R8, R149 ;  /* 0x0000009508067220 */ /* 0x004fe20000410000 */
[----:B---3--:R-:W-:Y:S01]  /*31a0*/  F2FP.F16.F32.PACK_AB R158, R209, R170 ;  /* 0x000000aad19e723e */ /* 0x008fe200000000ff */
[----:B------:R-:W-:Y:S01]  /*31b0*/  IMAD R5, R121, 0x2, R16 ;  /* 0x0000000279057824 */ /* 0x000fe200078e0210 */
[----:B------:R-:W-:Y:S01]  /*31c0*/  F2FP.F16.F32.PACK_AB R149, R139, R138 ;  /* 0x0000008a8b95723e */ /* 0x000fe200000000ff */
[----:B------:R-:W-:Y:S01]  /*31d0*/  FMUL.FTZ R6, R225, R6 ;  /* 0x00000006e1067220 */ /* 0x000fe20000410000 */
[----:B------:R-:W-:-:S02]  /*31e0*/  F2FP.F16.F32.PACK_AB R151, R142, R9 ;  /* 0x000000098e97723e */ /* 0x000fc400000000ff */
[----:B------:R-:W-:Y:S01]  /*31f0*/  F2FP.F16.F32.PACK_AB R145, R146, R145 ;  /* 0x000000919291723e */ /* 0x000fe200000000ff */
[----:B----4-:R-:W-:Y:S01]  /*3200*/  FMUL.FTZ R12, R13, R12 ;  /* 0x0000000c0d0c7220 */ /* 0x010fe20000410000 */
[----:B------:R-:W-:Y:S01]  /*3210*/  F2FP.F16.F32.PACK_AB R144, R177, R144 ;  /* 0x00000090b190723e */ /* 0x000fe200000000ff */
[----:B------:R-:W-:Y:S01]  /*3220*/  STSM.16.MT88.4 [R5+0x1e800], R156 ;  /* 0x01e8009c05007844 */ /* 0x000fe20000004200 */
[----:B------:R-:W-:Y:S01]  /*3230*/  F2FP.F16.F32.PACK_AB R146, R6, R7 ;  /* 0x000000070692723e */ /* 0x000fe200000000ff */
[----:B------:R-:W-:Y:S01]  /*3240*/  FMUL.FTZ R12, R227, R12 ;  /* 0x0000000ce30c7220 */ /* 0x000fe20000410000 */
[----:B------:R-:W-:Y:S01]  /*3250*/  F2FP.F16.F32.PACK_AB R120, R183, R226 ;  /* 0x000000e2b778723e */ /* 0x000fe200000000ff */
[----:B------:R-:W-:Y:S01]  /*3260*/  STSM.16.MT88.4 [R5+0x1f000], R152 ;  /* 0x01f0009805007844 */ /* 0x000fe20000004200 */
[----:B------:R-:W-:Y:S02]  /*3270*/  F2FP.F16.F32.PACK_AB R121, R164, R162 ;  /* 0x000000a2a479723e */ /* 0x000fe400000000ff */
[----:B------:R-:W-:Y:S01]  /*3280*/  F2FP.F16.F32.PACK_AB R147, R12, R141 ;  /* 0x0000008d0c93723e */ /* 0x000fe200000000ff */
[----:B------:R-:W-:Y:S01]  /*3290*/  STSM.16.MT88.4 [R5+0x1f800], R148 ;  /* 0x01f8009405007844 */ /* 0x000fe20000004200 */
[----:B------:R-:W-:-:S02]  /*32a0*/  F2FP.F16.F32.PACK_AB R122, R160, R161 ;  /* 0x000000a1a07a723e */ /* 0x000fc400000000ff */
[----:B------:R-:W-:Y:S01]  /*32b0*/  F2FP.F16.F32.PACK_AB R174, R124, R178 ;  /* 0x000000b27cae723e */ /* 0x000fe200000000ff */
[----:B------:R1:W-:Y:S01]  /*32c0*/  STSM.16.MT88.4 [R5+0x20000], R144 ;  /* 0x0200009005007844 */ /* 0x0003e20000004200 */
[----:B------:R-:W-:Y:S01]  /*32d0*/  WARPGROUP.ARRIVE ;  /* 0x00000000000079c5 */ /* 0x000fe20000000000 */
[----:B------:R-:W-:-:S05]  /*32e0*/  F2FP.F16.F32.PACK_AB R175, R10, R181 ;  /* 0x000000b50aaf723e */ /* 0x000fca00000000ff */
[----:B------:R-:W-:Y:S01]  /*32f0*/  HGMMA.64x96x16.F32 R24, R120, gdesc[UR16].tnspB, R24, gsb0 ;  /* 0x4160001078187df0 */ /* 0x000fe20008000818 */
[----:B------:R-:W-:Y:S01]  /*3300*/  UMOV UR18, UR12 ;  /* 0x0000000c00127c82 */ /* 0x000fe20008000000 */
[----:B------:R-:W-:Y:S01]  /*3310*/  UMOV UR19, 0x80000020 ;  /* 0x8000002000137882 */ /* 0x000fe20000000000 */
[----:B------:R-:W-:Y:S01]  /*3320*/  UIADD3 UR12, UR10, 0x80, URZ ;  /* 0x000000800a0c7890 */ /* 0x000fe2000fffe03f */
[----:B-1----:R-:W-:-:S05]  /*3330*/  IMAD R5, R18, 0x1000, R16 ;  /* 0x0000100012057824 */ /* 0x002fca00078e0210 */
[----:B------:R-:W-:-:S13]  /*3340*/  R2UR UR15, R5 ;  /* 0x00000000050f72ca */ /* 0x000fda00000e0000 */
[----:B------:R-:W-:Y:S01]  /*3350*/  USHF.R.U32.HI UR15, URZ, 0x4, UR15 ;  /* 0x000000043f0f7899 */ /* 0x000fe2000801160f */
[----:B------:R-:W-:Y:S02]  /*3360*/  WARPGROUP.DEPBAR.LE gsb0, 0x0 ;  /* 0x00008000000079c5 */ /* 0x000fe40000010000 */
[----:B------:R-:W-:Y:S01]  /*3370*/  WARPGROUP.ARRIVE ;  /* 0x00000000000079c5 */ /* 0x000fe20000000000 */
[----:B------:R-:W-:Y:S02]  /*3380*/  F2FP.F16.F32.PACK_AB R120, R11, R20 ;  /* 0x000000140b78723e */ /* 0x000fe400000000ff */
[----:B------:R-:W-:Y:S02]  /*3390*/  F2FP.F16.F32.PACK_AB R121, R126, R21 ;  /* 0x000000157e79723e */ /* 0x000fe400000000ff */
[----:B------:R-:W-:Y:S01]  /*33a0*/  F2FP.F16.F32.PACK_AB R122, R128, R125 ;  /* 0x0000007d807a723e */ /* 0x000fe200000000ff */
[----:B------:R-:W-:Y:S01]  /*33b0*/  HGMMA.64x96x16.F32 R24, R172, gdesc[UR16].tnspB, R24, gsb0 ;  /* 0x41600010ac187df0 */ /* 0x000fe20008000818 */
[----:B------:R-:W-:Y:S01]  /*33c0*/  F2FP.F16.F32.PACK_AB R123, R14, R127 ;  /* 0x0000007f0e7b723e */ /* 0x000fe200000000ff */
[----:B------:R-:W-:Y:S01]  /*33d0*/  UMOV UR18, UR12 ;  /* 0x0000000c00127c82 */ /* 0x000fe20008000000 */
[----:B------:R-:W-:Y:S01]  /*33e0*/  UMOV UR19, 0x80000020 ;  /* 0x8000002000137882 */ /* 0x000fe20000000000 */
[----:B------:R-:W-:-:S13]  /*33f0*/  R2UR UR12, R17 ;  /* 0x00000000110c72ca */ /* 0x000fda00000e0000 */
[----:B------:R-:W-:-:S04]  /*3400*/  USHF.R.U32.HI UR12, URZ, 0x4, UR12 ;  /* 0x000000043f0c7899 */ /* 0x000fc8000801160c */
[----:B------:R-:W-:-:S04]  /*3410*/  ULOP3.LUT UR12, UR12, 0x3fff, URZ, 0xc0, !UPT ;  /* 0x00003fff0c0c7892 */ /* 0x000fc8000f8ec03f */
[----:B------:R-:W-:Y:S02]  /*3420*/  ULOP3.LUT UR17, UR12, 0x10000, URZ, 0xfc, !UPT ;  /* 0x000100000c117892 */ /* 0x000fe4000f8efc3f */
[----:B------:R-:W-:Y:S02]  /*3430*/  ULOP3.LUT UR12, UR15, 0x3fff, URZ, 0xc0, !UPT ;  /* 0x00003fff0f0c7892 */ /* 0x000fe4000f8ec03f */
[----:B------:R-:W-:Y:S02]  /*3440*/  ULEA UR10, UR6, UR17, 0xa ;  /* 0x00000011060a7291 */ /* 0x000fe4000f8e503f */
[----:B------:R-:W-:Y:S01]  /*3450*/  UIADD3 UR15, UR12, 0x200, URZ ;  /* 0x000002000c0f7890 */ /* 0x000fe2000fffe03f */
[----:B------:R-:W-:Y:S01]  /*3460*/  UMOV UR17, 0x40000040 ;  /* 0x4000004000117882 */ /* 0x000fe20000000000 */
[----:B------:R-:W-:Y:S01]  /*3470*/  UIADD3 UR20, UR12, 0x400, URZ ;  /* 0x000004000c147890 */ /* 0x000fe2000fffe03f */
[----:B------:R-:W-:Y:S02]  /*3480*/  WARPGROUP.DEPBAR.LE gsb0, 0x0 ;  /* 0x00008000000079c5 */ /* 0x000fe40000010000 */
[----:B------:R-:W-:-:S06]  /*3490*/  WARPGROUP.ARRIVE ;  /* 0x00000000000079c5 */ /* 0x000fcc0000000000 */
[----:B------:R-:W-:Y:S01]  /*34a0*/  HGMMA.64x96x16.F32 R24, R120, gdesc[UR16].tnspB, R24, gsb0 ;  /* 0x4160001078187df0 */ /* 0x000fe20008000818 */
[----:B------:R-:W-:Y:S01]  /*34b0*/  UMOV UR18, UR16 ;  /* 0x0000001000127c82 */ /* 0x000fe20008000000 */
[----:B------:R-:W-:Y:S01]  /*34c0*/  UMOV UR19, 0x80000020 ;  /* 0x8000002000137882 */ /* 0x000fe20000000000 */
[----:B------:R-:W-:Y:S01]  /*34d0*/  UMOV UR16, UR10 ;  /* 0x0000000a00107c82 */ /* 0x000fe20008000000 */
[----:B------:R-:W-:Y:S02]  /*34e0*/  WARPGROUP.DEPBAR.LE gsb0, 0x0 ;  /* 0x00008000000079c5 */ /* 0x000fe40000010000 */
[----:B------:R-:W-:Y:S02]  /*34f0*/  F2FP.F16.F32.PACK_AB R120, R130, R129 ;  /* 0x000000818278723e */ /* 0x000fe400000000ff */
[----:B------:R-:W-:Y:S02]  /*3500*/  F2FP.F16.F32.PACK_AB R121, R132, R15 ;  /* 0x0000000f8479723e */ /* 0x000fe400000000ff */
[----:B------:R-:W-:-:S02]  /*3510*/  F2FP.F16.F32.PACK_AB R122, R8, R133 ;  /* 0x00000085087a723e */ /* 0x000fc400000000ff */
[----:B------:R-:W-:-:S04]  /*3520*/  F2FP.F16.F32.PACK_AB R123, R13, R210 ;  /* 0x000000d20d7b723e */ /* 0x000fc800000000ff */
[----:B------:R-:W-:-:S06]  /*3530*/  WARPGROUP.ARRIVE ;  /* 0x00000000000079c5 */ /* 0x000fcc0000000000 */
[----:B------:R-:W-:Y:S01]  /*3540*/  HGMMA.64x96x16.F32 R24, R120, gdesc[UR16].tnspB, R24, gsb0 ;  /* 0x4160001078187df0 */ /* 0x000fe20008000818 */
[----:B------:R-:W-:Y:S01]  /*3550*/  UMOV UR18, UR12 ;  /* 0x0000000c00127c82 */ /* 0x000fe20008000000 */
[----:B------:R-:W-:Y:S01]  /*3560*/  UMOV UR19, 0xc0000010 ;  /* 0xc000001000137882 */ /* 0x000fe20000000000 */
[----:B------:R-:W-:Y:S02]  /*3570*/  WARPGROUP.DEPBAR.LE gsb0, 0x0 ;  /* 0x00008000000079c5 */ /* 0x000fe40000010000 */
[----:B------:R-:W-:Y:S01]  /*3580*/  @!PT LDS RZ, [RZ] ;  /* 0x00000000fffff984 */ /* 0x000fe20000000800 */
[----:B------:R-:W-:Y:S01]  /*3590*/  @!PT LDS RZ, [RZ] ;  /* 0x00000000fffff984 */ /* 0x000fe20000000800 */
[----:B------:R-:W-:Y:S01]  /*35a0*/  @!PT LDS RZ, [RZ] ;  /* 0x00000000fffff984 */ /* 0x000fe20000000800 */
[----:B------:R-:W-:Y:S01]  /*35b0*/  @!PT LDS RZ, [RZ] ;  /* 0x00000000fffff984 */ /* 0x000fe20000000800 */
[----:B------:R1:W-:Y:S06]  /*35c0*/  MEMBAR.ALL.CTA ;  /* 0x0000000000007992 */ /* 0x0003ec0000008000 */
[----:B-1----:R-:W1:Y:S02]  /*35d0*/  FENCE.VIEW.ASYNC.S ;  /* 0x00000000000073c6 */ /* 0x002e640000000000 */
[----:B-1----:R-:W-:Y:S06]  /*35e0*/  BAR.SYNC.DEFER_BLOCKING 0x9, 0x100 ;  /* 0x0244000000007b1d */ /* 0x002fec0000010000 */
[----:B------:R-:W-:-:S06]  /*35f0*/  WARPGROUP.ARRIVE ;  /* 0x00000000000079c5 */ /* 0x000fcc0000000000 */
[----:B------:R-:W-:Y:S01]  /*3600*/  HGMMA.64x16x16.F32 R136, gdesc[UR16].tnspB, RZ, !UPT, gsb0 ;  /* 0x40200000108879f0 */ /* 0x000fe2000c0008ff */
[----:B------:R-:W-:Y:S01]  /*3610*/  UMOV UR18, UR15 ;  /* 0x0000000f00127c82 */ /* 0x000fe20008000000 */
[----:B------:R-:W-:Y:S01]  /*3620*/  UMOV UR19, 0xc0000010 ;  /* 0xc000001000137882 */ /* 0x000fe20000000000 */
[----:B------:R-:W-:Y:S01]  /*3630*/  UIADD3 UR15, UR12, 0x220, URZ ;  /* 0x000002200c0f7890 */ /* 0x000fe2000fffe03f */
[----:B------:R-:W-:Y:S02]  /*3640*/  WARPGROUP.DEPBAR.LE gsb0, 0x0 ;  /* 0x00008000000079c5 */ /* 0x000fe40000010000 */
        /* <DEDUP_REMOVED lines=8> */
[----:B------:R-:W-:Y:S02]  /*36d0*/  UIADD3 UR18, UR12, 0x20, URZ ;  /* 0x000000200c127890 */ /* 0x000fe4000fffe03f */
[----:B------:R-:W-:Y:S01]  /*36e0*/  UIADD3 UR16, UR10, 0x2, URZ ;  /* 0x000000020a107890 */ /* 0x000fe2000fffe03f */
[----:B------:R-:W-:Y:S01]  /*36f0*/  UMOV UR19, 0xc0000010 ;  /* 0xc000001000137882 */ /* 0x000fe20000000000 */
[----:B------:R-:W-:Y:S01]  /*3700*/  UMOV UR17, 0x40000040 ;  /* 0x4000004000117882 */ /* 0x000fe20000000000 */
[----:B------:R-:W-:Y:S02]  /*3710*/  WARPGROUP.DEPBAR.LE gsb0, 0x0 ;  /* 0x00008000000079c5 */ /* 0x000fe40000010000 */
[----:B------:R-:W-:-:S06]  /*3720*/  WARPGROUP.ARRIVE ;  /* 0x00000000000079c5 */ /* 0x000fcc0000000000 */
[----:B------:R-:W-:Y:S01]  /*3730*/  HGMMA.64x16x16.F32 R136, gdesc[UR16].tnspB, R136, gsb0 ;  /* 0x40200000108879f0 */ /* 0x000fe20008000888 */
[----:B------:R-:W-:Y:S01]  /*3740*/  UMOV UR18, UR15 ;  /* 0x0000000f00127c82 */ /* 0x000fe20008000000 */
[----:B------:R-:W-:Y:S01]  /*3750*/  UMOV UR19, 0xc0000010 ;  /* 0xc000001000137882 */ /* 0x000fe20000000000 */
[----:B------:R-:W-:Y:S01]  /*3760*/  UIADD3 UR15, UR12, 0x240, URZ ;  /* 0x000002400c0f7890 */ /* 0x000fe2000fffe03f */
        /* <DEDUP_REMOVED lines=102> */
[----:B------:R-:W-:Y:S02]  /*3dd0*/  UIADD3 UR18, UR12, 0xe0, URZ ;  /* 0x000000e00c127890 */ /* 0x000fe4000fffe03f */
[----:B------:R-:W-:Y:S01]  /*3de0*/  UIADD3 UR16, UR10, 0x206, URZ ;  /* 0x000002060a107890 */ /* 0x000fe2000fffe03f */
[----:B------:R-:W-:Y:S01]  /*3df0*/  UMOV UR19, 0xc0000010 ;  /* 0xc000001000137882 */ /* 0x000fe20000000000 */
[----:B------:R-:W-:Y:S01]  /*3e00*/  UMOV UR17, 0x40000040 ;  /* 0x4000004000117882 */ /* 0x000fe20000000000 */
[----:B------:R-:W-:Y:S02]  /*3e10*/  UIADD3 UR10, UR12, 0x2e0, URZ ;  /* 0x000002e00c0a7890 */ /* 0x000fe4000fffe03f */
[----:B------:R-:W-:Y:S01]  /*3e20*/  UIADD3 UR12, UR12, 0x4e0, URZ ;  /* 0x000004e00c0c7890 */ /* 0x000fe2000fffe03f */
        /* <DEDUP_REMOVED lines=12> */
[----:B------:R-:W-:Y:S03]  /*3ef0*/  HGMMA.64x16x16.F32 R120, gdesc[UR16].tnspB, R120, gsb0 ;  /* 0x40200000107879f0 */ /* 0x000fe60008000878 */
[----:B------:R-:W-:Y:S02]  /*3f00*/  WARPGROUP.DEPBAR.LE gsb0, 0x0 ;  /* 0x00008000000079c5 */ /* 0x000fe40000010000 */
[----:B------:R-:W-:Y:S05]  /*3f10*/  @!P0 BRA `(.L_x_23) ;  /* 0x0000000000048947 */ /* 0x000fea0003800000 */
[----:B------:R-:W-:Y:S01]  /*3f20*/  BPT.TRAP 0x1 ;  /* 0x000000040000795c */ /* 0x000fe20000300000 */
.L_x_23:
[----:B------:R-:W-:Y:S01]  /*3f30*/  UIADD3 UR10, UR8, 0x26840, URZ ;  /* 0x00026840080a7890 */ /* 0x000fe2000fffe03f */
[C---:B------:R-:W-:Y:S01]  /*3f40*/  VIADD R6, R2.reuse, 0x9 ;  /* 0x0000000902067836 */ /* 0x040fe20000000000 */
[----:B------:R-:W-:Y:S01]  /*3f50*/  ULOP3.LUT UR12, UR9, 0x1000000, URZ, 0xfc, !UPT ;  /* 0x01000000090c7892 */ /* 0x000fe2000f8efc3f */
[----:B------:R-:W-:Y:S01]  /*3f60*/  VIADD R5, R2, 0xc ;  /* 0x0000000c02057836 */ /* 0x000fe20000000000 */
[----:B------:R-:W-:Y:S02]  /*3f70*/  UPRMT UR10, URZ, 0x654, UR10 ;  /* 0x000006543f0a7896 */ /* 0x000fe4000800000a */
[----:B------:R-:W-:Y:S01]  /*3f80*/  UIMAD UR12, UR6, 0x300, UR12 ;  /* 0x00000300060c78a4 */ /* 0x000fe2000f8e020c */
[----:B------:R-:W-:-:S06]  /*3f90*/  UMOV UR19, 0x80000020 ;  /* 0x8000002000137882 */ /* 0x000fcc0000000000 */
[----:B------:R-:W-:Y:S01]  /*3fa0*/  SYNCS.ARRIVE.TRANS64.RED.A1T0 RZ, [UR10], RZ ;  /* 0x000000ffffff79a7 */ /* 0x000fe2000810040a */
[----:B------:R-:W-:Y:S01]  /*3fb0*/  WARPGROUP.ARRIVE ;  /* 0x00000000000079c5 */ /* 0x000fe20000000000 */
[----:B------:R-:W-:Y:S01]  /*3fc0*/  UMOV UR18, UR12 ;  /* 0x0000000c00127c82 */ /* 0x000fe20008000000 */
[----:B------:R-:W-:-:S04]  /*3fd0*/  UIADD3 UR10, UR12, 0x40, URZ ;  /* 0x000000400c0a7890 */ /* 0x000fc8000fffe03f */
[----:B------:R-:W-:Y:S01]  /*3fe0*/  HGMMA.64x96x16.F32 R72, R156, gdesc[UR16].tnspB, R72, gsb0 ;  /* 0x416000109c487df0 */ /* 0x000fe20008000848 */
[----:B------:R-:W-:Y:S02]  /*3ff0*/  UMOV UR19, 0x80000020 ;  /* 0x8000002000137882 */ /* 0x000fe40000000000 */
[----:B------:R-:W-:Y:S01]  /*4000*/  UMOV UR18, UR10 ;  /* 0x0000000a00127c82 */ /* 0x000fe20008000000 */
[----:B------:R-:W-:Y:S02]  /*4010*/  UIADD3 UR10, UR12, 0x80, URZ ;  /* 0x000000800c0a7890 */ /* 0x000fe4000fffe03f */
[----:B------:R-:W-:Y:S01]  /*4020*/  UIADD3 UR12, UR12, 0xc0, URZ ;  /* 0x000000c00c0c7890 */ /* 0x000fe2000fffe03f */
[----:B------:R-:W-:Y:S02]  /*4030*/  WARPGROUP.DEPBAR.LE gsb0, 0x0 ;  /* 0x00008000000079c5 */ /* 0x000fe40000010000 */
[----:B------:R-:W-:-:S06]  /*4040*/  WARPGROUP.ARRIVE ;  /* 0x00000000000079c5 */ /* 0x000fcc0000000000 */
[----:B------:R-:W-:Y:S01]  /*4050*/  HGMMA.64x96x16.F32 R72, R152, gdesc[UR16].tnspB, R72, gsb0 ;  /* 0x4160001098487df0 */ /* 0x000fe20008000848 */
[----:B------:R-:W-:Y:S01]  /*4060*/  UMOV UR18, UR10 ;  /* 0x0000000a00127c82 */ /* 0x000fe20008000000 */
[----:B------:R-:W-:Y:S01]  /*4070*/  UMOV UR19, 0x80000020 ;  /* 0x8000002000137882 */ /* 0x000fe20000000000 */
[----:B------:R-:W-:Y:S02]  /*4080*/  WARPGROUP.DEPBAR.LE gsb0, 0x0 ;  /* 0x00008000000079c5 */ /* 0x000fe40000010000 */
[----:B------:R-:W-:-:S06]  /*4090*/  WARPGROUP.ARRIVE ;  /* 0x00000000000079c5 */ /* 0x000fcc0000000000 */
[----:B------:R-:W-:Y:S01]  /*40a0*/  HGMMA.64x96x16.F32 R72, R148, gdesc[UR16].tnspB, R72, gsb0 ;  /* 0x4160001094487df0 */ /* 0x000fe20008000848 */
[----:B------:R-:W-:Y:S01]  /*40b0*/  UMOV UR18, UR12 ;  /* 0x0000000c00127c82 */ /* 0x000fe20008000000 */
[----:B------:R-:W-:Y:S01]  /*40c0*/  UMOV UR19, 0x80000020 ;  /* 0x8000002000137882 */ /* 0x000fe20000000000 */
[----:B------:R-:W-:Y:S02]  /*40d0*/  WARPGROUP.DEPBAR.LE gsb0, 0x0 ;  /* 0x00008000000079c5 */ /* 0x000fe40000010000 */
[----:B------:R-:W-:-:S06]  /*40e0*/  WARPGROUP.ARRIVE ;  /* 0x00000000000079c5 */ /* 0x000fcc0000000000 */
[----:B------:R-:W-:Y:S03]  /*40f0*/  HGMMA.64x96x16.F32 R72, R144, gdesc[UR16].tnspB, R72, gsb0 ;  /* 0x4160001090487df0 */ /* 0x000fe60008000848 */
[----:B------:R-:W-:Y:S02]  /*4100*/  WARPGROUP.DEPBAR.LE gsb0, 0x0 ;  /* 0x00008000000079c5 */ /* 0x000fe40000010000 */
[----:B------:R1:W-:Y:S06]  /*4110*/  BAR.SYNC.DEFER_BLOCKING R6, 0xa0 ;  /* 0x000280060000751d */ /* 0x0003ec0000010000 */
[----:B------:R1:W-:Y:S04]  /*4120*/  STS.128 [R0+0xc000], R136 ;  /* 0x00c0008800007388 */ /* 0x0003e80000000c00 */
[----:B------:R1:W-:Y:S04]  /*4130*/  STS.128 [R0+0xc800], R140 ;  /* 0x00c8008c00007388 */ /* 0x0003e80000000c00 */
[----:B------:R1:W-:Y:S04]  /*4140*/  STS.128 [R0+0xd000], R128 ;  /* 0x00d0008000007388 */ /* 0x0003e80000000c00 */
[----:B------:R1:W-:Y:S04]  /*4150*/  STS.128 [R0+0xd800], R132 ;  /* 0x00d8008400007388 */ /* 0x0003e80000000c00 */
[----:B------:R1:W-:Y:S04]  /*4160*/  STS.128 [R0+0xe000], R120 ;  /* 0x00e0007800007388 */ /* 0x0003e80000000c00 */
[----:B------:R1:W-:Y:S01]  /*4170*/  STS.128 [R0+0xe800], R124 ;  /* 0x00e8007c00007388 */ /* 0x0003e20000000c00 */
[----:B------:R-:W-:Y:S01]  /*4180*/  @!PT LDS RZ, [RZ] ;  /* 0x00000000fffff984 */ /* 0x000fe20000000800 */
[----:B------:R-:W-:Y:S01]  /*4190*/  @!PT LDS RZ, [RZ] ;  /* 0x00000000fffff984 */ /* 0x000fe20000000800 */
[----:B------:R-:W-:Y:S01]  /*41a0*/  @!PT LDS RZ, [RZ] ;  /* 0x00000000fffff984 */ /* 0x000fe20000000800 */
[----:B------:R-:W-:Y:S01]  /*41b0*/  @!PT LDS RZ, [RZ] ;  /* 0x00000000fffff984 */ /* 0x000fe20000000800 */
[----:B------:R2:W-:Y:S06]  /*41c0*/  MEMBAR.ALL.CTA ;  /* 0x0000000000007992 */ /* 0x0005ec0000008000 */
[----:B--2---:R-:W2:Y:S02]  /*41d0*/  FENCE.VIEW.ASYNC.S ;  /* 0x00000000000073c6 */ /* 0x004ea40000000000 */
[----:B--2---:R1:W-:Y:S06]  /*41e0*/  BAR.ARV R5, 0xa0 ;  /* 0x000280050000751d */ /* 0x0043ec0000002000 */
[----:B------:R-:W-:Y:S05]  /*41f0*/  @!P0 BRA `(.L_x_24) ;  /* 0x0000000000048947 */ /* 0x000fea0003800000 */
[----:B------:R-:W-:Y:S01]  /*4200*/  BPT.TRAP 0x1 ;  /* 0x000000040000795c */ /* 0x000fe20000300000 */
.L_x_24:
[----:B------:R-:W-:Y:S02]  /*4210*/  UIADD3 UR4, UR4, 0x1, URZ ;  /* 0x0000000104047890 */ /* 0x000fe4000fffe03f */
[----:B------:R-:W-:Y:S02]  /*4220*/  UIADD3 UR8, UR8, 0x26820, URZ ;  /* 0x0002682008087890 */ /* 0x000fe4000fffe03f */
[----:B------:R-:W-:Y:S02]  /*4230*/  UISETP.GE.AND UP1, UPT, UR4, UR7, UPT ;  /* 0x000000070400728c */ /* 0x000fe4000bf26270 */
[----:B------:R-:W-:Y:S02]  /*4240*/  UPRMT UR8, URZ, 0x654, UR8 ;  /* 0x000006543f087896 */ /* 0x000fe40008000008 */
[----:B------:R-:W-:Y:S02]  /*4250*/  UIADD3 UR6, UR6, 0x1, URZ ;  /* 0x0000000106067890 */ /* 0x000fe4000fffe03f */
[----:B------:R-:W-:-:S02]  /*4260*/  PLOP3.LUT P0, PT, PT, PT, UP1, 0x80, 0x0 ;  /* 0x000000000000781c */ /* 0x000fc40003f0f018 */
[----:B------:R-:W-:-:S03]  /*4270*/  UISETP.NE.AND UP0, UPT, UR6, 0x2, UPT ;  /* 0x000000020600788c */ /* 0x000fc6000bf05270 */
[----:B------:R-:W-:Y:S01]  /*4280*/  SYNCS.ARRIVE.TRANS64.RED.A1T0 RZ, [UR8], RZ ;  /* 0x000000ffffff79a7 */ /* 0x000fe20008100408 */
[----:B------:R-:W-:Y:S02]  /*4290*/  USEL UR8, URZ, 0x1, UP0 ;  /* 0x000000013f087887 */ /* 0x000fe40008000000 */
[----:B------:R-:W-:Y:S02]  /*42a0*/  USEL UR6, UR6, URZ, UP0 ;  /* 0x0000003f06067287 */ /* 0x000fe40008000000 */
[----:B------:R-:W-:-:S03]  /*42b0*/  ULOP3.LUT UR5, UR5, UR8, URZ, 0x3c, !UPT ;  /* 0x0000000805057292 */ /* 0x000fc6000f8e3c3f */
[----:B------:R-:W-:Y:S09]  /*42c0*/  @!P0 BRA `(.L_x_25) ;  /* 0xffffffd000c88947 */ /* 0x000ff2000383ffff */
.L_x_14:
[----:B------:R-:W-:Y:S01]  /*42d0*/  LOP3.LUT P0, RZ, R16, 0x1bf, RZ, 0xc0, !PT ;  /* 0x000001bf10ff7812 */ /* 0x000fe2000780c0ff */
[----:B------:R-:W-:Y:S02]  /*42e0*/  ULDC UR4, c[0x0][0x740] ;  /* 0x0001d00000047ab9 */ /* 0x000fe40000000800 */
[----:B------:R-:W-:Y:S01]  /*42f0*/  FMUL.FTZ R72, R72, UR4 ;  /* 0x0000000448487c20 */ /* 0x000fe20008410000 */
        /* <DEDUP_REMOVED lines=47> */
[----:B------:R-:W-:Y:S06]  /*45f0*/  @!P0 BRA `(.L_x_26) ;  /* 0x0000000000408947 */ /* 0x000fec0003800000 */
[----:B-1----:R-:W-:Y:S01]  /*4600*/  MOV R0, 0x0 ;  /* 0x0000000000007802 */ /* 0x002fe20000000f00 */
[----:B------:R-:W-:Y:S01]  /*4610*/  ULDC.64 UR4, c[0x4][0x88] ;  /* 0x0100220000047ab9 */ /* 0x000fe20000000a00 */
[----:B------:R-:W-:Y:S01]  /*4620*/  ULDC.64 UR6, c[0x4][0x90] ;  /* 0x0100240000067ab9 */ /* 0x000fe20000000a00 */
[----:B------:R-:W-:Y:S01]  /*4630*/  IMAD.U32 R4, RZ, RZ, UR4 ;  /* 0x00000004ff047e24 */ /* 0x000fe2000f8e00ff */
[----:B------:R1:W2:Y:S01]  /*4640*/  LDC.64 R2, c[0x4][R0] ;  /* 0x0100000000027b82 */ /* 0x0002a20000000a00 */
        /* <DEDUP_REMOVED lines=8> */
[----:B-1----:R-:W-:-:S07]  /*46d0*/  IMAD.MOV.U32 R13, RZ, RZ, RZ ;  /* 0x000000ffff0d7224 */ /* 0x002fce00078e00ff */
[----:B------:R-:W-:-:S07]  /*46e0*/  LEPC R20, `(.L_x_26) ;  /* 0x000000001014794e */ /* 0x000fce0000000000 */
[----:B--2-45:R-:W-:Y:S05]  /*46f0*/  CALL.ABS.NOINC R2 ;  /* 0x0000000002007343 */ /* 0x034fea0003c00000 */
.L_x_26:
[----:B------:R-:W-:-:S13]  /*4700*/  LOP3.LUT P6, RZ, R228, 0x1bf, RZ, 0xc0, !PT ;  /* 0x000001bfe4ff7812 */ /* 0x000fda00078cc0ff */
[----:B------:R-:W-:Y:S05]  /*4710*/  @!P6 BRA `(.L_x_27) ;  /* 0x000000000040e947 */ /* 0x000fea0003800000 */
        /* <DEDUP_REMOVED lines=16> */
.L_x_27:
        /* <DEDUP_REMOVED lines=10> */
[----:B------:R-:W-:Y:S01]  /*48c0*/  MOV R12, 0x1 ;  /* 0x00000001000c7802 */ /* 0x000fe20000000f00 */
[----:B------:R-:W-:Y:S02]  /*48d0*/  IMAD.U32 R7, RZ, RZ, UR7 ;  /* 0x00000007ff077e24 */ /* 0x000fe4000f8e00ff */
[----:B------:R-:W-:-:S02]  /*48e0*/  IMAD.U32 R10, RZ, RZ, UR4 ;  /* 0x00000004ff0a7e24 */ /* 0x000fc4000f8e00ff */
[----:B------:R-:W-:Y:S02]  /*48f0*/  IMAD.U32 R11, RZ, RZ, UR5 ;  /* 0x00000005ff0b7e24 */ /* 0x000fe4000f8e00ff */
[----:B------:R-:W-:Y:S02]  /*4900*/  IMAD.MOV.U32 R8, RZ, RZ, 0x70 ;  /* 0x00000070ff087424 */ /* 0x000fe400078e00ff */
[----:B-1----:R-:W-:-:S07]  /*4910*/  IMAD.MOV.U32 R13, RZ, RZ, RZ ;  /* 0x000000ffff0d7224 */ /* 0x002fce00078e00ff */
[----:B------:R-:W-:-:S07]  /*4920*/  LEPC R20, `(.L_x_28) ;  /* 0x000000001014794e */ /* 0x000fce0000000000 */
[----:B--2-45:R-:W-:Y:S05]  /*4930*/  CALL.ABS.NOINC R2 ;  /* 0x0000000002007343 */ /* 0x034fea0003c00000 */
.L_x_28:
        /* <DEDUP_REMOVED lines=10> */
[----:B------:R-:W-:Y:S01]  /*49e0*/  MOV R13, RZ ;  /* 0x000000ff000d7202 */ /* 0x000fe20000000f00 */
[----:B------:R-:W-:Y:S02]  /*49f0*/  IMAD.U32 R6, RZ, RZ, UR4 ;  /* 0x00000004ff067e24 */ /* 0x000fe4000f8e00ff */
[----:B------:R-:W-:-:S02]  /*4a00*/  IMAD.U32 R7, RZ, RZ, UR5 ;  /* 0x00000005ff077e24 */ /* 0x000fc4000f8e00ff */
[----:B------:R-:W-:Y:S02]  /*4a10*/  IMAD.U32 R11, RZ, RZ, UR7 ;  /* 0x00000007ff0b7e24 */ /* 0x000fe4000f8e00ff */
[----:B------:R-:W-:Y:S02]  /*4a20*/  IMAD.MOV.U32 R8, RZ, RZ, 0x70 ;  /* 0x00000070ff087424 */ /* 0x000fe400078e00ff */
[----:B-1----:R-:W-:-:S07]  /*4a30*/  IMAD.MOV.U32 R12, RZ, RZ, 0x1 ;  /* 0x00000001ff0c7424 */ /* 0x002fce00078e00ff */
[----:B------:R-:W-:-:S07]  /*4a40*/  LEPC R20, `(.L_x_29) ;  /* 0x000000001014794e */ /* 0x000fce0000000000 */
[----:B--2-45:R-:W-:Y:S05]  /*4a50*/  CALL.ABS.NOINC R2 ;  /* 0x0000000002007343 */ /* 0x034fea0003c00000 */
.L_x_29:
[----:B-1----:R-:W1:Y:S01]  /*4a60*/  S2R R0, SR_TID.X ;  /* 0x0000000000007919 */ /* 0x002e620000002100 */
[----:B------:R-:W-:Y:S05]  /*4a70*/  WARPSYNC.ALL ;  /* 0x0000000000007948 */ /* 0x000fea0003800000 */
[----:B------:R-:W-:Y:S01]  /*4a80*/  BAR.SYNC.DEFER_BLOCKING 0x1, 0x100 ;  /* 0x0044000000007b1d */ /* 0x000fe20000010000 */
[----:B------:R-:W-:Y:S02]  /*4a90*/  F2FP.F16.F32.PACK_AB R24, R25, R24 ;  /* 0x000000181918723e */ /* 0x000fe400000000ff */
[----:B------:R-:W-:Y:S02]  /*4aa0*/  F2FP.F16.F32.PACK_AB R25, R27, R26 ;  /* 0x0000001a1b19723e */ /* 0x000fe400000000ff */
[----:B------:R-:W-:-:S02]  /*4ab0*/  F2FP.F16.F32.PACK_AB R32, R33, R32 ;  /* 0x000000202120723e */ /* 0x000fc400000000ff */
[----:B------:R-:W-:Y:S02]  /*4ac0*/  F2FP.F16.F32.PACK_AB R26, R29, R28 ;  /* 0x0000001c1d1a723e */ /* 0x000fe400000000ff */
[----:B------:R-:W-:Y:S02]  /*4ad0*/  F2FP.F16.F32.PACK_AB R27, R31, R30 ;  /* 0x0000001e1f1b723e */ /* 0x000fe400000000ff */
[----:B------:R-:W-:Y:S02]  /*4ae0*/  F2FP.F16.F32.PACK_AB R33, R35, R34 ;  /* 0x000000222321723e */ /* 0x000fe400000000ff */
[----:B------:R-:W-:Y:S02]  /*4af0*/  F2FP.F16.F32.PACK_AB R40, R41, R40 ;  /* 0x000000282928723e */ /* 0x000fe400000000ff */
[----:B------:R-:W-:Y:S02]  /*4b00*/  F2FP.F16.F32.PACK_AB R34, R37, R36 ;  /* 0x000000242522723e */ /* 0x000fe400000000ff */
[----:B------:R-:W-:-:S02]  /*4b10*/  F2FP.F16.F32.PACK_AB R35, R39, R38 ;  /* 0x000000262723723e */ /* 0x000fc400000000ff */
[----:B------:R-:W-:Y:S02]  /*4b20*/  F2FP.F16.F32.PACK_AB R41, R43, R42 ;  /* 0x0000002a2b29723e */ /* 0x000fe400000000ff */
[----:B------:R-:W-:Y:S02]  /*4b30*/  F2FP.F16.F32.PACK_AB R48, R49, R48 ;  /* 0x000000303130723e */ /* 0x000fe400000000ff */
[----:B------:R-:W-:Y:S01]  /*4b40*/  F2FP.F16.F32.PACK_AB R42, R45, R44 ;  /* 0x0000002c2d2a723e */ /* 0x000fe200000000ff */
[----:B------:R2:W-:Y:S01]  /*4b50*/  STSM.16.M88.4 [R22+0x6000], R24 ;  /* 0x0060001816007844 */ /* 0x0005e20000000200 */
[----:B------:R-:W-:Y:S01]  /*4b60*/  F2FP.F16.F32.PACK_AB R43, R47, R46 ;  /* 0x0000002e2f2b723e */ /* 0x000fe200000000ff */
[----:B-1----:R-:W-:Y:S01]  /*4b70*/  VIADD R0, R0, 0xffffff80 ;  /* 0xffffff8000007836 */ /* 0x002fe20000000000 */
[----:B------:R-:W-:Y:S01]  /*4b80*/  F2FP.F16.F32.PACK_AB R49, R51, R50 ;  /* 0x000000323331723e */ /* 0x000fe200000000ff */
[----:B------:R-:W-:Y:S01]  /*4b90*/  STSM.16.M88.4 [R23+0x6000], R32 ;  /* 0x0060002017007844 */ /* 0x000fe20000000200 */
[----:B------:R-:W-:-:S02]  /*4ba0*/  F2FP.F16.F32.PACK_AB R56, R57, R56 ;  /* 0x000000383938723e */ /* 0x000fc400000000ff */
[----:B------:R-:W-:Y:S01]  /*4bb0*/  SHF.R.S32.HI R3, RZ, 0x1f, R0 ;  /* 0x0000001fff037819 */ /* 0x000fe20000011400 */
[----:B------:R-:W-:Y:S01]  /*4bc0*/  STSM.16.M88.4 [R22+0x8000], R40 ;  /* 0x0080002816007844 */ /* 0x000fe20000000200 */
[----:B------:R-:W-:Y:S02]  /*4bd0*/  F2FP.F16.F32.PACK_AB R50, R53, R52 ;  /* 0x000000343532723e */ /* 0x000fe400000000ff */
[----:B------:R-:W-:Y:S02]  /*4be0*/  LEA.HI R3, R3, R0, RZ, 0x5 ;  /* 0x0000000003037211 */ /* 0x000fe400078f28ff */
[----:B------:R-:W-:Y:S02]  /*4bf0*/  F2FP.F16.F32.PACK_AB R51, R55, R54 ;  /* 0x000000363733723e */ /* 0x000fe400000000ff */
[----:B------:R-:W-:Y:S02]  /*4c00*/  SHF.R.S32.HI R0, RZ, 0x5, R3 ;  /* 0x00000005ff007819 */ /* 0x000fe40000011403 */
[----:B------:R-:W-:Y:S01]  /*4c10*/  F2FP.F16.F32.PACK_AB R57, R59, R58 ;  /* 0x0000003a3b39723e */ /* 0x000fe200000000ff */
[----:B------:R-:W-:Y:S01]  /*4c20*/  STSM.16.M88.4 [R23+0x8000], R48 ;  /* 0x0080003017007844 */ /* 0x000fe20000000200 */
[----:B------:R-:W-:-:S02]  /*4c30*/  F2FP.F16.F32.PACK_AB R64, R65, R64 ;  /* 0x000000404140723e */ /* 0x000fc400000000ff */
[----:B------:R-:W-:Y:S01]  /*4c40*/  F2FP.F16.F32.PACK_AB R58, R61, R60 ;  /* 0x0000003c3d3a723e */ /* 0x000fe200000000ff */
[----:B------:R-:W1:Y:S01]  /*4c50*/  SHFL.IDX PT, R0, R0, RZ, 0x1f ;  /* 0x00001fff00007589 */ /* 0x000e6200000e0000 */
[----:B------:R-:W-:Y:S02]  /*4c60*/  F2FP.F16.F32.PACK_AB R59, R63, R62 ;  /* 0x0000003e3f3b723e */ /* 0x000fe400000000ff */
[----:B------:R-:W-:Y:S02]  /*4c70*/  F2FP.F16.F32.PACK_AB R65, R67, R66 ;  /* 0x000000424341723e */ /* 0x000fe400000000ff */
[----:B------:R-:W-:Y:S01]  /*4c80*/  F2FP.F16.F32.PACK_AB R66, R69, R68 ;  /* 0x000000444542723e */ /* 0x000fe200000000ff */
[----:B------:R-:W-:Y:S01]  /*4c90*/  STSM.16.M88.4 [R22+0xa000], R56 ;  /* 0x00a0003816007844 */ /* 0x000fe20000000200 */
[----:B------:R-:W-:Y:S02]  /*4ca0*/  F2FP.F16.F32.PACK_AB R67, R71, R70 ;  /* 0x000000464743723e */ /* 0x000fe400000000ff */
[----:B------:R-:W-:-:S02]  /*4cb0*/  F2FP.F16.F32.PACK_AB R4, R73, R72 ;  /* 0x000000484904723e */ /* 0x000fc400000000ff */
[----:B------:R-:W-:Y:S01]  /*4cc0*/  F2FP.F16.F32.PACK_AB R5, R75, R74 ;  /* 0x0000004a4b05723e */ /* 0x000fe200000000ff */
[----:B------:R-:W-:Y:S01]  /*4cd0*/  STSM.16.M88.4 [R23+0xa000], R64 ;  /* 0x00a0004017007844 */ /* 0x000fe20000000200 */
[----:B------:R-:W-:Y:S02]  /*4ce0*/  F2FP.F16.F32.PACK_AB R6, R77, R76 ;  /* 0x0000004c4d06723e */ /* 0x000fe400000000ff */
[----:B------:R-:W-:Y:S02]  /*4cf0*/  F2FP.F16.F32.PACK_AB R7, R79, R78 ;  /* 0x0000004e4f07723e */ /* 0x000fe400000000ff */
[----:B------:R-:W-:Y:S02]  /*4d00*/  F2FP.F16.F32.PACK_AB R8, R81, R80 ;  /* 0x000000505108723e */ /* 0x000fe400000000ff */
[----:B------:R-:W-:Y:S01]  /*4d10*/  F2FP.F16.F32.PACK_AB R9, R83, R82 ;  /* 0x000000525309723e */ /* 0x000fe200000000ff */
[----:B------:R3:W-:Y:S01]  /*4d20*/  STSM.16.M88.4 [R22], R4 ;  /* 0x0000000416007844 */ /* 0x0007e20000000200 */
[----:B------:R-:W-:-:S02]  /*4d30*/  F2FP.F16.F32.PACK_AB R10, R85, R84 ;  /* 0x00000054550a723e */ /* 0x000fc400000000ff */
[----:B------:R-:W-:Y:S02]  /*4d40*/  F2FP.F16.F32.PACK_AB R11, R87, R86 ;  /* 0x00000056570b723e */ /* 0x000fe400000000ff */
[----:B------:R-:W-:Y:S02]  /*4d50*/  F2FP.F16.F32.PACK_AB R12, R89, R88 ;  /* 0x00000058590c723e */ /* 0x000fe400000000ff */
[----:B------:R-:W-:Y:S01]  /*4d60*/  F2FP.F16.F32.PACK_AB R13, R91, R90 ;  /* 0x0000005a5b0d723e */ /* 0x000fe200000000ff */
[----:B------:R1:W-:Y:S01]  /*4d70*/  STSM.16.M88.4 [R23], R8 ;  /* 0x0000000817007844 */ /* 0x0003e20000000200 */
[----:B------:R-:W-:Y:S02]  /*4d80*/  F2FP.F16.F32.PACK_AB R14, R93, R92 ;  /* 0x0000005c5d0e723e */ /* 0x000fe400000000ff */
[----:B------:R-:W-:Y:S02]  /*4d90*/  F2FP.F16.F32.PACK_AB R15, R95, R94 ;  /* 0x0000005e5f0f723e */ /* 0x000fe400000000ff */
[----:B--2---:R-:W-:-:S02]  /*4da0*/  F2FP.F16.F32.PACK_AB R24, R97, R96 ;  /* 0x000000606118723e */ /* 0x004fc400000000ff */
[----:B------:R-:W-:Y:S01]  /*4db0*/  F2FP.F16.F32.PACK_AB R25, R99, R98 ;  /* 0x000000626319723e */ /* 0x000fe200000000ff */
[----:B------:R2:W-:Y:S01]  /*4dc0*/  STSM.16.M88.4 [R22+0x2000], R12 ;  /* 0x0020000c16007844 */ /* 0x0005e20000000200 */
[----:B------:R-:W-:Y:S02]  /*4dd0*/  F2FP.F16.F32.PACK_AB R26, R101, R100 ;  /* 0x00000064651a723e */ /* 0x000fe400000000ff */
[----:B------:R-:W-:Y:S02]  /*4de0*/  F2FP.F16.F32.PACK_AB R27, R103, R102 ;  /* 0x00000066671b723e */ /* 0x000fe400000000ff */
[----:B---3--:R-:W-:Y:S02]  /*4df0*/  F2FP.F16.F32.PACK_AB R4, R105, R104 ;  /* 0x000000686904723e */ /* 0x008fe400000000ff */
[----:B------:R-:W-:Y:S01]  /*4e00*/  F2FP.F16.F32.PACK_AB R5, R107, R106 ;  /* 0x0000006a6b05723e */ /* 0x000fe200000000ff */
[----:B------:R2:W-:Y:S01]  /*4e10*/  STSM.16.M88.4 [R23+0x2000], R24 ;  /* 0x0020001817007844 */ /* 0x0005e20000000200 */
[----:B------:R-:W-:-:S02]  /*4e20*/  F2FP.F16.F32.PACK_AB R6, R109, R108 ;  /* 0x0000006c6d06723e */ /* 0x000fc400000000ff */
[----:B------:R-:W-:Y:S02]  /*4e30*/  F2FP.F16.F32.PACK_AB R7, R111, R110 ;  /* 0x0000006e6f07723e */ /* 0x000fe400000000ff */
[----:B------:R-:W-:Y:S02]  /*4e40*/  F2FP.F16.F32.PACK_AB R28, R113, R112 ;  /* 0x00000070711c723e */ /* 0x000fe400000000ff */
[----:B------:R-:W-:Y:S01]  /*4e50*/  F2FP.F16.F32.PACK_AB R29, R115, R114 ;  /* 0x00000072731d723e */ /* 0x000fe200000000ff */
[----:B------:R2:W-:Y:S01]  /*4e60*/  STSM.16.M88.4 [R22+0x4000], R4 ;  /* 0x0040000416007844 */ /* 0x0005e20000000200 */
[----:B------:R-:W-:Y:S02]  /*4e70*/  F2FP.F16.F32.PACK_AB R30, R117, R116 ;  /* 0x00000074751e723e */ /* 0x000fe400000000ff */
[----:B------:R-:W-:Y:S02]  /*4e80*/  F2FP.F16.F32.PACK_AB R31, R119, R118 ;  /* 0x00000076771f723e */ /* 0x000fe400000000ff */
[----:B-1----:R-:W-:-:S03]  /*4e90*/  ISETP.NE.AND P0, PT, R0, 0x7, PT ;  /* 0x000000070000780c */ /* 0x002fc60003f05270 */
[----:B------:R2:W-:Y:S01]  /*4ea0*/  STSM.16.M88.4 [R23+0x4000], R28 ;  /* 0x0040001c17007844 */ /* 0x0005e20000000200 */
[----:B------:R-:W-:Y:S01]  /*4eb0*/  @!PT LDS RZ, [RZ] ;  /* 0x00000000fffff984 */ /* 0x000fe20000000800 */
[----:B------:R-:W-:Y:S01]  /*4ec0*/  @!PT LDS RZ, [RZ] ;  /* 0x00000000fffff984 */ /* 0x000fe20000000800 */
[----:B------:R-:W-:Y:S01]  /*4ed0*/  @!PT LDS RZ, [RZ] ;  /* 0x00000000fffff984 */ /* 0x000fe20000000800 */
[----:B------:R1:W-:Y:S06]  /*4ee0*/  MEMBAR.ALL.CTA ;  /* 0x0000000000007992 */ /* 0x0003ec0000008000 */
[----:B-1----:R-:W1:Y:S02]  /*4ef0*/  FENCE.VIEW.ASYNC.S ;  /* 0x00000000000073c6 */ /* 0x002e640000000000 */
[----:B-1----:R-:W-:Y:S06]  /*4f00*/  BAR.ARV 0x1, 0x120 ;  /* 0x0044800000007b1d */ /* 0x002fec0000002000 */
[----:B------:R-:W-:Y:S05]  /*4f10*/  @P0 BRA `(.L_x_30) ;  /* 0x0000000000b40947 */ /* 0x000fea0003800000 */
[----:B------:R-:W-:Y:S01]  /*4f20*/  BAR.SYNC.DEFER_BLOCKING 0x1, 0x120 ;  /* 0x0044800000007b1d */ /* 0x000fe20000010000 */
[----:B------:R-:W-:-:S05]  /*4f30*/  ELECT P0, URZ, PT ;  /* 0x00000000003f782f */ /* 0x000fca0003800000 */
[----:B------:R-:W-:Y:S08]  /*4f40*/  BSSY B0, `(.L_x_30) ;  /* 0x000002a000007945 */ /* 0x000ff00003800000 */
[----:B------:R-:W-:Y:S05]  /*4f50*/  @!P0 BRA `(.L_x_31) ;  /* 0x0000000000a08947 */ /* 0x000fea0003800000 */
[----:B------:R-:W1:Y:S01]  /*4f60*/  S2UR UR10, SR_CTAID.X ;  /* 0x00000000000a79c3 */ /* 0x000e620000002500 */
[----:B------:R-:W-:Y:S01]  /*4f70*/  R2UR UR13, R16 ;  /* 0x00000000100d72ca */ /* 0x000fe200000e0000 */
[----:B------:R-:W-:Y:S01]  /*4f80*/  ULDC.64 UR6, c[0x0][0x198] ;  /* 0x0000660000067ab9 */ /* 0x000fe20000000a00 */
[----:B------:R-:W-:Y:S01]  /*4f90*/  UMOV UR9, URZ ;  /* 0x0000003f00097c82 */ /* 0x000fe20008000000 */
[----:B------:R-:W-:Y:S02]  /*4fa0*/  UIADD3 UR4, UP0, UR6, 0x770, URZ ;  /* 0x0000077006047890 */ /* 0x000fe4000ff1e03f */
[----:B------:R-:W-:Y:S02]  /*4fb0*/  UIADD3 UR6, UP1, UR6, 0x670, URZ ;  /* 0x0000067006067890 */ /* 0x000fe4000ff3e03f */
[----:B------:R-:W3:Y:S01]  /*4fc0*/  S2UR UR11, SR_CTAID.Y ;  /* 0x00000000000b79c3 */ /* 0x000ee20000002600 */
[----:B------:R-:W-:Y:S02]  /*4fd0*/  UIADD3.X UR5, URZ, UR7, URZ, UP0, !UPT ;  /* 0x000000073f057290 */ /* 0x000fe400087fe43f */
[----:B------:R-:W-:Y:S01]  /*4fe0*/  UIADD3.X UR7, URZ, UR7, URZ, UP1, !UPT ;  /* 0x000000073f077290 */ /* 0x000fe20008ffe43f */
[----:B------:R-:W-:-:S02]  /*4ff0*/  UMOV UR41, 0x20 ;  /* 0x0000002000297882 */ /* 0x000fc40000000000 */
[----:B------:R-:W-:Y:S02]  /*5000*/  UIADD3 UR8, UR13, 0x6000, URZ ;  /* 0x000060000d087890 */ /* 0x000fe4000fffe03f */
[----:B------:R-:W2:Y:S01]  /*5010*/  S2UR UR12, SR_CTAID.Z ;  /* 0x00000000000c79c3 */ /* 0x000ea20000002700 */
[----:B------:R-:W-:Y:S02]  /*5020*/  UIADD3 UR40, UR13, 0x8000, URZ ;  /* 0x000080000d287890 */ /* 0x000fe4000fffe03f */
[----:B------:R-:W-:Y:S02]  /*5030*/  UIADD3 UR32, UR13, 0xa000, URZ ;  /* 0x0000a0000d207890 */ /* 0x000fe4000fffe03f */
[----:B------:R-:W-:Y:S02]  /*5040*/  UIADD3 UR24, UR13, 0x2000, URZ ;  /* 0x000020000d187890 */ /* 0x000fe4000fffe03f */
[----:B------:R-:W-:Y:S02]  /*5050*/  UIADD3 UR16, UR13, 0x4000, URZ ;  /* 0x000040000d107890 */ /* 0x000fe4000fffe03f */
[----:B-1----:R-:W-:Y:S01]  /*5060*/  USHF.L.U32 UR10, UR10, 0x7, URZ ;  /* 0x000000070a0a7899 */ /* 0x002fe2000800063f */
[----:B------:R-:W-:Y:S01]  /*5070*/  UMOV UR33, 0x40 ;  /* 0x0000004000217882 */ /* 0x000fe20000000000 */
[----:B------:R-:W-:Y:S01]  /*5080*/  UMOV UR25, 0x20 ;  /* 0x0000002000197882 */ /* 0x000fe20000000000 */
[----:B------:R-:W-:Y:S01]  /*5090*/  UMOV UR17, 0x40 ;  /* 0x0000004000117882 */ /* 0x000fe20000000000 */
[----:B---3--:R-:W-:-:S03]  /*50a0*/  UMOV UR43, UR11 ;  /* 0x0000000b002b7c82 */ /* 0x008fc60008000000 */
[----:B------:R-:W-:Y:S01]  /*50b0*/  UMOV UR42, UR10 ;  /* 0x0000000a002a7c82 */ /* 0x000fe20008000000 */
[----:B------:R-:W-:Y:S01]  /*50c0*/  UMOV UR35, UR11 ;  /* 0x0000000b00237c82 */ /* 0x000fe20008000000 */
[----:B------:R-:W-:Y:S01]  /*50d0*/  UMOV UR34, UR10 ;  /* 0x0000000a00227c82 */ /* 0x000fe20008000000 */
[----:B------:R-:W-:Y:S01]  /*50e0*/  UMOV UR27, UR11 ;  /* 0x0000000b001b7c82 */ /* 0x000fe20008000000 */
[----:B------:R-:W-:Y:S01]  /*50f0*/  UMOV UR26, UR10 ;  /* 0x0000000a001a7c82 */ /* 0x000fe20008000000 */
[----:B------:R-:W-:Y:S01]  /*5100*/  UMOV UR19, UR11 ;  /* 0x0000000b00137c82 */ /* 0x000fe20008000000 */
[----:B------:R-:W-:Y:S01]  /*5110*/  UMOV UR18, UR10 ;  /* 0x0000000a00127c82 */ /* 0x000fe20008000000 */
[----:B--2---:R-:W-:Y:S01]  /*5120*/  UMOV UR44, UR12 ;  /* 0x0000000c002c7c82 */ /* 0x004fe20008000000 */
[----:B------:R-:W-:Y:S01]  /*5130*/  UMOV UR36, UR12 ;  /* 0x0000000c00247c82 */ /* 0x000fe20008000000 */
[----:B------:R1:W-:Y:S01]  /*5140*/  UTMASTG.4D [UR8], [UR4] ;  /* 0x00000008040073b5 */ /* 0x0003e20008018000 */
[----:B------:R-:W-:Y:S01]  /*5150*/  UMOV UR28, UR12 ;  /* 0x0000000c001c7c82 */ /* 0x000fe20008000000 */
[----:B------:R-:W-:Y:S01]  /*5160*/  UMOV UR20, UR12 ;  /* 0x0000000c00147c82 */ /* 0x000fe20008000000 */
[----:B------:R3:W-:Y:S01]  /*5170*/  UTMASTG.4D [UR40], [UR4] ;  /* 0x00000028040073b5 */ /* 0x0007e20008018000 */
[----:B------:R3:W-:Y:S01]  /*5180*/  UTMASTG.4D [UR32], [UR4] ;  /* 0x00000020040073b5 */ /* 0x0007e20008018000 */
[----:B-1----:R-:W-:-:S02]  /*5190*/  UMOV UR8, UR13 ;  /* 0x0000000d00087c82 */ /* 0x002fc40008000000 */
[----:B------:R3:W-:Y:S01]  /*51a0*/  UTMASTG.4D [UR8], [UR6] ;  /* 0x00000008060073b5 */ /* 0x0007e20008018000 */
[----:B------:R3:W-:Y:S01]  /*51b0*/  UTMASTG.4D [UR24], [UR6] ;  /* 0x00000018060073b5 */ /* 0x0007e20008018000 */
[----:B------:R3:W-:Y:S02]  /*51c0*/  UTMASTG.4D [UR16], [UR6] ;  /* 0x00000010060073b5 */ /* 0x0007e40008018000 */
[----:B---3--:R0:W-:Y:S02]  /*51d0*/  UTMACMDFLUSH ;  /* 0x00000000000079b7 */ /* 0x0081e40000000000 */
.L_x_31:
[----:B------:R-:W-:Y:S05]  /*51e0*/  BSYNC B0 ;  /* 0x0000000000007941 */ /* 0x000fea0003800000 */
.L_x_30:
[----:B------:R-:W-:-:S04]  /*51f0*/  DEPBAR.LE SB0, 0x0 ;  /* 0x000080000000791a */ /* 0x000fc80000000000 */
[----:B------:R-:W-:Y:S05]  /*5200*/  EXIT ;  /* 0x000000000000794d */ /* 0x000fea0003800000 */
.L_x_4:
[----:B------:R-:W-:-:S08]  /*5210*/  NOP ;  /* 0x0000000000007918 */ /* 0x000fd00000000000 */
[----:B------:R-:W1:-:S00]  /*5220*/  USETMAXREG.DEALLOC.CTAPOOL 0x18 ;  /* 0x00000018000079c8 */ /* 0x000e4000080e0500 */
[----:B-1----:R-:W-:Y:S01]  /*5230*/  LOP3.LUT R2, R0, 0x3, RZ, 0xc0, !PT ;  /* 0x0000000300027812 */ /* 0x002fe200078ec0ff */
[----:B------:R-:W-:-:S05]  /*5240*/  IMAD.MOV.U32 R0, RZ, RZ, RZ ;  /* 0x000000ffff007224 */ /* 0x000fca00078e00ff */
[----:B------:R-:W1:Y:S02]  /*5250*/  SHFL.IDX PT, R2, R2, RZ, 0x1f ;  /* 0x00001fff02027589 */ /* 0x000e6400000e0000 */
[----:B-1----:R-:W-:-:S13]  /*5260*/  ISETP.NE.AND P0, PT, R2, RZ, PT ;  /* 0x000000ff0200720c */ /* 0x002fda0003f05270 */
[----:B------:R-:W-:Y:S05]  /*5270*/  @!P0 BRA `(.L_x_32) ;  /* 0x0000000800b08947 */ /* 0x000fea0003800000 */
[----:B------:R-:W-:-:S13]  /*5280*/  ISETP.NE.AND P0, PT, R2, 0x1, PT ;  /* 0x000000010200780c */ /* 0x000fda0003f05270 */
[----:B------:R-:W-:Y:S05]  /*5290*/  @P0 EXIT ;  /* 0x000000000000094d */ /* 0x000fea0003800000 */
[----:B------:R-:W1:Y:S02]  /*52a0*/  S2UR UR11, SR_CTAID.Z ;  /* 0x00000000000b79c3 */ /* 0x000e640000002700 */
[----:B-1----:R-:W-:-:S13]  /*52b0*/  ISETP.LE.AND P0, PT, RZ, UR11, PT ;  /* 0x0000000bff007c0c */ /* 0x002fda000bf03270 */
[----:B------:R-:W-:Y:S05]  /*52c0*/  @!P0 EXIT ;  /* 0x000000000000894d */ /* 0x000fea0003800000 */
[----:B------:R-:W1:Y:S01]  /*52d0*/  S2UR UR7, SR_CTAID.Y ;  /* 0x00000000000779c3 */ /* 0x000e620000002600 */
[----:B------:R-:W-:Y:S01]  /*52e0*/  ULDC.64 UR8, c[0x0][0x2d8] ;  /* 0x0000b60000087ab9 */ /* 0x000fe20000000a00 */
[----:B------:R-:W-:-:S06]  /*52f0*/  ELECT P0, URZ, PT ;  /* 0x00000000003f782f */ /* 0x000fcc0003800000 */
[----:B------:R-:W2:Y:S01]  /*5300*/  LDC R2, c[0x0][0x280] ;  /* 0x0000a000ff027b82 */ /* 0x000ea20000000800 */
[----:B-1----:R-:W-:-:S04]  /*5310*/  USHF.R.S32.HI UR4, URZ, 0x1f, UR7 ;  /* 0x0000001f3f047899 */ /* 0x002fc80008011407 */
[----:B------:R-:W-:Y:S02]  /*5320*/  UIMAD UR6, UR4, UR8, URZ ;  /* 0x00000008040672a4 */ /* 0x000fe4000f8e023f */
[----:B------:R-:W-:Y:S01]  /*5330*/  UIMAD.WIDE.U32 UR4, UR7, UR8, URZ ;  /* 0x00000008070472a5 */ /* 0x000fe2000f8e003f */
[----:B--2---:R-:W-:Y:S01]  /*5340*/  ISETP.GE.AND P1, PT, R2, 0x1, PT ;  /* 0x000000010200780c */ /* 0x004fe20003f26270 */
[----:B------:R-:W-:Y:S02]  /*5350*/  UIMAD UR7, UR7, UR9, UR6 ;  /* 0x00000009070772a4 */ /* 0x000fe4000f8e0206 */
[----:B------:R-:W-:Y:S01]  /*5360*/  USHF.R.S32.HI UR6, URZ, 0x1f, UR11 ;  /* 0x0000001f3f067899 */ /* 0x000fe2000801140b */
[----:B------:R-:W-:Y:S01]  /*5370*/  ULDC.64 UR8, c[0x0][0x2e0] ;  /* 0x0000b80000087ab9 */ /* 0x000fe20000000a00 */
[----:B------:R-:W-:Y:S02]  /*5380*/  UIADD3 UR5, UR5, UR7, URZ ;  /* 0x0000000705057290 */ /* 0x000fe4000fffe03f */
[----:B------:R-:W-:-:S04]  /*5390*/  UIMAD UR6, UR6, UR8, URZ ;  /* 0x00000008060672a4 */ /* 0x000fc8000f8e023f */
[----:B------:R-:W-:Y:S02]  /*53a0*/  UIMAD UR10, UR11, UR9, UR6 ;  /* 0x000000090b0a72a4 */ /* 0x000fe4000f8e0206 */
[----:B------:R-:W-:Y:S01]  /*53b0*/  UIMAD.WIDE.U32 UR6, UR11, UR8, UR4 ;  /* 0x000000080b0672a5 */ /* 0x000fe2000f8e0004 */
[----:B------:R-:W-:Y:S11]  /*53c0*/  @!P1 EXIT ;  /* 0x000000000000994d */ /* 0x000ff60003800000 */
[C---:B------:R-:W-:Y:S01]  /*53d0*/  VIADD R0, R2.reuse, 0x3f ;  /* 0x0000003f02007836 */ /* 0x040fe20000000000 */
[----:B------:R-:W-:Y:S01]  /*53e0*/  ISETP.GE.AND P1, PT, R2, 0x41, PT ;  /* 0x000000410200780c */ /* 0x000fe20003f26270 */
[----:B------:R-:W-:Y:S01]  /*53f0*/  UIADD3 UR10, UR7, UR10, URZ ;  /* 0x0000000a070a7290 */ /* 0x000fe2000fffe03f */
[----:B------:R-:W-:Y:S02]  /*5400*/  UMOV UR4, URZ ;  /* 0x0000003f00047c82 */ /* 0x000fe40008000000 */
[----:B------:R-:W-:-:S04]  /*5410*/  SHF.R.S32.HI R3, RZ, 0x1f, R0 ;  /* 0x0000001fff037819 */ /* 0x000fc80000011400 */
[----:B------:R-:W-:-:S04]  /*5420*/  LEA.HI R3, R3, R0, RZ, 0x6 ;  /* 0x0000000003037211 */ /* 0x000fc800078f30ff */
[----:B------:R-:W-:-:S04]  /*5430*/  SHF.R.S32.HI R0, RZ, 0x6, R3 ;  /* 0x00000006ff007819 */ /* 0x000fc80000011403 */
[----:B------:R-:W-:-:S04]  /*5440*/  VIMNMX R0, R0, 0x1, !PT ;  /* 0x0000000100007848 */ /* 0x000fc80007fe0100 */
[----:B------:R-:W-:Y:S01]  /*5450*/  LOP3.LUT R3, R0, 0x1, RZ, 0xc0, !PT ;  /* 0x0000000100037812 */ /* 0x000fe200078ec0ff */
[----:B------:R-:W-:Y:S06]  /*5460*/  @!P1 BRA `(.L_x_33) ;  /* 0x0000000400789947 */ /* 0x000fec0003800000 */
[----:B------:R-:W-:Y:S01]  /*5470*/  ULDC.64 UR16, c[0x0][0x2c0] ;  /* 0x0000b00000107ab9 */ /* 0x000fe20000000a00 */
[----:B------:R-:W-:Y:S01]  /*5480*/  IMAD.IADD R0, R0, 0x1, -R3 ;  /* 0x0000000100007824 */ /* 0x000fe200078e0a03 */
[----:B------:R-:W-:Y:S01]  /*5490*/  ULEA UR16, UP0, UR6, UR16, 0x2 ;  /* 0x0000001006107291 */ /* 0x000fe2000f80103f */
[----:B------:R-:W-:Y:S01]  /*54a0*/  UMOV UR4, URZ ;  /* 0x0000003f00047c82 */ /* 0x000fe20008000000 */
[----:B------:R-:W-:Y:S02]  /*54b0*/  UMOV UR5, URZ ;  /* 0x0000003f00057c82 */ /* 0x000fe40008000000 */
[----:B------:R-:W-:Y:S02]  /*54c0*/  ULEA.HI.X UR17, UR6, UR17, UR10, 0x2, UP0 ;  /* 0x0000001106117291 */ /* 0x000fe400080f140a */
[----:B------:R-:W-:Y:S02]  /*54d0*/  UIADD3 UR12, UP0, UR16, 0x3000, URZ ;  /* 0x00003000100c7890 */ /* 0x000fe4000ff1e03f */
[----:B------:R-:W-:-:S02]  /*54e0*/  UIADD3 UR14, UP1, UR16, 0x6000, URZ ;  /* 0x00006000100e7890 */ /* 0x000fc4000ff3e03f */
[----:B------:R-:W-:Y:S02]  /*54f0*/  UIADD3 UR16, UP2, UR16, 0x9000, URZ ;  /* 0x0000900010107890 */ /* 0x000fe4000ff5e03f */
[----:B------:R-:W-:Y:S02]  /*5500*/  UIADD3.X UR13, URZ, UR17, URZ, UP0, !UPT ;  /* 0x000000113f0d7290 */ /* 0x000fe400087fe43f */
[----:B------:R-:W-:Y:S02]  /*5510*/  UIADD3.X UR15, URZ, UR17, URZ, UP1, !UPT ;  /* 0x000000113f0f7290 */ /* 0x000fe40008ffe43f */
[----:B------:R-:W-:Y:S01]  /*5520*/  UIADD3.X UR17, URZ, UR17, URZ, UP2, !UPT ;  /* 0x000000113f117290 */ /* 0x000fe200097fe43f */
[----:B------:R-:W-:-:S11]  /*5530*/  ULDC.64 UR20, c[0x0][0x2c0] ;  /* 0x0000b00000147ab9 */ /* 0x000fd60000000a00 */
.L_x_46:
[----:B------:R-:W-:Y:S01]  /*5540*/  UIMAD UR8, UR4, 0x3000, URZ ;  /* 0x00003000040878a4 */ /* 0x000fe2000f8e023f */
[----:B------:R-:W-:Y:S01]  /*5550*/  BAR.SYNC.DEFER_BLOCKING 0xd, 0xa0 ;  /* 0x0342800000007b1d */ /* 0x000fe20000010000 */
[----:B------:R-:W-:Y:S02]  /*5560*/  UIMAD UR11, UR5, 0x1800, URZ ;  /* 0x00001800050b78a4 */ /* 0x000fe4000f8e023f */
[----:B------:R-:W-:Y:S02]  /*5570*/  UIMAD.WIDE UR24, UR8, 0x4, UR12 ;  /* 0x00000004081878a5 */ /* 0x000fe4000f8e020c */
[----:B------:R-:W-:Y:S01]  /*5580*/  UIMAD.WIDE UR22, UR8, 0x4, UR14 ;  /* 0x00000004081678a5 */ /* 0x000fe2000f8e020e */
[----:B------:R-:W-:Y:S01]  /*5590*/  BSSY B0, `(.L_x_34) ;  /* 0x0000010000007945 */ /* 0x000fe20003800000 */
[----:B------:R-:W-:-:S03]  /*55a0*/  UIMAD.WIDE UR8, UR8, 0x4, UR16 ;  /* 0x00000004080878a5 */ /* 0x000fc6000f8e0210 */
[----:B------:R-:W-:Y:S09]  /*55b0*/  @!P0 BRA `(.L_x_35) ;  /* 0x0000000000348947 */ /* 0x000ff20003800000 */
[----:B------:R-:W1:Y:S01]  /*55c0*/  S2UR UR19, SR_CgaCtaId ;  /* 0x00000000001379c3 */ /* 0x000e620000008800 */
[----:B------:R-:W-:Y:S01]  /*55d0*/  UIADD3 UR26, UP0, UR11, UR6, URZ ;  /* 0x000000060b1a7290 */ /* 0x000fe2000ff1e03f */
[----:B------:R-:W-:-:S03]  /*55e0*/  UMOV UR18, 0x400 ;  /* 0x0000040000127882 */ /* 0x000fc60000000000 */
[----:B------:R-:W-:Y:S02]  /*55f0*/  ULEA.HI.X.SX32 UR27, UR11, UR10, 0x1, UP0 ;  /* 0x0000000a0b1b7291 */ /* 0x000fe400080f0e3f */
[----:B------:R-:W-:-:S04]  /*5600*/  ULEA UR28, UP0, UR26, UR20, 0x2 ;  /* 0x000000141a1c7291 */ /* 0x000fc8000f80103f */
[----:B------:R-:W-:-:S03]  /*5610*/  ULEA.HI.X UR29, UR26, UR21, UR27, 0x2, UP0 ;  /* 0x000000151a1d7291 */ /* 0x000fc600080f141b */
[----:B------:R-:W-:Y:S01]  /*5620*/  UMOV UR26, 0x0 ;  /* 0x00000000001a7882 */ /* 0x000fe20000000000 */
[----:B------:R-:W-:Y:S01]  /*5630*/  UMOV UR27, 0x14f00000 ;  /* 0x14f00000001b7882 */ /* 0x000fe20000000000 */
[----:B-1----:R-:W-:-:S03]  /*5640*/  ULEA UR18, UR19, UR18, 0x18 ;  /* 0x0000001213127291 */ /* 0x002fc6000f8ec03f */
[----:B------:R-:W-:Y:S01]  /*5650*/  UMOV UR19, 0x300 ;  /* 0x0000030000137882 */ /* 0x000fe20000000000 */
[----:B------:R-:W-:-:S09]  /*5660*/  UIADD3 UR18, UR18, 0xc000, URZ ;  /* 0x0000c00012127890 */ /* 0x000fd2000fffe03f */
[----:B------:R1:W-:Y:S02]  /*5670*/  UBLKRED.G.S.ADD.F32.RN [UR28], [UR18], UR19, desc[UR26] ;  /* 0x00001a1c120073bb */ /* 0x0003e400080a1413 */
[----:B-1----:R0:W-:Y:S02]  /*5680*/  UTMACMDFLUSH ;  /* 0x00000000000079b7 */ /* 0x0021e40000000000 */
.L_x_35:
[----:B------:R-:W-:Y:S05]  /*5690*/  BSYNC B0 ;  /* 0x0000000000007941 */ /* 0x000fea0003800000 */
.L_x_34:
[----:B------:R-:W-:Y:S06]  /*56a0*/  BAR.SYNC.DEFER_BLOCKING 0xe, 0xa0 ;  /* 0x0382800000007b1d */ /* 0x000fec0000010000 */
[----:B------:R-:W-:Y:S04]  /*56b0*/  BSSY B0, `(.L_x_36) ;  /* 0x000000c000007945 */ /* 0x000fe80003800000 */
[----:B------:R-:W-:Y:S05]  /*56c0*/  @!P0 BRA `(.L_x_37) ;  /* 0x0000000000288947 */ /* 0x000fea0003800000 */
[----:B------:R-:W1:Y:S01]  /*56d0*/  S2UR UR19, SR_CgaCtaId ;  /* 0x00000000001379c3 */ /* 0x000e620000008800 */
[----:B------:R-:W-:Y:S01]  /*56e0*/  UMOV UR18, 0x400 ;  /* 0x0000040000127882 */ /* 0x000fe20000000000 */
[----:B------:R-:W-:Y:S01]  /*56f0*/  UMOV UR26, 0x0 ;  /* 0x00000000001a7882 */ /* 0x000fe20000000000 */
[----:B------:R-:W-:Y:S01]  /*5700*/  UMOV UR27, 0x14f00000 ;  /* 0x14f00000001b7882 */ /* 0x000fe20000000000 */
[----:B-1----:R-:W-:-:S03]  /*5710*/  ULEA UR18, UR19, UR18, 0x18 ;  /* 0x0000001213127291 */ /* 0x002fc6000f8ec03f */
[----:B------:R-:W-:Y:S01]  /*5720*/  UMOV UR19, 0x300 ;  /* 0x0000030000137882 */ /* 0x000fe20000000000 */
[----:B------:R-:W-:-:S09]  /*5730*/  UIADD3 UR18, UR18, 0xf000, URZ ;  /* 0x0000f00012127890 */ /* 0x000fd2000fffe03f */
[----:B------:R1:W-:Y:S01]  /*5740*/  UBLKRED.G.S.ADD.F32.RN [UR24], [UR18], UR19, desc[UR26] ;  /* 0x00001a18120073bb */ /* 0x0003e200080a1413 */
[----:B------:R0:W-:Y:S01]  /*5750*/  UTMACMDFLUSH ;  /* 0x00000000000079b7 */ /* 0x0001e20000000000 */
[----:B-1----:R-:W-:-:S04]  /*5760*/  DEPBAR.LE SB0, 0x1 ;  /* 0x000080400000791a */ /* 0x002fc80000000000 */
.L_x_37:
[----:B------:R-:W-:Y:S05]  /*5770*/  BSYNC B0 ;  /* 0x0000000000007941 */ /* 0x000fea0003800000 */
.L_x_36:
[----:B------:R-:W-:Y:S06]  /*5780*/  BAR.ARV 0xa, 0xa0 ;  /* 0x0282800000007b1d */ /* 0x000fec0000002000 */
[----:B------:R-:W-:Y:S04]  /*5790*/  BSSY B0, `(.L_x_38) ;  /* 0x0000003000007945 */ /* 0x000fe80003800000 */
[----:B------:R-:W-:Y:S05]  /*57a0*/  @!P0 BRA `(.L_x_39) ;  /* 0x0000000000048947 */ /* 0x000fea0003800000 */
[----:B------:R-:W-:-:S04]  /*57b0*/  DEPBAR.LE SB0, 0x0 ;  /* 0x000080000000791a */ /* 0x000fc80000000000 */
.L_x_39:
[----:B------:R-:W-:Y:S05]  /*57c0*/  BSYNC B0 ;  /* 0x0000000000007941 */ /* 0x000fea0003800000 */
.L_x_38:
[----:B------:R-:W-:Y:S06]  /*57d0*/  BAR.ARV 0xb, 0xa0 ;  /* 0x02c2800000007b1d */ /* 0x000fec0000002000 */
[----:B------:R-:W-:Y:S02]  /*57e0*/  BSSY B0, `(.L_x_40) ;  /* 0x000000c000007945 */ /* 0x000fe40003800000 */
[----:B------:R-:W-:Y:S06]  /*57f0*/  BAR.SYNC.DEFER_BLOCKING 0xd, 0xa0 ;  /* 0x0342800000007b1d */ /* 0x000fec0000010000 */
        /* <DEDUP_REMOVED lines=8> */
[----:B------:R1:W-:Y:S02]  /*5880*/  UBLKRED.G.S.ADD.F32.RN [UR22], [UR18], UR19, desc[UR24] ;  /* 0x00001816120073bb */ /* 0x0003e400080a1413 */
[----:B-1----:R0:W-:Y:S02]  /*5890*/  UTMACMDFLUSH ;  /* 0x00000000000079b7 */ /* 0x0021e40000000000 */
.L_x_41:
[----:B------:R-:W-:Y:S05]  /*58a0*/  BSYNC B0 ;  /* 0x0000000000007941 */ /* 0x000fea0003800000 */
.L_x_40:
        /* <DEDUP_REMOVED lines=13> */
.L_x_43:
[----:B------:R-:W-:Y:S05]  /*5980*/  BSYNC B0 ;  /* 0x0000000000007941 */ /* 0x000fea0003800000 */
.L_x_42:
[----:B------:R-:W-:Y:S01]  /*5990*/  VIADD R0, R0, 0xfffffffe ;  /* 0xfffffffe00007836 */ /* 0x000fe20000000000 */
[----:B------:R-:W-:Y:S06]  /*59a0*/  BAR.ARV 0xa, 0xa0 ;  /* 0x0282800000007b1d */ /* 0x000fec0000002000 */
[----:B------:R-:W-:Y:S01]  /*59b0*/  BSSY B0, `(.L_x_44) ;  /* 0x0000004000007945 */ /* 0x000fe20003800000 */
[----:B------:R-:W-:-:S03]  /*59c0*/  ISETP.NE.AND P1, PT, R0, RZ, PT ;  /* 0x000000ff0000720c */ /* 0x000fc60003f25270 */
[----:B------:R-:W-:Y:S10]  /*59d0*/  @!P0 BRA `(.L_x_45) ;  /* 0x0000000000048947 */ /* 0x000ff40003800000 */
[----:B------:R-:W-:-:S04]  /*59e0*/  DEPBAR.LE SB0, 0x0 ;  /* 0x000080000000791a */ /* 0x000fc80000000000 */
.L_x_45:
[----:B------:R-:W-:Y:S05]  /*59f0*/  BSYNC B0 ;  /* 0x0000000000007941 */ /* 0x000fea0003800000 */
.L_x_44:
[----:B------:R-:W-:Y:S06]  /*5a00*/  BAR.ARV 0xb, 0xa0 ;  /* 0x02c2800000007b1d */ /* 0x000fec0000002000 */
[----:B------:R-:W-:Y:S02]  /*5a10*/  UIADD3 UR5, UR5, 0x2, URZ ;  /* 0x0000000205057890 */ /* 0x000fe4000fffe03f */
[----:B------:R-:W-:Y:S01]  /*5a20*/  UIADD3 UR4, UR4, 0x1, URZ ;  /* 0x0000000104047890 */ /* 0x000fe2000fffe03f */
[----:B------:R-:W-:Y:S11]  /*5a30*/  @P1 BRA `(.L_x_46) ;  /* 0xfffffff800c01947 */ /* 0x000ff6000383ffff */
[----:B------:R-:W-:-:S12]  /*5a40*/  UIADD3 UR4, UR11, 0x3000, URZ ;  /* 0x000030000b047890 */ /* 0x000fd8000fffe03f */
.L_x_33:
[----:B------:R-:W-:-:S13]  /*5a50*/  ISETP.NE.AND P1, PT, R3, RZ, PT ;  /* 0x000000ff0300720c */ /* 0x000fda0003f25270 */
[----:B------:R-:W-:Y:S05]  /*5a60*/  @!P1 EXIT ;  /* 0x000000000000994d */ /* 0x000fea0003800000 */
[----:B------:R-:W-:Y:S06]  /*5a70*/  BAR.SYNC.DEFER_BLOCKING 0xd, 0xa0 ;  /* 0x0342800000007b1d */ /* 0x000fec0000010000 */
[----:B------:R-:W-:Y:S04]  /*5a80*/  BSSY B0, `(.L_x_47) ;  /* 0x0000010000007945 */ /* 0x000fe80003800000 */
[----:B------:R-:W-:Y:S05]  /*5a90*/  @!P0 BRA `(.L_x_48) ;  /* 0x0000000000388947 */ /* 0x000fea0003800000 */
[----:B------:R-:W1:Y:S01]  /*5aa0*/  S2UR UR11, SR_CgaCtaId ;  /* 0x00000000000b79c3 */ /* 0x000e620000008800 */
[----:B------:R-:W-:Y:S01]  /*5ab0*/  UIADD3 UR12, UP0, UR4, UR6, URZ ;  /* 0x00000006040c7290 */ /* 0x000fe2000ff1e03f */
[----:B------:R-:W-:Y:S01]  /*5ac0*/  UMOV UR5, 0x400 ;  /* 0x0000040000057882 */ /* 0x000fe20000000000 */
[----:B------:R-:W-:Y:S02]  /*5ad0*/  ULDC.64 UR8, c[0x0][0x2c0] ;  /* 0x0000b00000087ab9 */ /* 0x000fe40000000a00 */
        /* <DEDUP_REMOVED lines=10> */
.L_x_48:
[----:B------:R-:W-:Y:S05]  /*5b80*/  BSYNC B0 ;  /* 0x0000000000007941 */ /* 0x000fea0003800000 */
.L_x_47:
[----:B------:R-:W-:Y:S06]  /*5b90*/  BAR.SYNC.DEFER_BLOCKING 0xe, 0xa0 ;  /* 0x0382800000007b1d */ /* 0x000fec0000010000 */
[----:B------:R-:W-:Y:S04]  /*5ba0*/  BSSY B0, `(.L_x_49) ;  /* 0x0000012000007945 */ /* 0x000fe80003800000 */
[----:B------:R-:W-:Y:S05]  /*5bb0*/  @!P0 BRA `(.L_x_50) ;  /* 0x0000000000408947 */ /* 0x000fea0003800000 */
[----:B------:R-:W1:Y:S01]  /*5bc0*/  S2UR UR12, SR_CgaCtaId ;  /* 0x00000000000c79c3 */ /* 0x000e620000008800 */
[----:B------:R-:W-:Y:S01]  /*5bd0*/  UIADD3 UR5, UR4, 0xc00, URZ ;  /* 0x00000c0004057890 */ /* 0x000fe2000fffe03f */
[----:B------:R-:W-:Y:S01]  /*5be0*/  UMOV UR11, 0x400 ;  /* 0x00000400000b7882 */ /* 0x000fe20000000000 */
[----:B------:R-:W-:Y:S02]  /*5bf0*/  ULDC.64 UR8, c[0x0][0x2c0] ;  /* 0x0000b00000087ab9 */ /* 0x000fe40000000a00 */
[----:B------:R-:W-:-:S04]  /*5c00*/  UIADD3 UR13, UP0, UR5, UR6, URZ ;  /* 0x00000006050d7290 */ /* 0x000fc8000ff1e03f */
        /* <DEDUP_REMOVED lines=11> */
.L_x_50:
[----:B------:R-:W-:Y:S05]  /*5cc0*/  BSYNC B0 ;  /* 0x0000000000007941 */ /* 0x000fea0003800000 */
.L_x_49:
[----:B------:R-:W-:Y:S06]  /*5cd0*/  BAR.ARV 0xa, 0xa0 ;  /* 0x0282800000007b1d */ /* 0x000fec0000002000 */
[----:B------:R-:W-:Y:S04]  /*5ce0*/  BSSY B0, `(.L_x_51) ;  /* 0x0000003000007945 */ /* 0x000fe80003800000 */
[----:B------:R-:W-:Y:S05]  /*5cf0*/  @!P0 BRA `(.L_x_52) ;  /* 0x0000000000048947 */ /* 0x000fea0003800000 */
[----:B------:R-:W-:-:S04]  /*5d00*/  DEPBAR.LE SB0, 0x0 ;  /* 0x000080000000791a */ /* 0x000fc80000000000 */
.L_x_52:
[----:B------:R-:W-:Y:S05]  /*5d10*/  BSYNC B0 ;  /* 0x0000000000007941 */ /* 0x000fea0003800000 */
.L_x_51:
[----:B------:R-:W-:Y:S06]  /*5d20*/  BAR.ARV 0xb, 0xa0 ;  /* 0x02c2800000007b1d */ /* 0x000fec0000002000 */
[----:B------:R-:W-:Y:S05]  /*5d30*/  EXIT ;  /* 0x000000000000794d */ /* 0x000fea0003800000 */
.L_x_32:
[----:B------:R-:W1:Y:S01]  /*5d40*/  S2UR UR21, SR_CTAID.Z ;  /* 0x00000000001579c3 */ /* 0x000e620000002700 */
[----:B------:R-:W-:Y:S01]  /*5d50*/  IMAD.MOV.U32 R9, RZ, RZ, 0x1 ;  /* 0x00000001ff097424 */ /* 0x000fe200078e00ff */
[----:B-1----:R-:W-:-:S13]  /*5d60*/  ISETP.LE.AND P0, PT, RZ, UR21, PT ;  /* 0x00000015ff007c0c */ /* 0x002fda000bf03270 */
[----:B------:R-:W-:Y:S05]  /*5d70*/  @!P0 BRA `(.L_x_53) ;  /* 0x00000020000c8947 */ /* 0x000fea0003800000 */
[----:B------:R-:W1:Y:S01]  /*5d80*/  S2UR UR20, SR_CTAID.Y ;  /* 0x00000000001479c3 */ /* 0x000e620000002600 */
[----:B------:R-:W-:Y:S01]  /*5d90*/  ULDC.64 UR6, c[0x0][0x718] ;  /* 0x0001c60000067ab9 */ /* 0x000fe20000000a00 */
[----:B------:R-:W-:Y:S01]  /*5da0*/  ULDC.64 UR10, c[0x0][0x730] ;  /* 0x0001cc00000a7ab9 */ /* 0x000fe20000000a00 */
[----:B------:R-:W-:Y:S01]  /*5db0*/  ULDC.64 UR12, c[0x0][0x720] ;  /* 0x0001c800000c7ab9 */ /* 0x000fe20000000a00 */
[----:B------:R-:W-:Y:S01]  /*5dc0*/  ULDC.64 UR14, c[0x0][0x738] ;  /* 0x0001ce00000e7ab9 */ /* 0x000fe20000000a00 */
[----:B------:R-:W-:Y:S01]  /*5dd0*/  ELECT P0, URZ, PT ;  /* 0x00000000003f782f */ /* 0x000fe20003800000 */
[----:B------:R-:W-:Y:S01]  /*5de0*/  BSSY B0, `(.L_x_53) ;  /* 0x00001fc000007945 */ /* 0x000fe20003800000 */
[----:B------:R-:W-:Y:S01]  /*5df0*/  IMAD.MOV.U32 R0, RZ, RZ, RZ ;  /* 0x000000ffff007224 */ /* 0x000fe200078e00ff */
[----:B-1----:R-:W-:Y:S02]  /*5e00*/  USHF.R.S32.HI UR9, URZ, 0x1f, UR20 ;  /* 0x0000001f3f097899 */ /* 0x002fe40008011414 */
[----:B------:R-:W-:-:S02]  /*5e10*/  UIMAD.WIDE.U32 UR4, UR20, UR6, URZ ;  /* 0x00000006140472a5 */ /* 0x000fc4000f8e003f */
[----:B------:R-:W-:Y:S02]  /*5e20*/  UIMAD UR6, UR9, UR6, URZ ;  /* 0x00000006090672a4 */ /* 0x000fe4000f8e023f */
[----:B------:R-:W-:Y:S02]  /*5e30*/  UIMAD UR9, UR9, UR10, URZ ;  /* 0x0000000a090972a4 */ /* 0x000fe4000f8e023f */
[----:B------:R-:W-:Y:S02]  /*5e40*/  UIMAD UR8, UR20, UR7, UR6 ;  /* 0x00000007140872a4 */ /* 0x000fe4000f8e0206 */
[----:B------:R-:W-:Y:S02]  /*5e50*/  UIMAD.WIDE.U32 UR6, UR20, UR10, URZ ;  /* 0x0000000a140672a5 */ /* 0x000fe4000f8e003f */
[----:B------:R-:W-:Y:S02]  /*5e60*/  UIMAD UR10, UR20, UR11, UR9 ;  /* 0x0000000b140a72a4 */ /* 0x000fe4000f8e0209 */
[----:B------:R-:W-:Y:S01]  /*5e70*/  USHF.R.S32.HI UR11, URZ, 0x1f, UR21 ;  /* 0x0000001f3f0b7899 */ /* 0x000fe20008011415 */
[----:B------:R-:W-:Y:S01]  /*5e80*/  ULDC UR9, c[0x0][0x2e8] ;  /* 0x0000ba0000097ab9 */ /* 0x000fe20000000800 */
[----:B------:R-:W-:-:S02]  /*5e90*/  UIADD3 UR5, UR5, UR8, URZ ;  /* 0x0000000805057290 */ /* 0x000fc4000fffe03f */
[----:B------:R-:W-:Y:S02]  /*5ea0*/  UISETP.NE.AND UP0, UPT, UR9, 0x1, UPT ;  /* 0x000000010900788c */ /* 0x000fe4000bf05270 */
[----:B------:R-:W-:Y:S02]  /*5eb0*/  UIMAD UR9, UR11, UR12, URZ ;  /* 0x0000000c0b0972a4 */ /* 0x000fe4000f8e023f */
[----:B------:R-:W-:Y:S02]  /*5ec0*/  UIADD3 UR7, UR7, UR10, URZ ;  /* 0x0000000a07077290 */ /* 0x000fe4000fffe03f */
[----:B------:R-:W-:Y:S02]  /*5ed0*/  UIMAD UR11, UR11, UR14, URZ ;  /* 0x0000000e0b0b72a4 */ /* 0x000fe4000f8e023f */
[----:B------:R-:W-:Y:S02]  /*5ee0*/  UIMAD UR10, UR21, UR13, UR9 ;  /* 0x0000000d150a72a4 */ /* 0x000fe4000f8e0209 */
[----:B------:R-:W-:-:S02]  /*5ef0*/  UIMAD.WIDE.U32 UR8, UR21, UR12, UR4 ;  /* 0x0000000c150872a5 */ /* 0x000fc4000f8e0004 */
[----:B------:R-:W-:Y:S02]  /*5f00*/  UIMAD UR4, UR21, UR15, UR11 ;  /* 0x0000000f150472a4 */ /* 0x000fe4000f8e020b */
[----:B------:R-:W-:Y:S02]  /*5f10*/  UIMAD.WIDE.U32 UR6, UR21, UR14, UR6 ;  /* 0x0000000e150672a5 */ /* 0x000fe4000f8e0006 */
[----:B------:R-:W-:Y:S01]  /*5f20*/  UIADD3 UR5, UR9, UR10, URZ ;  /* 0x0000000a09057290 */ /* 0x000fe2000fffe03f */
[----:B------:R-:W-:Y:S01]  /*5f30*/  ULDC.64 UR14, c[0x0][0x700] ;  /* 0x0001c000000e7ab9 */ /* 0x000fe20000000a00 */
[----:B------:R-:W-:Y:S01]  /*5f40*/  @UP0 ULDC UR11, c[0x0][0x2ec] ;  /* 0x0000bb00000b0ab9 */ /* 0x000fe20000000800 */
[----:B------:R-:W-:Y:S02]  /*5f50*/  ULEA UR14, UP1, UR8, UR14, 0x2 ;  /* 0x0000000e080e7291 */ /* 0x000fe4000f82103f */
[----:B------:R-:W-:Y:S02]  /*5f60*/  UIMAD.WIDE.U32 UR10, UR20, UR11, URZ ;  /* 0x0000000b140a72a5 */ /* 0x000fe4000f8e003f */
[----:B------:R-:W-:Y:S01]  /*5f70*/  ULEA.HI.X UR15, UR8, UR15, UR5, 0x2, UP1 ;  /* 0x0000000f080f7291 */ /* 0x000fe200088f1405 */
[----:B------:R-:W-:-:S02]  /*5f80*/  UMOV UR12, UR20 ;  /* 0x00000014000c7c82 */ /* 0x000fc40008000000 */
[----:B------:R-:W-:Y:S02]  /*5f90*/  @UP0 ULDC UR5, c[0x0][0x2f0] ;  /* 0x0000bc0000050ab9 */ /* 0x000fe40000000800 */
[----:B------:R-:W-:Y:S01]  /*5fa0*/  @UP0 USHF.R.U32.HI UR12, URZ, UR5, UR11 ;  /* 0x000000053f0c0299 */ /* 0x000fe2000801160b */
[----:B------:R-:W-:Y:S11]  /*5fb0*/  @!P0 BRA `(.L_x_54) ;  /* 0x0000001c00788947 */ /* 0x000ff60003800000 */
[----:B------:R-:W1:Y:S01]  /*5fc0*/  S2R R3, SR_CgaCtaId ;  /* 0x0000000000037919 */ /* 0x000e620000008800 */
[----:B------:R-:W-:Y:S01]  /*5fd0*/  MOV R0, 0x400 ;  /* 0x0000040000007802 */ /* 0x000fe20000000f00 */
[----:B------:R-:W-:-:S03]  /*5fe0*/  IMAD.MOV.U32 R2, RZ, RZ, 0x1 ;  /* 0x00000001ff027424 */ /* 0x000fc600078e00ff */
[----:B-1----:R-:W-:Y:S02]  /*5ff0*/  LEA R0, R3, R0, 0x18 ;  /* 0x0000000003007211 */ /* 0x002fe400078ec0ff */
[----:B------:R-:W-:Y:S02]  /*6000*/  SHF.L.U32 R3, R2, 0x1f, RZ ;  /* 0x0000001f02037819 */ /* 0x000fe400000006ff */
[----:B------:R-:W1:Y:S02]  /*6010*/  S2R R2, SR_CTAID.X ;  /* 0x0000000000027919 */ /* 0x000e640000002500 */
[----:B------:R-:W2:Y:S02]  /*6020*/  SYNCS.PHASECHK.TRANS64.TRYWAIT P0, [R0+URZ+0x26820], R3 ;  /* 0x02682003000075a7 */ /* 0x000ea4000800017f */
[----:B-12---:R-:W-:Y:S05]  /*6030*/  @!P0 BRA `(.L_x_55) ;  /* 0x0000002000608947 */ /* 0x006fea0003800000 */
.L_x_85:
[----:B------:R-:W2:Y:S01]  /*6040*/  S2R R4, SR_TID.X ;  /* 0x0000000000047919 */ /* 0x000ea20000002100 */
[----:B------:R-:W-:Y:S01]  /*6050*/  IMAD.U32 R8, RZ, RZ, UR7 ;  /* 0x00000007ff087e24 */ /* 0x000fe2000f8e00ff */
[----:B------:R-:W-:Y:S01]  /*6060*/  SHF.L.U32 R2, R2, 0x7, RZ ;  /* 0x0000000702027819 */ /* 0x000fe200000006ff */
[----:B------:R-:W-:Y:S02]  /*6070*/  IMAD.MOV.U32 R9, RZ, RZ, 0x1 ;  /* 0x00000001ff097424 */ /* 0x000fe400078e00ff */
[----:B------:R-:W-:Y:S01]  /*6080*/  VIADD R8, R8, UR4 ;  /* 0x0000000408087c36 */ /* 0x000fe20008000000 */
[----:B--2---:R-:W-:-:S04]  /*6090*/  LOP3.LUT R4, R4, 0x7f, RZ, 0xc0, !PT ;  /* 0x0000007f04047812 */ /* 0x004fc800078ec0ff */
[----:B------:R-:W-:-:S13]  /*60a0*/  ISETP.NE.AND P0, PT, R4, RZ, PT ;  /* 0x000000ff0400720c */ /* 0x000fda0003f05270 */
[----:B------:R-:W-:Y:S05]  /*60b0*/  @P0 BRA `(.L_x_56) ;  /* 0x0000000000180947 */ /* 0x000fea0003800000 */
[----:B------:R-:W2:Y:S01]  /*60c0*/  S2R R4, SR_TID.X ;  /* 0x0000000000047919 */ /* 0x000ea20000002100 */
[----:B-1----:R-:W-:-:S04]  /*60d0*/  IMAD.MOV.U32 R3, RZ, RZ, 0x3100 ;  /* 0x00003100ff037424 */ /* 0x002fc800078e00ff */
[----:B------:R3:W-:Y:S01]  /*60e0*/  SYNCS.ARRIVE.TRANS64 RZ, [R0+URZ+0x26810], R3 ;  /* 0x0268100300ff79a7 */ /* 0x0007e2000800003f */
[----:B--2---:R-:W-:-:S13]  /*60f0*/  LOP3.LUT P1, RZ, R4, 0x1f, RZ, 0xc0, !PT ;  /* 0x0000001f04ff7812 */ /* 0x004fda000782c0ff */
[----:B---3--:R-:W-:Y:S05]  /*6100*/  @!P1 BRA `(.L_x_56) ;  /* 0x0000000000049947 */ /* 0x008fea0003800000 */
[----:B------:R-:W-:Y:S01]  /*6110*/  BPT.TRAP 0x1 ;  /* 0x000000040000795c */ /* 0x000fe20000300000 */
.L_x_56:
[----:B------:R-:W2:Y:S01]  /*6120*/  LDC.64 R6, c[0x0][0x198] ;  /* 0x00006600ff067b82 */ /* 0x000ea20000000a00 */
[----:B------:R-:W-:Y:S01]  /*6130*/  R2UR UR11, R2 ;  /* 0x00000000020b72ca */ /* 0x000fe200000e0000 */
[----:B------:R-:W-:Y:S01]  /*6140*/  UMOV UR35, URZ ;  /* 0x0000003f00237c82 */ /* 0x000fe20008000000 */
[----:B------:R-:W-:Y:S01]  /*6150*/  R2UR UR8, R0 ;  /* 0x00000000000872ca */ /* 0x000fe200000e0000 */
[----:B------:R-:W-:Y:S01]  /*6160*/  UMOV UR42, 0x0 ;  /* 0x00000000002a7882 */ /* 0x000fe20000000000 */
[----:B------:R-:W-:Y:S01]  /*6170*/  UMOV UR43, 0x14f00000 ;  /* 0x14f00000002b7882 */ /* 0x000fe20000000000 */
[----:B------:R-:W-:Y:S01]  /*6180*/  UMOV UR34, URZ ;  /* 0x0000003f00227c82 */ /* 0x000fe20008000000 */
[----:B------:R-:W-:Y:S01]  /*6190*/  UMOV UR36, UR20 ;  /* 0x0000001400247c82 */ /* 0x000fe20008000000 */
[----:B------:R-:W-:Y:S01]  /*61a0*/  UMOV UR37, UR21 ;  /* 0x0000001500257c82 */ /* 0x000fe20008000000 */
[----:B------:R-:W-:Y:S01]  /*61b0*/  UMOV UR26, 0x20 ;  /* 0x00000020001a7882 */ /* 0x000fe20000000000 */
[----:B------:R-:W-:Y:S01]  /*61c0*/  UMOV UR28, UR20 ;  /* 0x00000014001c7c82 */ /* 0x000fe20008000000 */
[----:B------:R-:W-:Y:S01]  /*61d0*/  UMOV UR29, UR21 ;  /* 0x00000015001d7c82 */ /* 0x000fe20008000000 */
[----:B------:R-:W-:Y:S01]  /*61e0*/  UMOV UR27, UR35 ;  /* 0x00000023001b7c82 */ /* 0x000fe20008000000 */
[----:B------:R-:W-:Y:S01]  /*61f0*/  UMOV UR18, 0x40 ;  /* 0x0000004000127882 */ /* 0x000fe20000000000 */
[----:B------:R-:W-:Y:S01]  /*6200*/  UMOV UR19, UR35 ;  /* 0x0000002300137c82 */ /* 0x000fe20008000000 */
[----:B------:R-:W-:Y:S01]  /*6210*/  UMOV UR5, 0x10 ;  /* 0x0000001000057882 */ /* 0x000fe20000000000 */
[----:B------:R-:W-:Y:S01]  /*6220*/  UIADD3 UR32, UR8, 0x12000, URZ ;  /* 0x0001200008207890 */ /* 0x000fe2000fffe03f */
[----:B------:R-:W-:Y:S01]  /*6230*/  IMAD.MOV.U32 R5, RZ, RZ, 0xc000 ;  /* 0x0000c000ff057424 */ /* 0x000fe200078e00ff */
[----:B------:R-:W-:Y:S01]  /*6240*/  UIADD3 UR33, UR8, 0x26810, URZ ;  /* 0x0002681008217890 */ /* 0x000fe2000fffe03f */
[----:B------:R-:W-:Y:S01]  /*6250*/  MOV R12, UR21 ;  /* 0x00000015000c7c02 */ /* 0x000fe20008000f00 */
[----:B------:R-:W-:Y:S01]  /*6260*/  UIADD3 UR24, UR8, 0x13000, URZ ;  /* 0x0001300008187890 */ /* 0x000fe2000fffe03f */
[----:B------:R-:W-:Y:S01]  /*6270*/  MOV R13, UR20 ;  /* 0x00000014000d7c02 */ /* 0x000fe20008000f00 */
[----:B------:R-:W-:Y:S01]  /*6280*/  UIADD3 UR16, UR8, 0x14000, URZ ;  /* 0x0001400008107890 */ /* 0x000fe2000fffe03f */
[----:B--2---:R-:W-:Y:S01]  /*6290*/  IMAD.MOV.U32 R10, RZ, RZ, R6 ;  /* 0x000000ffff0a7224 */ /* 0x004fe200078e0006 */
[----:B------:R-:W-:Y:S01]  /*62a0*/  UIADD3 UR44, UR8, 0x1e000, URZ ;  /* 0x0001e000082c7890 */ /* 0x000fe2000fffe03f */
[----:B------:R-:W-:Y:S01]  /*62b0*/  IMAD.MOV.U32 R11, RZ, RZ, R7 ;  /* 0x000000ffff0b7224 */ /* 0x000fe200078e0007 */
[----:B------:R-:W-:Y:S01]  /*62c0*/  UMOV UR25, UR33 ;  /* 0x0000002100197c82 */ /* 0x000fe20008000000 */
[----:B------:R-:W-:Y:S01]  /*62d0*/  UMOV UR17, UR33 ;  /* 0x0000002100117c82 */ /* 0x000fe20008000000 */
[----:B------:R-:W-:Y:S01]  /*62e0*/  IADD3 R2, P1, R10, 0x2f0, RZ ;  /* 0x000002f00a027810 */ /* 0x000fe20007f3e0ff */
[----:B------:R-:W-:Y:S01]  /*62f0*/  UIADD3 UR9, UR8, 0x26800, URZ ;  /* 0x0002680008097890 */ /* 0x000fe2000fffe03f */
[----:B------:R-:W-:-:S02]  /*6300*/  UMOV UR45, UR33 ;  /* 0x00000021002d7c82 */ /* 0x000fc40008000000 */
[----:B------:R-:W-:Y:S01]  /*6310*/  R2UR UR30, R2 ;  /* 0x00000000021e72ca */ /* 0x000fe200000e0000 */
[----:B------:R-:W-:Y:S01]  /*6320*/  UMOV UR10, UR21 ;  /* 0x00000015000a7c82 */ /* 0x000fe20008000000 */
[----:B------:R-:W-:Y:S01]  /*6330*/  IADD3 R2, P2, R10, 0x3f0, RZ ;  /* 0x000003f00a027810 */ /* 0x000fe20007f5e0ff */
[----:B------:R-:W-:Y:S01]  /*6340*/  UMOV UR13, UR21 ;  /* 0x00000015000d7c82 */ /* 0x000fe20008000000 */
[----:B------:R-:W-:Y:S01]  /*6350*/  UMOV UR53, UR21 ;  /* 0x0000001500357c82 */ /* 0x000fe20008000000 */
[----:B------:R-:W-:Y:S01]  /*6360*/  UMOV UR61, UR21 ;  /* 0x00000015003d7c82 */ /* 0x000fe20008000000 */
[----:B------:R-:W-:Y:S01]  /*6370*/  R2UR UR22, R2 ;  /* 0x00000000021672ca */ /* 0x000fe200000e0000 */
[----:B------:R-:W-:Y:S01]  /*6380*/  IMAD.X R2, RZ, RZ, R11, P1 ;  /* 0x000000ffff027224 */ /* 0x000fe200008e060b */
[----:B------:R-:W-:Y:S01]  /*6390*/  UMOV UR46, 0x0 ;  /* 0x00000000002e7882 */ /* 0x000fe20000000000 */
[----:B------:R-:W-:Y:S01]  /*63a0*/  UMOV UR47, 0x10000000 ;  /* 0x10000000002f7882 */ /* 0x000fe20000000000 */
[----:B------:R-:W-:-:S02]  /*63b0*/  UIADD3 UR48, UR8, 0x2000, URZ ;  /* 0x0000200008307890 */ /* 0x000fc4000fffe03f */
[----:B------:R-:W-:Y:S01]  /*63c0*/  R2UR UR31, R2 ;  /* 0x00000000021f72ca */ /* 0x000fe200000e0000 */
[--C-:B------:R-:W-:Y:S01]  /*63d0*/  IMAD.X R2, RZ, RZ, R11.reuse, P2 ;  /* 0x000000ffff027224 */ /* 0x100fe200010e060b */
[----:B------:R-:W-:Y:S01]  /*63e0*/  UMOV UR50, 0x20 ;  /* 0x0000002000327882 */ /* 0x000fe20000000000 */
[----:B------:R-:W-:Y:S01]  /*63f0*/  UMOV UR52, UR12 ;  /* 0x0000000c00347c82 */ /* 0x000fe20008000000 */
[----:B------:R-:W-:Y:S01]  /*6400*/  UMOV UR51, UR11 ;  /* 0x0000000b00337c82 */ /* 0x000fe20008000000 */
[----:B------:R-:W-:Y:S01]  /*6410*/  UMOV UR49, UR9 ;  /* 0x0000000900317c82 */ /* 0x000fe20008000000 */
[----:B------:R-:W-:Y:S01]  /*6420*/  R2UR UR23, R2 ;  /* 0x00000000021772ca */ /* 0x000fe200000e0000 */
[----:B------:R-:W-:Y:S01]  /*6430*/  UIADD3 UR56, UR8, 0x5000, URZ ;  /* 0x0000500008387890 */ /* 0x000fe2000fffe03f */
[----:B------:R-:W-:Y:S01]  /*6440*/  IADD3 R2, P1, R10, 0xf0, RZ ;  /* 0x000000f00a027810 */ /* 0x000fe20007f3e0ff */
[----:B------:R-:W-:Y:S01]  /*6450*/  UMOV UR58, 0x50 ;  /* 0x00000050003a7882 */ /* 0x000fe20000000000 */
[----:B------:R-:W-:Y:S01]  /*6460*/  UMOV UR60, UR12 ;  /* 0x0000000c003c7c82 */ /* 0x000fe20008000000 */
[----:B------:R-:W-:Y:S01]  /*6470*/  UMOV UR59, UR11 ;  /* 0x0000000b003b7c82 */ /* 0x000fe20008000000 */
[----:B------:R-:W-:Y:S01]  /*6480*/  R2UR UR40, R2 ;  /* 0x00000000022872ca */ /* 0x000fe200000e0000 */
[----:B-1----:R-:W-:Y:S01]  /*6490*/  IMAD.X R3, RZ, RZ, R11, P1 ;  /* 0x000000ffff037224 */ /* 0x002fe200008e060b */
[----:B------:R-:W-:-:S04]  /*64a0*/  UMOV UR57, UR9 ;  /* 0x0000000900397c82 */ /* 0x000fc80008000000 */
[----:B------:R-:W-:Y:S02]  /*64b0*/  R2UR UR41, R3 ;  /* 0x00000000032972ca */ /* 0x000fe400000e0000 */
[----:B------:R-:W-:-:S04]  /*64c0*/  MOV R4, UR23 ;  /* 0x0000001700047c02 */ /* 0x000fc80008000f00 */
[----:B------:R-:W-:-:S07]  /*64d0*/  R2UR UR23, R4 ;  /* 0x00000000041772ca */ /* 0x000fce00000e0000 */
[----:B------:R1:W-:Y:S01]  /*64e0*/  UTMALDG.4D [UR32], [UR40], desc[UR42] ;  /* 0x00002a20280075b4 */ /* 0x0003e20008019000 */
[----:B------:R2:W-:Y:S01]  /*64f0*/  UTMALDG.4D [UR24], [UR40], desc[UR42] ;  /* 0x00002a18280075b4 */ /* 0x0005e20008019000 */
[----:B------:R-:W-:Y:S01]  /*6500*/  UTMALDG.4D [UR16], [UR40], desc[UR42] ;  /* 0x00002a10280075b4 */ /* 0x000fe20008019000 */
[----:B------:R3:W-:Y:S01]  /*6510*/  UBLKCP.S.G [UR44], [UR14], UR5 ;  /* 0x0000002c0e0073ba */ /* 0x0007e20008000205 */
[----:B------:R4:W-:Y:S01]  /*6520*/  SYNCS.ARRIVE.TRANS64 RZ, [R0+URZ+0x26800], R5 ;  /* 0x0268000500ff79a7 */ /* 0x0009e2000800003f */
[----:B-1----:R-:W-:Y:S01]  /*6530*/  UIADD3 UR32, UR8, 0x6000, URZ ;  /* 0x0000600008207890 */ /* 0x002fe2000fffe03f */
[----:B------:R-:W-:Y:S01]  /*6540*/  UMOV UR36, UR12 ;  /* 0x0000000c00247c82 */ /* 0x000fe20008000000 */
[----:B------:R-:W-:Y:S01]  /*6550*/  UMOV UR35, UR11 ;  /* 0x0000000b00237c82 */ /* 0x000fe20008000000 */
[----:B------:R-:W-:Y:S01]  /*6560*/  UMOV UR33, UR9 ;  /* 0x0000000900217c82 */ /* 0x000fe20008000000 */
[----:B--2---:R-:W-:Y:S01]  /*6570*/  UIADD3 UR24, UR8, 0x8000, URZ ;  /* 0x0000800008187890 */ /* 0x004fe2000fffe03f */
[----:B----4-:R-:W-:Y:S01]  /*6580*/  MOV R5, UR22 ;  /* 0x0000001600057c02 */ /* 0x010fe20008000f00 */
[----:B------:R-:W-:Y:S01]  /*6590*/  UMOV UR28, UR12 ;  /* 0x0000000c001c7c82 */ /* 0x000fe20008000000 */
[----:B------:R-:W-:Y:S01]  /*65a0*/  UMOV UR27, UR11 ;  /* 0x0000000b001b7c82 */ /* 0x000fe20008000000 */
[----:B------:R-:W-:Y:S01]  /*65b0*/  UMOV UR25, UR9 ;  /* 0x0000000900197c82 */ /* 0x000fe20008000000 */
[----:B------:R-:W-:Y:S01]  /*65c0*/  R2UR UR22, R5 ;  /* 0x00000000051672ca */ /* 0x000fe200000e0000 */
[----:B---3--:R-:W-:Y:S01]  /*65d0*/  UMOV UR45, UR21 ;  /* 0x00000015002d7c82 */ /* 0x008fe20008000000 */
[----:B------:R-:W-:Y:S01]  /*65e0*/  UMOV UR44, UR12 ;  /* 0x0000000c002c7c82 */ /* 0x000fe20008000000 */
[----:B------:R-:W-:Y:S01]  /*65f0*/  UIADD3 UR16, UR8, 0x1000, URZ ;  /* 0x0000100008107890 */ /* 0x000fe2000fffe03f */
[----:B------:R-:W-:Y:S01]  /*6600*/  IMAD.MOV.U32 R5, RZ, RZ, RZ ;  /* 0x000000ffff057224 */ /* 0x000fe200078e00ff */
[----:B------:R-:W-:Y:S01]  /*6610*/  UMOV UR21, UR10 ;  /* 0x0000000a00157c82 */ /* 0x000fe20008000000 */
[----:B------:R-:W-:Y:S01]  /*6620*/  UMOV UR10, UR34 ;  /* 0x00000022000a7c82 */ /* 0x000fe20008000000 */
[----:B------:R-:W-:Y:S01]  /*6630*/  UMOV UR18, 0x10 ;  /* 0x0000001000127882 */ /* 0x000fe20000000000 */
[----:B------:R-:W-:Y:S01]  /*6640*/  UMOV UR20, UR12 ;  /* 0x0000000c00147c82 */ /* 0x000fe20008000000 */
[----:B------:R-:W-:Y:S01]  /*6650*/  UMOV UR19, UR11 ;  /* 0x0000000b00137c82 */ /* 0x000fe20008000000 */
[----:B------:R-:W-:Y:S01]  /*6660*/  UMOV UR17, UR9 ;  /* 0x0000000900117c82 */ /* 0x000fe20008000000 */
[----:B------:R1:W-:Y:S01]  /*6670*/  UTMALDG.4D [UR8], [UR30], desc[UR46] ;  /* 0x00002e081e0075b4 */ /* 0x0003e20008019000 */
[----:B------:R-:W-:Y:S01]  /*6680*/  UIADD3 UR40, UR8, 0x4000, URZ ;  /* 0x0000400008287890 */ /* 0x000fe2000fffe03f */
[----:B------:R-:W-:Y:S01]  /*6690*/  UMOV UR42, 0x40 ;  /* 0x00000040002a7882 */ /* 0x000fe20000000000 */
[----:B------:R-:W-:Y:S01]  /*66a0*/  UMOV UR43, UR11 ;  /* 0x0000000b002b7c82 */ /* 0x000fe20008000000 */
[----:B------:R-:W-:Y:S01]  /*66b0*/  UMOV UR41, UR9 ;  /* 0x0000000900297c82 */ /* 0x000fe20008000000 */
[----:B------:R2:W-:Y:S01]  /*66c0*/  UTMALDG.4D [UR16], [UR30], desc[UR46] ;  /* 0x00002e101e0075b4 */ /* 0x0005e20008019000 */
[----:B------:R3:W-:Y:S01]  /*66d0*/  UTMALDG.4D [UR48], [UR30], desc[UR46] ;  /* 0x00002e301e0075b4 */ /* 0x0007e20008019000 */
[----:B-1----:R-:W-:Y:S01]  /*66e0*/  UMOV UR10, 0x40 ;  /* 0x00000040000a7882 */ /* 0x002fe20000000000 */
[----:B--2---:R-:W-:-:S02]  /*66f0*/  R2UR UR20, R13 ;  /* 0x000000000d1472ca */ /* 0x004fc400000e0000 */
[----:B------:R-:W1:Y:S01]  /*6700*/  LDC R13, c[0x0][0x280] ;  /* 0x0000a000ff0d7b82 */ /* 0x000e620000000800 */
[----:B------:R-:W-:Y:S02]  /*6710*/  R2UR UR21, R12 ;  /* 0x000000000c1572ca */ /* 0x000fe400000e0000 */
[----:B------:R-:W-:Y:S01]  /*6720*/  MOV R12, RZ ;  /* 0x000000ff000c7202 */ /* 0x000fe20000000f00 */
[----:B---3--:R-:W-:Y:S02]  /*6730*/  UIADD3 UR48, UR8, 0x3000, URZ ;  /* 0x0000300008307890 */ /* 0x008fe4000fffe03f */
[----:B------:R-:W-:Y:S01]  /*6740*/  UIADD3 UR8, UR8, 0xa000, URZ ;  /* 0x0000a00008087890 */ /* 0x000fe2000fffe03f */
[----:B------:R-:W-:-:S07]  /*6750*/  UMOV UR50, 0x30 ;  /* 0x0000003000327882 */ /* 0x000fce0000000000 */
[----:B------:R-:W-:Y:S01]  /*6760*/  UMOV UR53, UR21 ;  /* 0x0000001500357c82 */ /* 0x000fe20008000000 */
[----:B------:R-:W-:Y:S01]  /*6770*/  UMOV UR29, UR21 ;  /* 0x00000015001d7c82 */ /* 0x000fe20008000000 */
[----:B------:R2:W-:Y:S01]  /*6780*/  UTMALDG.4D [UR48], [UR30], desc[UR46] ;  /* 0x00002e301e0075b4 */ /* 0x0005e20008019000 */
[----:B------:R-:W-:Y:S01]  /*6790*/  UMOV UR13, UR21 ;  /* 0x00000015000d7c82 */ /* 0x000fe20008000000 */
[----:B-1----:R-:W-:Y:S01]  /*67a0*/  ISETP.GE.AND P1, PT, R13, 0x41, PT ;  /* 0x000000410d00780c */ /* 0x002fe20003f26270 */
[----:B------:R2:W-:Y:S01]  /*67b0*/  UTMALDG.4D [UR40], [UR30], desc[UR46] ;  /* 0x00002e281e0075b4 */ /* 0x0005e20008019000 */
[----:B------:R2:W-:Y:S01]  /*67c0*/  UTMALDG.4D [UR56], [UR30], desc[UR46] ;  /* 0x00002e381e0075b4 */ /* 0x0005e20008019000 */
[----:B------:R2:W-:Y:S01]  /*67d0*/  UTMALDG.4D [UR32], [UR22], desc[UR46] ;  /* 0x00002e20160075b4 */ /* 0x0005e20008019000 */
[----:B------:R2:W-:Y:S01]  /*67e0*/  UTMALDG.4D [UR24], [UR22], desc[UR46] ;  /* 0x00002e18160075b4 */ /* 0x0005e20008019000 */
[----:B------:R2:W-:Y:S08]  /*67f0*/  UTMALDG.4D [UR8], [UR22], desc[UR46] ;  /* 0x00002e08160075b4 */ /* 0x0005f00008019000 */
[----:B--2---:R-:W-:Y:S05]  /*6800*/  @!P1 BRA `(.L_x_57) ;  /* 0x0000001000709947 */ /* 0x004fea0003800000 */
[----:B------:R-:W1:Y:S01]  /*6810*/  S2R R14, SR_TID.X ;  /* 0x00000000000e7919 */ /* 0x000e620000002100 */
[C---:B------:R-:W-:Y:S01]  /*6820*/  VIADD R4, R13.reuse, 0x3f ;  /* 0x0000003f0d047836 */ /* 0x040fe20000000000 */
[----:B------:R-:W-:Y:S01]  /*6830*/  ISETP.GE.AND P1, PT, R13, 0x81, PT ;  /* 0x000000810d00780c */ /* 0x000fe20003f26270 */
[----:B------:R-:W-:Y:S02]  /*6840*/  IMAD.MOV.U32 R12, RZ, RZ, RZ ;  /* 0x000000ffff0c7224 */ /* 0x000fe400078e00ff */
[----:B------:R-:W-:Y:S01]  /*6850*/  IMAD.MOV.U32 R16, RZ, RZ, RZ ;  /* 0x000000ffff107224 */ /* 0x000fe200078e00ff */
[----:B------:R-:W-:-:S04]  /*6860*/  SHF.R.S32.HI R9, RZ, 0x1f, R4 ;  /* 0x0000001fff097819 */ /* 0x000fc80000011404 */
[----:B------:R-:W-:Y:S01]  /*6870*/  LEA.HI R4, R9, R4, RZ, 0x6 ;  /* 0x0000000409047211 */ /* 0x000fe200078f30ff */
[----:B------:R-:W-:-:S03]  /*6880*/  IMAD.MOV.U32 R9, RZ, RZ, 0x1 ;  /* 0x00000001ff097424 */ /* 0x000fc600078e00ff */
[----:B------:R-:W-:-:S04]  /*6890*/  LEA.HI.SX32 R4, R4, 0xffffffff, 0x1a ;  /* 0xffffffff04047811 */ /* 0x000fc800078fd2ff */
[----:B------:R-:W-:-:S04]  /*68a0*/  VIMNMX R4, R4, 0x1, !PT ;  /* 0x0000000104047848 */ /* 0x000fc80007fe0100 */
[----:B------:R-:W-:Y:S02]  /*68b0*/  LOP3.LUT R17, R4, 0x1, RZ, 0xc0, !PT ;  /* 0x0000000104117812 */ /* 0x000fe400078ec0ff */
[----:B-1----:R-:W-:Y:S01]  /*68c0*/  LOP3.LUT R13, R14, 0x1f, RZ, 0xc0, !PT ;  /* 0x0000001f0e0d7812 */ /* 0x002fe200078ec0ff */
[----:B------:R-:W-:Y:S06]  /*68d0*/  @!P1 BRA `(.L_x_58) ;  /* 0x0000000800d49947 */ /* 0x000fec0003800000 */
[----:B------:R-:W-:Y:S02]  /*68e0*/  IMAD.IADD R18, R4, 0x1, -R17 ;  /* 0x0000000104127824 */ /* 0x000fe400078e0a11 */
[----:B------:R-:W-:Y:S02]  /*68f0*/  IMAD.MOV.U32 R9, RZ, RZ, 0x1 ;  /* 0x00000001ff097424 */ /* 0x000fe400078e00ff */
[----:B------:R-:W-:-:S07]  /*6900*/  IMAD.MOV.U32 R16, RZ, RZ, RZ ;  /* 0x000000ffff107224 */ /* 0x000fce00078e00ff */
.L_x_67:
[----:B------:R-:W-:-:S04]  /*6910*/  SHF.L.U32 R20, R9, 0x1f, RZ ;  /* 0x0000001f09147819 */ /* 0x000fc800000006ff */
[----:B-1----:R-:W1:Y:S02]  /*6920*/  SYNCS.PHASECHK.TRANS64.TRYWAIT P1, [R0+URZ+0x26840], R20 ;  /* 0x02684014000075a7 */ /* 0x002e64000802017f */
[----:B-123--:R-:W-:Y:S05]  /*6930*/  @!P1 BRA `(.L_x_59) ;  /* 0x0000001800349947 */ /* 0x00efea0003800000 */
.L_x_86:
[----:B------:R-:W-:Y:S05]  /*6940*/  @P0 BRA `(.L_x_60) ;  /* 0x0000000000140947 */ /* 0x000fea0003800000 */
[----:B------:R-:W-:Y:S01]  /*6950*/  ISETP.NE.AND P1, PT, R13, RZ, PT ;  /* 0x000000ff0d00720c */ /* 0x000fe20003f25270 */
[----:B------:R-:W-:-:S04]  /*6960*/  IMAD.MOV.U32 R3, RZ, RZ, 0x3100 ;  /* 0x00003100ff037424 */ /* 0x000fc800078e00ff */
[----:B------:R2:W-:Y:S08]  /*6970*/  SYNCS.ARRIVE.TRANS64 RZ, [R0+URZ+0x26830], R3 ;  /* 0x0268300300ff79a7 */ /* 0x0005f0000800003f */
[----:B------:R-:W-:Y:S05]  /*6980*/  @!P1 BRA `(.L_x_60) ;  /* 0x0000000000049947 */ /* 0x000fea0003800000 */
[----:B------:R-:W-:Y:S01]  /*6990*/  BPT.TRAP 0x1 ;  /* 0x000000040000795c */ /* 0x000fe20000300000 */
.L_x_60:
[----:B------:R-:W2:Y:S01]  /*69a0*/  LDC.64 R14, c[0x0][0x728] ;  /* 0x0001ca00ff0e7b82 */ /* 0x000ea20000000a00 */
[----:B------:R-:W-:Y:S01]  /*69b0*/  SHF.L.U32 R19, R16, 0x6, RZ ;  /* 0x0000000610137819 */ /* 0x000fe200000006ff */
[----:B------:R-:W-:Y:S01]  /*69c0*/  IMAD.MOV.U32 R10, RZ, RZ, R6 ;  /* 0x000000ffff0a7224 */ /* 0x000fe200078e0006 */
[----:B------:R-:W-:Y:S01]  /*69d0*/  R2UR UR22, R0 ;  /* 0x00000000001672ca */ /* 0x000fe200000e0000 */
[----:B------:R-:W-:Y:S01]  /*69e0*/  IMAD.MOV.U32 R11, RZ, RZ, R7 ;  /* 0x000000ffff0b7224 */ /* 0x000fe200078e0007 */
[C---:B------:R-:W-:Y:S01]  /*69f0*/  IADD3 R2, P1, R19.reuse, UR6, RZ ;  /* 0x0000000613027c10 */ /* 0x040fe2000ff3e0ff */
[----:B------:R-:W-:Y:S01]  /*6a00*/  UMOV UR10, 0x0 ;  /* 0x00000000000a7882 */ /* 0x000fe20000000000 */
[----:B------:R-:W-:Y:S01]  /*6a10*/  R2UR UR19, R19 ;  /* 0x00000000131372ca */ /* 0x000fe200000e0000 */
[----:B------:R-:W-:Y:S01]  /*6a20*/  UMOV UR11, 0x14f00000 ;  /* 0x14f00000000b7882 */ /* 0x000fe20000000000 */
[----:B------:R-:W-:Y:S01]  /*6a30*/  UMOV UR18, URZ ;  /* 0x0000003f00127c82 */ /* 0x000fe20008000000 */
[----:B------:R-:W-:Y:S01]  /*6a40*/  UMOV UR34, 0x20 ;  /* 0x0000002000227882 */ /* 0x000fe20000000000 */
[----:B------:R-:W-:Y:S01]  /*6a50*/  UMOV UR36, UR20 ;  /* 0x0000001400247c82 */ /* 0x000fe20008000000 */
[----:B------:R-:W-:Y:S01]  /*6a60*/  UMOV UR37, UR21 ;  /* 0x0000001500257c82 */ /* 0x000fe20008000000 */
[----:B------:R-:W-:Y:S01]  /*6a70*/  UMOV UR26, 0x40 ;  /* 0x00000040001a7882 */ /* 0x000fe20000000000 */
[----:B------:R-:W-:Y:S01]  /*6a80*/  UMOV UR28, UR20 ;  /* 0x00000014001c7c82 */ /* 0x000fe20008000000 */
[----:B------:R-:W-:Y:S01]  /*6a90*/  UMOV UR29, UR21 ;  /* 0x00000015001d7c82 */ /* 0x000fe20008000000 */
[----:B------:R-:W-:-:S02]  /*6aa0*/  UIADD3 UR17, UR22, 0x26830, URZ ;  /* 0x0002683016117890 */ /* 0x000fc4000fffe03f */
[----:B------:R-:W-:Y:S02]  /*6ab0*/  UIADD3 UR16, UR22, 0x18000, URZ ;  /* 0x0001800016107890 */ /* 0x000fe4000fffe03f */
[----:B------:R-:W-:Y:S02]  /*6ac0*/  UIADD3 UR32, UR22, 0x19000, URZ ;  /* 0x0001900016207890 */ /* 0x000fe4000fffe03f */
[----:B------:R-:W-:Y:S01]  /*6ad0*/  UIADD3 UR24, UR22, 0x1a000, URZ ;  /* 0x0001a00016187890 */ /* 0x000fe2000fffe03f */
[----:B--2---:R-:W-:Y:S01]  /*6ae0*/  LEA R3, P2, R2, R14, 0x2 ;  /* 0x0000000e02037211 */ /* 0x004fe200078410ff */
[----:B------:R-:W-:Y:S01]  /*6af0*/  UIADD3 UR22, UR22, 0x1e200, URZ ;  /* 0x0001e20016167890 */ /* 0x000fe2000fffe03f */
[----:B------:R-:W-:Y:S02]  /*6b00*/  UMOV UR33, UR17 ;  /* 0x0000001100217c82 */ /* 0x000fe40008000000 */
[----:B------:R-:W-:Y:S01]  /*6b10*/  R2UR UR30, R3 ;  /* 0x00000000031e72ca */ /* 0x000fe200000e0000 */
[----:B------:R-:W-:Y:S01]  /*6b20*/  UMOV UR35, UR19 ;  /* 0x0000001300237c82 */ /* 0x000fe20008000000 */
[----:B------:R-:W-:Y:S01]  /*6b30*/  LEA.HI.X.SX32 R3, R19, R8, 0x1, P1 ;  /* 0x0000000813037211 */ /* 0x000fe200008f0eff */
[----:B------:R-:W-:Y:S01]  /*6b40*/  UMOV UR25, UR17 ;  /* 0x0000001100197c82 */ /* 0x000fe20008000000 */
[----:B------:R-:W-:Y:S01]  /*6b50*/  IADD3 R4, P1, R10, 0x1f0, RZ ;  /* 0x000001f00a047810 */ /* 0x000fe20007f3e0ff */
[----:B------:R-:W-:Y:S01]  /*6b60*/  UMOV UR27, UR19 ;  /* 0x00000013001b7c82 */ /* 0x000fe20008000000 */
[----:B------:R-:W-:Y:S01]  /*6b70*/  LEA.HI.X R2, R2, R15, R3, 0x2, P2 ;  /* 0x0000000f02027211 */ /* 0x000fe200010f1403 */
[----:B------:R-:W-:Y:S01]  /*6b80*/  UMOV UR5, 0x10 ;  /* 0x0000001000057882 */ /* 0x000fe20000000000 */
[----:B------:R-:W-:Y:S01]  /*6b90*/  R2UR UR8, R4 ;  /* 0x00000000040872ca */ /* 0x000fe200000e0000 */
[----:B------:R-:W-:Y:S01]  /*6ba0*/  IMAD.X R5, RZ, RZ, R11, P1 ;  /* 0x000000ffff057224 */ /* 0x000fe200008e060b */
[----:B------:R-:W-:Y:S01]  /*6bb0*/  R2UR UR31, R2 ;  /* 0x00000000021f72ca */ /* 0x000fe200000e0000 */
[----:B------:R-:W-:-:S03]  /*6bc0*/  UMOV UR23, UR17 ;  /* 0x0000001100177c82 */ /* 0x000fc60008000000 */
[----:B------:R-:W-:-:S13]  /*6bd0*/  R2UR UR9, R5 ;  /* 0x00000000050972ca */ /* 0x000fda00000e0000 */
[----:B------:R2:W-:Y:S01]  /*6be0*/  UTMALDG.4D [UR16], [UR8], desc[UR10] ;  /* 0x00000a10080075b4 */ /* 0x0005e20008019000 */
[----:B------:R2:W-:Y:S01]  /*6bf0*/  UTMALDG.4D [UR32], [UR8], desc[UR10] ;  /* 0x00000a20080075b4 */ /* 0x0005e20008019000 */
[----:B------:R2:W-:Y:S01]  /*6c00*/  UTMALDG.4D [UR24], [UR8], desc[UR10] ;  /* 0x00000a18080075b4 */ /* 0x0005e20008019000 */
[----:B------:R2:W-:Y:S01]  /*6c10*/  UBLKCP.S.G [UR22], [UR30], UR5 ;  /* 0x000000161e0073ba */ /* 0x0005e20008000205 */
[----:B------:R-:W3:Y:S02]  /*6c20*/  SYNCS.PHASECHK.TRANS64.TRYWAIT P1, [R0+URZ+0x26828], R20 ;  /* 0x02682814000075a7 */ /* 0x000ee4000802017f */
[----:B--23--:R-:W-:Y:S05]  /*6c30*/  @!P1 BRA `(.L_x_61) ;  /* 0x0000001400889947 */ /* 0x00cfea0003800000 */
.L_x_87:
[----:B------:R-:W-:Y:S05]  /*6c40*/  @P0 BRA `(.L_x_62) ;  /* 0x0000000000140947 */ /* 0x000fea0003800000 */
[----:B------:R-:W-:Y:S01]  /*6c50*/  ISETP.NE.AND P1, PT, R13, RZ, PT ;  /* 0x000000ff0d00720c */ /* 0x000fe20003f25270 */
[----:B------:R-:W-:-:S04]  /*6c60*/  IMAD.MOV.U32 R3, RZ, RZ, 0x3100 ;  /* 0x00003100ff037424 */ /* 0x000fc800078e00ff */
[----:B------:R3:W-:Y:S08]  /*6c70*/  SYNCS.ARRIVE.TRANS64 RZ, [R0+URZ+0x26818], R3 ;  /* 0x0268180300ff79a7 */ /* 0x0007f0000800003f */
[----:B------:R-:W-:Y:S05]  /*6c80*/  @!P1 BRA `(.L_x_62) ;  /* 0x0000000000049947 */ /* 0x000fea0003800000 */
[----:B------:R-:W-:Y:S01]  /*6c90*/  BPT.TRAP 0x1 ;  /* 0x000000040000795c */ /* 0x000fe20000300000 */
.L_x_62:
[----:B------:R-:W-:Y:S01]  /*6ca0*/  VIADD R19, R19, 0x40 ;  /* 0x0000004013137836 */ /* 0x000fe20000000000 */
[----:B------:R-:W-:Y:S01]  /*6cb0*/  IADD3 R2, P1, R10, 0xf0, RZ ;  /* 0x000000f00a027810 */ /* 0x000fe20007f3e0ff */
[----:B------:R-:W-:Y:S01]  /*6cc0*/  UMOV UR22, 0x0 ;  /* 0x0000000000167882 */ /* 0x000fe20000000000 */
[----:B------:R-:W-:Y:S01]  /*6cd0*/  R2UR UR16, R0 ;  /* 0x00000000001072ca */ /* 0x000fe200000e0000 */
[----:B------:R-:W-:Y:S01]  /*6ce0*/  UMOV UR23, 0x14f00000 ;  /* 0x14f0000000177882 */ /* 0x000fe20000000000 */
[----:B------:R-:W-:Y:S01]  /*6cf0*/  R2UR UR35, R19 ;  /* 0x00000000132372ca */ /* 0x000fe200000e0000 */
[----:B---3--:R-:W-:Y:S01]  /*6d00*/  IMAD.X R3, RZ, RZ, R11, P1 ;  /* 0x000000ffff037224 */ /* 0x008fe200008e060b */
[----:B------:R-:W-:Y:S01]  /*6d10*/  R2UR UR10, R2 ;  /* 0x00000000020a72ca */ /* 0x000fe200000e0000 */
[----:B------:R-:W-:Y:S01]  /*6d20*/  UMOV UR34, URZ ;  /* 0x0000003f00227c82 */ /* 0x000fe20008000000 */
[----:B------:R-:W-:Y:S01]  /*6d30*/  UMOV UR36, UR20 ;  /* 0x0000001400247c82 */ /* 0x000fe20008000000 */
[----:B------:R-:W-:Y:S01]  /*6d40*/  UMOV UR37, UR21 ;  /* 0x0000001500257c82 */ /* 0x000fe20008000000 */
[----:B------:R-:W-:Y:S01]  /*6d50*/  R2UR UR11, R3 ;  /* 0x00000000030b72ca */ /* 0x000fe200000e0000 */
[----:B------:R-:W-:Y:S01]  /*6d60*/  UMOV UR26, 0x20 ;  /* 0x00000020001a7882 */ /* 0x000fe20000000000 */
[----:B------:R-:W-:Y:S01]  /*6d70*/  UMOV UR28, UR20 ;  /* 0x00000014001c7c82 */ /* 0x000fe20008000000 */
[----:B------:R-:W-:Y:S01]  /*6d80*/  UMOV UR29, UR21 ;  /* 0x00000015001d7c82 */ /* 0x000fe20008000000 */
[----:B------:R-:W-:Y:S01]  /*6d90*/  UMOV UR18, 0x40 ;  /* 0x0000004000127882 */ /* 0x000fe20000000000 */
[----:B------:R-:W-:-:S02]  /*6da0*/  UIADD3 UR32, UR16, 0x15000, URZ ;  /* 0x0001500010207890 */ /* 0x000fc4000fffe03f */
[----:B------:R-:W-:Y:S02]  /*6db0*/  UIADD3 UR33, UR16, 0x26818, URZ ;  /* 0x0002681810217890 */ /* 0x000fe4000fffe03f */
[----:B------:R-:W-:Y:S02]  /*6dc0*/  UIADD3 UR24, UR16, 0x16000, URZ ;  /* 0x0001600010187890 */ /* 0x000fe4000fffe03f */
[----:B------:R-:W-:Y:S02]  /*6dd0*/  UIADD3 UR30, UR16, 0x1e100, URZ ;  /* 0x0001e100101e7890 */ /* 0x000fe4000fffe03f */
[----:B------:R-:W-:Y:S02]  /*6de0*/  UIADD3 UR16, UR16, 0x17000, URZ ;  /* 0x0001700010107890 */ /* 0x000fe4000fffe03f */
[----:B------:R-:W-:Y:S02]  /*6df0*/  UIMAD.WIDE UR8, UR35, 0x4, UR14 ;  /* 0x00000004230878a5 */ /* 0x000fe4000f8e020e */
[----:B------:R3:W-:Y:S01]  /*6e00*/  UTMALDG.4D [UR32], [UR10], desc[UR22] ;  /* 0x000016200a0075b4 */ /* 0x0007e20008019000 */
[----:B------:R-:W-:Y:S01]  /*6e10*/  UMOV UR25, UR33 ;  /* 0x0000002100197c82 */ /* 0x000fe20008000000 */
[----:B------:R-:W-:Y:S01]  /*6e20*/  UMOV UR27, UR35 ;  /* 0x00000023001b7c82 */ /* 0x000fe20008000000 */
[----:B------:R-:W-:Y:S01]  /*6e30*/  UMOV UR17, UR33 ;  /* 0x0000002100117c82 */ /* 0x000fe20008000000 */
[----:B------:R-:W-:Y:S01]  /*6e40*/  UMOV UR19, UR35 ;  /* 0x0000002300137c82 */ /* 0x000fe20008000000 */
[----:B------:R-:W-:Y:S01]  /*6e50*/  UMOV UR31, UR33 ;  /* 0x00000021001f7c82 */ /* 0x000fe20008000000 */
[----:B------:R-:W-:Y:S01]  /*6e60*/  UMOV UR5, 0x10 ;  /* 0x0000001000057882 */ /* 0x000fe20000000000 */
[----:B------:R3:W-:Y:S01]  /*6e70*/  UTMALDG.4D [UR24], [UR10], desc[UR22] ;  /* 0x000016180a0075b4 */ /* 0x0007e20008019000 */
[----:B------:R3:W-:Y:S01]  /*6e80*/  UTMALDG.4D [UR16], [UR10], desc[UR22] ;  /* 0x000016100a0075b4 */ /* 0x0007e20008019000 */
[----:B------:R3:W-:Y:S01]  /*6e90*/  UBLKCP.S.G [UR30], [UR8], UR5 ;  /* 0x0000001e080073ba */ /* 0x0007e20008000205 */
[----:B------:R-:W4:Y:S02]  /*6ea0*/  SYNCS.PHASECHK.TRANS64.TRYWAIT P1, [R0+URZ+0x26848], R20 ;  /* 0x02684814000075a7 */ /* 0x000f24000802017f */
[----:B---34-:R-:W-:Y:S05]  /*6eb0*/  @!P1 BRA `(.L_x_63) ;  /* 0x0000001000fc9947 */ /* 0x018fea0003800000 */
.L_x_88:
[----:B-123--:R-:W-:Y:S01]  /*6ec0*/  SHF.R.S32.HI R20, RZ, 0x1f, R19 ;  /* 0x0000001fff147819 */ /* 0x00efe20000011413 */
[----:B------:R-:W-:Y:S06]  /*6ed0*/  @P0 BRA `(.L_x_64) ;  /* 0x0000000000140947 */ /* 0x000fec0003800000 */
[----:B------:R-:W-:Y:S01]  /*6ee0*/  ISETP.NE.AND P1, PT, R13, RZ, PT ;  /* 0x000000ff0d00720c */ /* 0x000fe20003f25270 */
[----:B------:R-:W-:-:S04]  /*6ef0*/  IMAD.MOV.U32 R21, RZ, RZ, 0x3100 ;  /* 0x00003100ff157424 */ /* 0x000fc800078e00ff */
[----:B------:R1:W-:Y:S08]  /*6f00*/  SYNCS.ARRIVE.TRANS64 RZ, [R0+URZ+0x26838], R21 ;  /* 0x0268381500ff79a7 */ /* 0x0003f0000800003f */
[----:B------:R-:W-:Y:S05]  /*6f10*/  @!P1 BRA `(.L_x_64) ;  /* 0x0000000000049947 */ /* 0x000fea0003800000 */
[----:B------:R-:W-:Y:S01]  /*6f20*/  BPT.TRAP 0x1 ;  /* 0x000000040000795c */ /* 0x000fe20000300000 */
.L_x_64:
[C---:B------:R-:W-:Y:S01]  /*6f30*/  R2UR UR35, R19.reuse ;  /* 0x00000000132372ca */ /* 0x040fe200000e0000 */
[----:B------:R-:W-:Y:S01]  /*6f40*/  UMOV UR10, 0x0 ;  /* 0x00000000000a7882 */ /* 0x000fe20000000000 */
[----:B------:R-:W-:Y:S01]  /*6f50*/  IADD3 R19, P1, R19, UR6, RZ ;  /* 0x0000000613137c10 */ /* 0x000fe2000ff3e0ff */
[----:B------:R-:W-:Y:S01]  /*6f60*/  UMOV UR11, 0x14f00000 ;  /* 0x14f00000000b7882 */ /* 0x000fe20000000000 */
[----:B------:R-:W-:Y:S01]  /*6f70*/  R2UR UR22, R0 ;  /* 0x00000000001672ca */ /* 0x000fe200000e0000 */
[----:B------:R-:W-:Y:S01]  /*6f80*/  UMOV UR34, URZ ;  /* 0x0000003f00227c82 */ /* 0x000fe20008000000 */
[----:B------:R-:W-:Y:S01]  /*6f90*/  R2UR UR8, R4 ;  /* 0x00000000040872ca */ /* 0x000fe200000e0000 */
[----:B------:R-:W-:Y:S01]  /*6fa0*/  IMAD.X R20, R20, 0x1, R8, P1 ;  /* 0x0000000114147824 */ /* 0x000fe200008e0608 */
[----:B------:R-:W-:Y:S01]  /*6fb0*/  LEA R14, P1, R19, R14, 0x2 ;  /* 0x0000000e130e7211 */ /* 0x000fe200078210ff */
[----:B------:R-:W-:Y:S01]  /*6fc0*/  UMOV UR36, UR20 ;  /* 0x0000001400247c82 */ /* 0x000fe20008000000 */
[----:B------:R-:W-:Y:S01]  /*6fd0*/  R2UR UR9, R5 ;  /* 0x00000000050972ca */ /* 0x000fe200000e0000 */
[----:B------:R-:W-:Y:S01]  /*6fe0*/  UMOV UR37, UR21 ;  /* 0x0000001500257c82 */ /* 0x000fe20008000000 */
[----:B------:R-:W-:Y:S01]  /*6ff0*/  LEA.HI.X R15, R19, R15, R20, 0x2, P1 ;  /* 0x0000000f130f7211 */ /* 0x000fe200008f1414 */
[----:B------:R-:W-:Y:S01]  /*7000*/  UMOV UR26, 0x20 ;  /* 0x00000020001a7882 */ /* 0x000fe20000000000 */
[----:B------:R-:W-:Y:S01]  /*7010*/  R2UR UR30, R14 ;  /* 0x000000000e1e72ca */ /* 0x000fe200000e0000 */
[----:B------:R-:W-:Y:S01]  /*7020*/  UMOV UR28, UR20 ;  /* 0x00000014001c7c82 */ /* 0x000fe20008000000 */
[----:B------:R-:W-:Y:S01]  /*7030*/  R2UR UR31, R15 ;  /* 0x000000000f1f72ca */ /* 0x000fe200000e0000 */
[----:B------:R-:W-:Y:S01]  /*7040*/  UIADD3 UR32, UR22, 0x1b000, URZ ;  /* 0x0001b00016207890 */ /* 0x000fe2000fffe03f */
[----:B------:R-:W-:Y:S01]  /*7050*/  LOP3.LUT R9, R9, 0x1, RZ, 0x3c, !PT ;  /* 0x0000000109097812 */ /* 0x000fe200078e3cff */
[----:B------:R-:W-:-:S02]  /*7060*/  UIADD3 UR33, UR22, 0x26838, URZ ;  /* 0x0002683816217890 */ /* 0x000fc4000fffe03f */
[----:B------:R-:W-:Y:S01]  /*7070*/  UIADD3 UR24, UR22, 0x1c000, URZ ;  /* 0x0001c00016187890 */ /* 0x000fe2000fffe03f */
[----:B------:R-:W-:Y:S01]  /*7080*/  SHF.L.U32 R5, R9, 0x1f, RZ ;  /* 0x0000001f09057819 */ /* 0x000fe200000006ff */
[----:B------:R-:W-:Y:S02]  /*7090*/  UIADD3 UR16, UR22, 0x1d000, URZ ;  /* 0x0001d00016107890 */ /* 0x000fe4000fffe03f */
[----:B------:R-:W-:Y:S01]  /*70a0*/  UIADD3 UR22, UR22, 0x1e300, URZ ;  /* 0x0001e30016167890 */ /* 0x000fe2000fffe03f */
[----:B------:R-:W-:Y:S01]  /*70b0*/  UMOV UR29, UR21 ;  /* 0x00000015001d7c82 */ /* 0x000fe20008000000 */
[----:B------:R-:W-:Y:S01]  /*70c0*/  UMOV UR27, UR35 ;  /* 0x00000023001b7c82 */ /* 0x000fe20008000000 */
[----:B------:R-:W-:Y:S01]  /*70d0*/  UMOV UR25, UR33 ;  /* 0x0000002100197c82 */ /* 0x000fe20008000000 */
[----:B------:R-:W-:Y:S01]  /*70e0*/  UMOV UR18, 0x40 ;  /* 0x0000004000127882 */ /* 0x000fe20000000000 */
[----:B------:R-:W-:Y:S01]  /*70f0*/  UMOV UR19, UR35 ;  /* 0x0000002300137c82 */ /* 0x000fe20008000000 */
[----:B------:R2:W-:Y:S01]  /*7100*/  UTMALDG.4D [UR32], [UR8], desc[UR10] ;  /* 0x00000a20080075b4 */ /* 0x0005e20008019000 */
[----:B------:R-:W-:Y:S01]  /*7110*/  UMOV UR17, UR33 ;  /* 0x0000002100117c82 */ /* 0x000fe20008000000 */
[----:B------:R-:W-:Y:S01]  /*7120*/  UMOV UR23, UR33 ;  /* 0x0000002100177c82 */ /* 0x000fe20008000000 */
[----:B------:R-:W-:Y:S01]  /*7130*/  UMOV UR5, 0x10 ;  /* 0x0000001000057882 */ /* 0x000fe20000000000 */
[----:B------:R2:W-:Y:S01]  /*7140*/  UTMALDG.4D [UR24], [UR8], desc[UR10] ;  /* 0x00000a18080075b4 */ /* 0x0005e20008019000 */
[----:B------:R2:W-:Y:S01]  /*7150*/  UTMALDG.4D [UR16], [UR8], desc[UR10] ;  /* 0x00000a10080075b4 */ /* 0x0005e20008019000 */
[----:B------:R2:W-:Y:S01]  /*7160*/  UBLKCP.S.G [UR22], [UR30], UR5 ;  /* 0x000000161e0073ba */ /* 0x0005e20008000205 */
[----:B------:R-:W3:Y:S02]  /*7170*/  SYNCS.PHASECHK.TRANS64.TRYWAIT P1, [R0+URZ+0x26820], R5 ;  /* 0x02682005000075a7 */ /* 0x000ee4000802017f */
[----:B--23--:R-:W-:Y:S05]  /*7180*/  @!P1 BRA `(.L_x_65) ;  /* 0x00000010005c9947 */ /* 0x00cfea0003800000 */
.L_x_90:
[----:B------:R-:W-:Y:S05]  /*7190*/  @P0 BRA `(.L_x_66) ;  /* 0x0000000000140947 */ /* 0x000fea0003800000 */
[----:B------:R-:W-:Y:S01]  /*71a0*/  ISETP.NE.AND P1, PT, R13, RZ, PT ;  /* 0x000000ff0d00720c */ /* 0x000fe20003f25270 */
[----:B--2---:R-:W-:-:S04]  /*71b0*/  IMAD.MOV.U32 R5, RZ, RZ, 0x3100 ;  /* 0x00003100ff057424 */ /* 0x004fc800078e00ff */
[----:B------:R3:W-:Y:S08]  /*71c0*/  SYNCS.ARRIVE.TRANS64 RZ, [R0+URZ+0x26810], R5 ;  /* 0x0268100500ff79a7 */ /* 0x0007f0000800003f */
[----:B------:R-:W-:Y:S05]  /*71d0*/  @!P1 BRA `(.L_x_66) ;  /* 0x0000000000049947 */ /* 0x000fea0003800000 */
[----:B------:R-:W-:Y:S01]  /*71e0*/  BPT.TRAP 0x1 ;  /* 0x000000040000795c */ /* 0x000fe20000300000 */
.L_x_66:
[----:B------:R-:W-:Y:S01]  /*71f0*/  R2UR UR5, R16 ;  /* 0x00000000100572ca */ /* 0x000fe200000e0000 */
[----:B------:R-:W-:Y:S01]  /*7200*/  UMOV UR22, 0x0 ;  /* 0x0000000000167882 */ /* 0x000fe20000000000 */
[----:B------:R-:W-:Y:S01]  /*7210*/  R2UR UR16, R0 ;  /* 0x00000000001072ca */ /* 0x000fe200000e0000 */
[----:B------:R-:W-:Y:S01]  /*7220*/  UMOV UR23, 0x14f00000 ;  /* 0x14f0000000177882 */ /* 0x000fe20000000000 */
[----:B------:R-:W-:Y:S01]  /*7230*/  R2UR UR10, R2 ;  /* 0x00000000020a72ca */ /* 0x000fe200000e0000 */
[----:B------:R-:W-:Y:S01]  /*7240*/  UMOV UR34, URZ ;  /* 0x0000003f00227c82 */ /* 0x000fe20008000000 */
[----:B------:R-:W-:Y:S01]  /*7250*/  R2UR UR11, R3 ;  /* 0x00000000030b72ca */ /* 0x000fe200000e0000 */
[----:B------:R-:W-:Y:S01]  /*7260*/  UMOV UR36, UR20 ;  /* 0x0000001400247c82 */ /* 0x000fe20008000000 */
[----:B------:R-:W-:Y:S01]  /*7270*/  IADD3 R18, R18, -0x2, RZ ;  /* 0xfffffffe12127810 */ /* 0x000fe20007ffe0ff */
[----:B------:R-:W-:Y:S01]  /*7280*/  UMOV UR37, UR21 ;  /* 0x0000001500257c82 */ /* 0x000fe20008000000 */
[----:B------:R-:W-:Y:S01]  /*7290*/  UMOV UR26, 0x20 ;  /* 0x00000020001a7882 */ /* 0x000fe20000000000 */
[----:B------:R-:W-:Y:S01]  /*72a0*/  UMOV UR28, UR20 ;  /* 0x00000014001c7c82 */ /* 0x000fe20008000000 */
[----:B------:R-:W-:Y:S01]  /*72b0*/  ISETP.NE.AND P1, PT, R18, RZ, PT ;  /* 0x000000ff1200720c */ /* 0x000fe20003f25270 */
[----:B------:R-:W-:-:S02]  /*72c0*/  UIADD3 UR5, UR5, 0x2, URZ ;  /* 0x0000000205057890 */ /* 0x000fc4000fffe03f */
[----:B------:R-:W-:Y:S02]  /*72d0*/  UIADD3 UR32, UR16, 0x12000, URZ ;  /* 0x0001200010207890 */ /* 0x000fe4000fffe03f */
[----:B------:R-:W-:Y:S02]  /*72e0*/  USHF.L.U32 UR35, UR5, 0x6, URZ ;  /* 0x0000000605237899 */ /* 0x000fe4000800063f */
[----:B------:R-:W-:Y:S01]  /*72f0*/  UIADD3 UR33, UR16, 0x26810, URZ ;  /* 0x0002681010217890 */ /* 0x000fe2000fffe03f */
[----:B------:R-:W-:Y:S01]  /*7300*/  IMAD.U32 R16, RZ, RZ, UR5 ;  /* 0x00000005ff107e24 */ /* 0x000fe2000f8e00ff */
[----:B------:R-:W-:Y:S02]  /*7310*/  UIADD3 UR24, UR16, 0x13000, URZ ;  /* 0x0001300010187890 */ /* 0x000fe4000fffe03f */
[----:B------:R-:W-:Y:S02]  /*7320*/  UIADD3 UR30, UR16, 0x1e000, URZ ;  /* 0x0001e000101e7890 */ /* 0x000fe4000fffe03f */
[----:B------:R-:W-:-:S02]  /*7330*/  UIADD3 UR16, UR16, 0x14000, URZ ;  /* 0x0001400010107890 */ /* 0x000fc4000fffe03f */
[----:B------:R-:W-:Y:S02]  /*7340*/  UIMAD.WIDE UR8, UR35, 0x4, UR14 ;  /* 0x00000004230878a5 */ /* 0x000fe4000f8e020e */
[----:B------:R4:W-:Y:S01]  /*7350*/  UTMALDG.4D [UR32], [UR10], desc[UR22] ;  /* 0x000016200a0075b4 */ /* 0x0009e20008019000 */
[----:B------:R-:W-:Y:S01]  /*7360*/  UMOV UR29, UR21 ;  /* 0x00000015001d7c82 */ /* 0x000fe20008000000 */
[----:B------:R-:W-:Y:S01]  /*7370*/  UMOV UR25, UR33 ;  /* 0x0000002100197c82 */ /* 0x000fe20008000000 */
[----:B------:R-:W-:Y:S01]  /*7380*/  UMOV UR27, UR35 ;  /* 0x00000023001b7c82 */ /* 0x000fe20008000000 */
[----:B------:R-:W-:Y:S01]  /*7390*/  UMOV UR18, 0x40 ;  /* 0x0000004000127882 */ /* 0x000fe20000000000 */
[----:B------:R-:W-:Y:S01]  /*73a0*/  UMOV UR17, UR33 ;  /* 0x0000002100117c82 */ /* 0x000fe20008000000 */
[----:B------:R-:W-:Y:S01]  /*73b0*/  UMOV UR19, UR35 ;  /* 0x0000002300137c82 */ /* 0x000fe20008000000 */
[----:B------:R-:W-:Y:S01]  /*73c0*/  UMOV UR13, 0x10 ;  /* 0x00000010000d7882 */ /* 0x000fe20000000000 */
[----:B------:R4:W-:Y:S01]  /*73d0*/  UTMALDG.4D [UR24], [UR10], desc[UR22] ;  /* 0x000016180a0075b4 */ /* 0x0009e20008019000 */
[----:B------:R-:W-:Y:S01]  /*73e0*/  UMOV UR31, UR33 ;  /* 0x00000021001f7c82 */ /* 0x000fe20008000000 */
[----:B------:R4:W-:Y:S01]  /*73f0*/  UTMALDG.4D [UR16], [UR10], desc[UR22] ;  /* 0x000016100a0075b4 */ /* 0x0009e20008019000 */
[----:B------:R4:W-:Y:S02]  /*7400*/  UBLKCP.S.G [UR30], [UR8], UR13 ;  /* 0x0000001e080073ba */ /* 0x0009e4000800020d */
[----:B----4-:R-:W-:Y:S05]  /*7410*/  @P1 BRA `(.L_x_67) ;  /* 0xfffffff4003c1947 */ /* 0x010fea000383ffff */
[----:B--23--:R-:W-:-:S07]  /*7420*/  IMAD.U32 R5, RZ, RZ, UR35 ;  /* 0x00000023ff057e24 */ /* 0x00cfce000f8e00ff */
.L_x_58:
[----:B------:R-:W-:-:S13]  /*7430*/  ISETP.NE.AND P1, PT, R17, RZ, PT ;  /* 0x000000ff1100720c */ /* 0x000fda0003f25270 */
[----:B------:R-:W-:Y:S05]  /*7440*/  @!P1 BRA `(.L_x_57) ;  /* 0x0000000400609947 */ /* 0x000fea0003800000 */
[----:B------:R-:W-:-:S04]  /*7450*/  SHF.L.U32 R7, R9, 0x1f, RZ ;  /* 0x0000001f09077819 */ /* 0x000fc800000006ff */
[----:B------:R-:W2:Y:S02]  /*7460*/  SYNCS.PHASECHK.TRANS64.TRYWAIT P1, [R0+URZ+0x26840], R7 ;  /* 0x02684007000075a7 */ /* 0x000ea4000802017f */
[----:B--2---:R-:W-:Y:S05]  /*7470*/  @!P1 BRA `(.L_x_68) ;  /* 0x0000000c00b89947 */ /* 0x004fea0003800000 */
.L_x_91:
[----:B------:R-:W-:Y:S05]  /*7480*/  @P0 BRA `(.L_x_69) ;  /* 0x0000000000140947 */ /* 0x000fea0003800000 */
[----:B------:R-:W-:Y:S01]  /*7490*/  ISETP.NE.AND P1, PT, R13, RZ, PT ;  /* 0x000000ff0d00720c */ /* 0x000fe20003f25270 */
[----:B------:R-:W-:-:S04]  /*74a0*/  IMAD.MOV.U32 R5, RZ, RZ, 0x3100 ;  /* 0x00003100ff057424 */ /* 0x000fc800078e00ff */
[----:B------:R3:W-:Y:S08]  /*74b0*/  SYNCS.ARRIVE.TRANS64 RZ, [R0+URZ+0x26830], R5 ;  /* 0x0268300500ff79a7 */ /* 0x0007f0000800003f */
[----:B------:R-:W-:Y:S05]  /*74c0*/  @!P1 BRA `(.L_x_69) ;  /* 0x0000000000049947 */ /* 0x000fea0003800000 */
[----:B------:R-:W-:Y:S01]  /*74d0*/  BPT.TRAP 0x1 ;  /* 0x000000040000795c */ /* 0x000fe20000300000 */
.L_x_69:
[----:B---3--:R-:W3:Y:S01]  /*74e0*/  LDC.64 R4, c[0x0][0x728] ;  /* 0x0001ca00ff047b82 */ /* 0x008ee20000000a00 */
[----:B------:R-:W-:Y:S01]  /*74f0*/  IMAD.SHL.U32 R15, R16, 0x40, RZ ;  /* 0x00000040100f7824 */ /* 0x000fe200078e00ff */
[----:B------:R-:W-:Y:S01]  /*7500*/  R2UR UR16, R0 ;  /* 0x00000000001072ca */ /* 0x000fe200000e0000 */
[----:B------:R-:W-:Y:S01]  /*7510*/  UMOV UR10, 0x0 ;  /* 0x00000000000a7882 */ /* 0x000fe20000000000 */
[----:B------:R-:W-:Y:S01]  /*7520*/  UMOV UR11, 0x14f00000 ;  /* 0x14f00000000b7882 */ /* 0x000fe20000000000 */
[----:B------:R-:W-:Y:S01]  /*7530*/  UMOV UR34, URZ ;  /* 0x0000003f00227c82 */ /* 0x000fe20008000000 */
[C---:B------:R-:W-:Y:S01]  /*7540*/  IADD3 R6, P1, R15.reuse, UR6, RZ ;  /* 0x000000060f067c10 */ /* 0x040fe2000ff3e0ff */
[----:B------:R-:W-:Y:S01]  /*7550*/  UMOV UR36, UR20 ;  /* 0x0000001400247c82 */ /* 0x000fe20008000000 */
[C---:B------:R-:W-:Y:S01]  /*7560*/  R2UR UR35, R15.reuse ;  /* 0x000000000f2372ca */ /* 0x040fe200000e0000 */
[----:B------:R-:W-:Y:S01]  /*7570*/  UMOV UR37, UR21 ;  /* 0x0000001500257c82 */ /* 0x000fe20008000000 */
[----:B------:R-:W-:Y:S01]  /*7580*/  LEA.HI.X.SX32 R12, R15, R8, 0x1, P1 ;  /* 0x000000080f0c7211 */ /* 0x000fe200008f0eff */
        /* <DEDUP_REMOVED lines=8> */
[----:B------:R-:W-:Y:S01]  /*7610*/  UIADD3 UR16, UR16, 0x1a000, URZ ;  /* 0x0001a00010107890 */ /* 0x000fe2000fffe03f */
[----:B---3--:R-:W-:Y:S01]  /*7620*/  LEA R4, P2, R6, R4, 0x2 ;  /* 0x0000000406047211 */ /* 0x008fe200078410ff */
[----:B------:R-:W-:Y:S01]  /*7630*/  UMOV UR25, UR33 ;  /* 0x0000002100197c82 */ /* 0x000fe20008000000 */
[----:B------:R-:W-:Y:S01]  /*7640*/  UMOV UR27, UR35 ;  /* 0x00000023001b7c82 */ /* 0x000fe20008000000 */
[----:B------:R-:W-:Y:S01]  /*7650*/  UMOV UR17, UR33 ;  /* 0x0000002100117c82 */ /* 0x000fe20008000000 */
[----:B------:R-:W-:Y:S01]  /*7660*/  R2UR UR22, R4 ;  /* 0x00000000041672ca */ /* 0x000fe200000e0000 */
[----:B------:R-:W-:Y:S01]  /*7670*/  UMOV UR19, UR35 ;  /* 0x0000002300137c82 */ /* 0x000fe20008000000 */
[----:B------:R-:W-:Y:S01]  /*7680*/  IADD3 R4, P1, R10, 0x1f0, RZ ;  /* 0x000001f00a047810 */ /* 0x000fe20007f3e0ff */
[----:B------:R-:W-:Y:S01]  /*7690*/  UMOV UR31, UR33 ;  /* 0x00000021001f7c82 */ /* 0x000fe20008000000 */
[----:B------:R-:W-:Y:S01]  /*76a0*/  LEA.HI.X R5, R6, R5, R12, 0x2, P2 ;  /* 0x0000000506057211 */ /* 0x000fe200010f140c */
[----:B------:R-:W-:Y:S01]  /*76b0*/  UMOV UR5, 0x10 ;  /* 0x0000001000057882 */ /* 0x000fe20000000000 */
[----:B------:R-:W-:Y:S01]  /*76c0*/  R2UR UR8, R4 ;  /* 0x00000000040872ca */ /* 0x000fe200000e0000 */
[----:B------:R-:W-:Y:S01]  /*76d0*/  IMAD.X R4, RZ, RZ, R11, P1 ;  /* 0x000000ffff047224 */ /* 0x000fe200008e060b */
[----:B------:R-:W-:-:S04]  /*76e0*/  R2UR UR23, R5 ;  /* 0x00000000051772ca */ /* 0x000fc800000e0000 */
[----:B------:R-:W-:-:S13]  /*76f0*/  R2UR UR9, R4 ;  /* 0x00000000040972ca */ /* 0x000fda00000e0000 */
[----:B------:R3:W-:Y:S01]  /*7700*/  UTMALDG.4D [UR32], [UR8], desc[UR10] ;  /* 0x00000a20080075b4 */ /* 0x0007e20008019000 */
[----:B------:R3:W-:Y:S01]  /*7710*/  UTMALDG.4D [UR24], [UR8], desc[UR10] ;  /* 0x00000a18080075b4 */ /* 0x0007e20008019000 */
[----:B------:R3:W-:Y:S01]  /*7720*/  UTMALDG.4D [UR16], [UR8], desc[UR10] ;  /* 0x00000a10080075b4 */ /* 0x0007e20008019000 */
[----:B------:R3:W-:Y:S01]  /*7730*/  UBLKCP.S.G [UR30], [UR22], UR5 ;  /* 0x0000001e160073ba */ /* 0x0007e20008000205 */
[----:B------:R-:W4:Y:S02]  /*7740*/  SYNCS.PHASECHK.TRANS64.TRYWAIT P1, [R0+URZ+0x26828], R7 ;  /* 0x02682807000075a7 */ /* 0x000f24000802017f */
[----:B---34-:R-:W-:Y:S05]  /*7750*/  @!P1 BRA `(.L_x_70) ;  /* 0x0000000c00149947 */ /* 0x018fea0003800000 */
.L_x_92:
[----:B------:R-:W-:Y:S05]  /*7760*/  @P0 BRA `(.L_x_71) ;  /* 0x0000000000140947 */ /* 0x000fea0003800000 */
[----:B------:R-:W-:Y:S01]  /*7770*/  ISETP.NE.AND P0, PT, R13, RZ, PT ;  /* 0x000000ff0d00720c */ /* 0x000fe20003f05270 */
[----:B------:R-:W-:-:S04]  /*7780*/  IMAD.MOV.U32 R5, RZ, RZ, 0x3100 ;  /* 0x00003100ff057424 */ /* 0x000fc800078e00ff */
[----:B------:R4:W-:Y:S08]  /*7790*/  SYNCS.ARRIVE.TRANS64 RZ, [R0+URZ+0x26818], R5 ;  /* 0x0268180500ff79a7 */ /* 0x0009f0000800003f */
[----:B------:R-:W-:Y:S05]  /*77a0*/  @!P0 BRA `(.L_x_71) ;  /* 0x0000000000048947 */ /* 0x000fea0003800000 */
[----:B------:R-:W-:Y:S01]  /*77b0*/  BPT.TRAP 0x1 ;  /* 0x000000040000795c */ /* 0x000fe20000300000 */
.L_x_71:
        /* <DEDUP_REMOVED lines=8> */
[----:B------:R-:W-:Y:S01]  /*7840*/  UMOV UR37, UR21 ;  /* 0x0000001500257c82 */ /* 0x000fe20008000000 */
[----:B------:R-:W-:Y:S01]  /*7850*/  UMOV UR26, 0x20 ;  /* 0x00000020001a7882 */ /* 0x000fe20000000000 */
[----:B------:R-:W-:Y:S01]  /*7860*/  UMOV UR28, UR20 ;  /* 0x00000014001c7c82 */ /* 0x000fe20008000000 */
[----:B------:R-:W-:Y:S01]  /*7870*/  UMOV UR29, UR21 ;  /* 0x00000015001d7c82 */ /* 0x000fe20008000000 */
[----:B------:R-:W-:Y:S01]  /*7880*/  UMOV UR18, 0x40 ;  /* 0x0000004000127882 */ /* 0x000fe20000000000 */
[----:B------:R-:W-:Y:S01]  /*7890*/  UIADD3 UR35, UR35, 0x40, URZ ;  /* 0x0000004023237890 */ /* 0x000fe2000fffe03f */
[----:B------:R-:W-:Y:S01]  /*78a0*/  IMAD.MOV.U32 R12, RZ, RZ, 0x1 ;  /* 0x00000001ff0c7424 */ /* 0x000fe200078e00ff */
[----:B------:R-:W-:-:S02]  /*78b0*/  UIADD3 UR32, UR16, 0x15000, URZ ;  /* 0x0001500010207890 */ /* 0x000fc4000fffe03f */
[----:B------:R-:W-:Y:S02]  /*78c0*/  UIADD3 UR33, UR16, 0x26818, URZ ;  /* 0x0002681810217890 */ /* 0x000fe4000fffe03f */
[----:B------:R-:W-:Y:S01]  /*78d0*/  UIADD3 UR24, UR16, 0x16000, URZ ;  /* 0x0001600010187890 */ /* 0x000fe2000fffe03f */
[----:B----4-:R-:W-:Y:S01]  /*78e0*/  IMAD.U32 R5, RZ, RZ, UR35 ;  /* 0x00000023ff057e24 */ /* 0x010fe2000f8e00ff */
        /* <DEDUP_REMOVED lines=8> */
[----:B------:R-:W-:Y:S01]  /*7970*/  UMOV UR5, 0x10 ;  /* 0x0000001000057882 */ /* 0x000fe20000000000 */
[----:B------:R-:W-:Y:S01]  /*7980*/  UMOV UR31, UR33 ;  /* 0x00000021001f7c82 */ /* 0x000fe20008000000 */
[----:B------:R4:W-:Y:S01]  /*7990*/  UTMALDG.4D [UR24], [UR10], desc[UR22] ;  /* 0x000016180a0075b4 */ /* 0x0009e20008019000 */
[----:B------:R4:W-:Y:S01]  /*79a0*/  UTMALDG.4D [UR16], [UR10], desc[UR22] ;  /* 0x000016100a0075b4 */ /* 0x0009e20008019000 */
[----:B------:R4:W-:Y:S02]  /*79b0*/  UBLKCP.S.G [UR30], [UR8], UR5 ;  /* 0x0000001e080073ba */ /* 0x0009e40008000205 */
[----:B----4-:R-:W-:Y:S01]  /*79c0*/  NOP ;  /* 0x0000000000007918 */ /* 0x010fe20000000000 */
.L_x_57:
[----:B------:R-:W4:Y:S01]  /*79d0*/  S2R R2, SR_TID.X ;  /* 0x0000000000027919 */ /* 0x000f220000002100 */
[----:B------:R-:W-:Y:S01]  /*79e0*/  IMAD R3, R12, 0x8, R0 ;  /* 0x000000080c037824 */ /* 0x000fe200078e0200 */
[----:B----4-:R-:W-:Y:S02]  /*79f0*/  LOP3.LUT R4, R2, 0x7f, RZ, 0xc0, !PT ;  /* 0x0000007f02047812 */ /* 0x010fe400078ec0ff */
[----:B------:R-:W-:Y:S02]  /*7a00*/  SHF.L.U32 R2, R9, 0x1f, RZ ;  /* 0x0000001f09027819 */ /* 0x000fe400000006ff */
[----:B------:R-:W-:Y:S02]  /*7a10*/  ISETP.NE.AND P1, PT, R4, RZ, PT ;  /* 0x000000ff0400720c */ /* 0x000fe40003f25270 */
[----:B------:R-:W4:Y:S02]  /*7a20*/  SYNCS.PHASECHK.TRANS64.TRYWAIT P0, [R3+URZ+0x26840], R2 ;  /* 0x02684002030075a7 */ /* 0x000f24000800017f */
[----:B----4-:R-:W-:Y:S09]  /*7a30*/  @!P0 BRA `(.L_x_72) ;  /* 0x0000000800708947 */ /* 0x010ff20003800000 */
.L_x_93:
[----:B------:R-:W-:Y:S05]  /*7a40*/  @P1 BRA `(.L_x_73) ;  /* 0x0000000000181947 */ /* 0x000fea0003800000 */
[----:B------:R-:W5:Y:S01]  /*7a50*/  S2R R4, SR_TID.X ;  /* 0x0000000000047919 */ /* 0x000f620000002100 */
[----:B----4-:R-:W-:-:S04]  /*7a60*/  MOV R2, 0x3100 ;  /* 0x0000310000027802 */ /* 0x010fc80000000f00 */
[----:B------:R4:W-:Y:S01]  /*7a70*/  SYNCS.ARRIVE.TRANS64 RZ, [R3+URZ+0x26830], R2 ;  /* 0x0268300203ff79a7 */ /* 0x0009e2000800003f */
[----:B-----5:R-:W-:-:S13]  /*7a80*/  LOP3.LUT P0, RZ, R4, 0x1f, RZ, 0xc0, !PT ;  /* 0x0000001f04ff7812 */ /* 0x020fda000780c0ff */
[----:B----4-:R-:W-:Y:S05]  /*7a90*/  @!P0 BRA `(.L_x_73) ;  /* 0x0000000000048947 */ /* 0x010fea0003800000 */
[----:B------:R-:W-:Y:S01]  /*7aa0*/  BPT.TRAP 0x1 ;  /* 0x000000040000795c */ /* 0x000fe20000300000 */
.L_x_73:
[----:B------:R-:W-:Y:S01]  /*7ab0*/  R2UR UR35, R5 ;  /* 0x00000000052372ca */ /* 0x000fe200000e0000 */
[C-C-:B----4-:R-:W-:Y:S01]  /*7ac0*/  IMAD R2, R12.reuse, 0x3000, R0.reuse ;  /* 0x000030000c027824 */ /* 0x150fe200078e0200 */
[----:B------:R-:W-:Y:S01]  /*7ad0*/  R2UR UR33, R3 ;  /* 0x00000000032172ca */ /* 0x000fe200000e0000 */
[----:B-123--:R-:W-:Y:S01]  /*7ae0*/  IMAD R0, R12, 0x100, R0 ;  /* 0x000001000c007824 */ /* 0x00efe200078e0200 */
[----:B------:R-:W-:Y:S01]  /*7af0*/  ULDC.64 UR8, c[0x0][0x728] ;  /* 0x0001ca0000087ab9 */ /* 0x000fe20000000a00 */
[----:B------:R-:W-:Y:S01]  /*7b00*/  UMOV UR22, 0x0 ;  /* 0x0000000000167882 */ /* 0x000fe20000000000 */
[----:B------:R-:W-:Y:S01]  /*7b10*/  R2UR UR16, R2 ;  /* 0x00000000021072ca */ /* 0x000fe200000e0000 */
[----:B------:R-:W-:Y:S01]  /*7b20*/  UMOV UR23, 0x14f00000 ;  /* 0x14f0000000177882 */ /* 0x000fe20000000000 */
[----:B------:R-:W-:Y:S01]  /*7b30*/  R2UR UR5, R0 ;  /* 0x00000000000572ca */ /* 0x000fe200000e0000 */
[----:B------:R-:W-:Y:S01]  /*7b40*/  UMOV UR34, URZ ;  /* 0x0000003f00227c82 */ /* 0x000fe20008000000 */
[----:B------:R-:W-:Y:S01]  /*7b50*/  UMOV UR36, UR20 ;  /* 0x0000001400247c82 */ /* 0x000fe20008000000 */
[----:B------:R-:W-:Y:S01]  /*7b60*/  UMOV UR37, UR21 ;  /* 0x0000001500257c82 */ /* 0x000fe20008000000 */
[----:B------:R-:W-:Y:S01]  /*7b70*/  UMOV UR26, 0x20 ;  /* 0x00000020001a7882 */ /* 0x000fe20000000000 */
[----:B------:R-:W-:Y:S01]  /*7b80*/  UIADD3 UR13, UP0, UR35, UR6, URZ ;  /* 0x00000006230d7290 */ /* 0x000fe2000ff1e03f */
[----:B------:R-:W-:Y:S01]  /*7b90*/  VIADD R0, R12, 0x1 ;  /* 0x000000010c007836 */ /* 0x000fe20000000000 */
[----:B------:R-:W-:Y:S01]  /*7ba0*/  UIADD3 UR33, UR33, 0x26830, URZ ;  /* 0x0002683021217890 */ /* 0x000fe2000fffe03f */
[----:B------:R-:W-:Y:S01]  /*7bb0*/  UMOV UR28, UR20 ;  /* 0x00000014001c7c82 */ /* 0x000fe20008000000 */
[----:B------:R-:W-:-:S02]  /*7bc0*/  UMOV UR29, UR21 ;  /* 0x00000015001d7c82 */ /* 0x000fc40008000000 */
[----:B------:R-:W-:Y:S01]  /*7bd0*/  PLOP3.LUT P0, PT, PT, PT, UP0, 0x80, 0x0 ;  /* 0x000000000000781c */ /* 0x000fe20003f0f008 */
[----:B------:R-:W-:Y:S02]  /*7be0*/  ULEA UR8, UP0, UR13, UR8, 0x2 ;  /* 0x000000080d087291 */ /* 0x000fe4000f80103f */
[----:B------:R-:W-:Y:S01]  /*7bf0*/  UIADD3 UR32, UR16, 0x18000, URZ ;  /* 0x0001800010207890 */ /* 0x000fe2000fffe03f */
[----:B------:R-:W-:Y:S01]  /*7c00*/  LEA.HI.X.SX32 R5, R5, R8, 0x1, P0 ;  /* 0x0000000805057211 */ /* 0x000fe200000f0eff */
[----:B------:R-:W-:Y:S01]  /*7c10*/  UIADD3 UR24, UR16, 0x19000, URZ ;  /* 0x0001900010187890 */ /* 0x000fe2000fffe03f */
[----:B------:R-:W-:Y:S01]  /*7c20*/  IADD3 R10, P0, R10, 0x1f0, RZ ;  /* 0x000001f00a0a7810 */ /* 0x000fe20007f1e0ff */
[----:B------:R-:W-:Y:S01]  /*7c30*/  UIADD3 UR16, UR16, 0x1a000, URZ ;  /* 0x0001a00010107890 */ /* 0x000fe2000fffe03f */
[----:B------:R-:W-:Y:S01]  /*7c40*/  R2UR UR17, R5 ;  /* 0x00000000051172ca */ /* 0x000fe200000e0000 */
[----:B------:R-:W-:Y:S01]  /*7c50*/  UIADD3 UR30, UR5, 0x1e200, URZ ;  /* 0x0001e200051e7890 */ /* 0x000fe2000fffe03f */
[----:B------:R-:W-:Y:S01]  /*7c60*/  R2UR UR10, R10 ;  /* 0x000000000a0a72ca */ /* 0x000fe200000e0000 */
[----:B------:R-:W-:Y:S01]  /*7c70*/  IMAD.X R11, RZ, RZ, R11, P0 ;  /* 0x000000ffff0b7224 */ /* 0x000fe200000e060b */
[----:B------:R-:W-:Y:S01]  /*7c80*/  UMOV UR27, UR35 ;  /* 0x00000023001b7c82 */ /* 0x000fe20008000000 */
[----:B------:R-:W-:Y:S01]  /*7c90*/  UMOV UR25, UR33 ;  /* 0x0000002100197c82 */ /* 0x000fe20008000000 */
[----:B------:R-:W-:Y:S01]  /*7ca0*/  UMOV UR18, 0x40 ;  /* 0x0000004000127882 */ /* 0x000fe20000000000 */
[----:B------:R-:W-:Y:S01]  /*7cb0*/  UMOV UR19, UR35 ;  /* 0x0000002300137c82 */ /* 0x000fe20008000000 */
[----:B------:R-:W-:Y:S01]  /*7cc0*/  R2UR UR11, R11 ;  /* 0x000000000b0b72ca */ /* 0x000fe200000e0000 */
[----:B------:R-:W-:Y:S01]  /*7cd0*/  UMOV UR31, UR33 ;  /* 0x00000021001f7c82 */ /* 0x000fe20008000000 */
[----:B------:R-:W-:Y:S01]  /*7ce0*/  UMOV UR5, 0x10 ;  /* 0x0000001000057882 */ /* 0x000fe20000000000 */
[----:B------:R-:W-:-:S02]  /*7cf0*/  ISETP.NE.AND P0, PT, R0, 0x2, PT ;  /* 0x000000020000780c */ /* 0x000fc40003f05270 */
[----:B------:R-:W-:Y:S02]  /*7d00*/  ULEA.HI.X UR9, UR13, UR9, UR17, 0x2, UP0 ;  /* 0x000000090d097291 */ /* 0x000fe400080f1411 */
[----:B------:R-:W-:Y:S01]  /*7d10*/  SEL R2, RZ, 0x1, P0 ;  /* 0x00000001ff027807 */ /* 0x000fe20000000000 */
[----:B------:R-:W-:Y:S01]  /*7d20*/  UMOV UR17, UR33 ;  /* 0x0000002100117c82 */ /* 0x000fe20008000000 */
[----:B------:R-:W-:Y:S02]  /*7d30*/  SEL R0, R0, RZ, P0 ;  /* 0x000000ff00007207 */ /* 0x000fe40000000000 */
[----:B------:R-:W-:Y:S02]  /*7d40*/  LOP3.LUT R9, R9, R2, RZ, 0x3c, !PT ;  /* 0x0000000209097212 */ /* 0x000fe400078e3cff */
[----:B------:R1:W-:Y:S01]  /*7d50*/  UTMALDG.4D [UR32], [UR10], desc[UR22] ;  /* 0x000016200a0075b4 */ /* 0x0003e20008019000 */
[----:B------:R1:W-:Y:S01]  /*7d60*/  UTMALDG.4D [UR24], [UR10], desc[UR22] ;  /* 0x000016180a0075b4 */ /* 0x0003e20008019000 */
[----:B------:R1:W-:Y:S01]  /*7d70*/  UTMALDG.4D [UR16], [UR10], desc[UR22] ;  /* 0x000016100a0075b4 */ /* 0x0003e20008019000 */
[----:B------:R1:W-:Y:S02]  /*7d80*/  UBLKCP.S.G [UR30], [UR8], UR5 ;  /* 0x0000001e080073ba */ /* 0x0003e40008000205 */
[----:B-1----:R-:W-:Y:S01]  /*7d90*/  NOP ;  /* 0x0000000000007918 */ /* 0x002fe20000000000 */
.L_x_54:
[----:B------:R-:W-:Y:S05]  /*7da0*/  BSYNC B0 ;  /* 0x0000000000007941 */ /* 0x000fea0003800000 */
.L_x_53:
[----:B------:R-:W-:-:S03]  /*7db0*/  UMOV UR5, 0xffffffff ;  /* 0xffffffff00057882 */ /* 0x000fc60000000000 */
[----:B------:R-:W-:Y:S05]  /*7dc0*/  BRA.DIV UR5, `(.L_x_74) ;  /* 0x0000000605a07947 */ /* 0x000fea000b800000 */
[----:B------:R-:W-:-:S13]  /*7dd0*/  ELECT P0, URZ, PT ;  /* 0x00000000003f782f */ /* 0x000fda0003800000 */
.L_x_96:
[----:B------:R-:W-:Y:S04]  /*7de0*/  BSSY B0, `(.L_x_75) ;  /* 0x0000023000007945 */ /* 0x000fe80003800000 */
[----:B------:R-:W-:Y:S05]  /*7df0*/  @!P0 BRA `(.L_x_76) ;  /* 0x0000000000848947 */ /* 0x000fea0003800000 */
[----:B------:R-:W-:-:S06]  /*7e00*/  ULOP3.LUT UR5, UR38, 0x2, URZ, 0xfc, !UPT ;  /* 0x0000000226057892 */ /* 0x000fcc000f8efc3f */
[----:B------:R-:W-:-:S05]  /*7e10*/  IMAD.U32 R2, RZ, RZ, UR5 ;  /* 0x00000005ff027e24 */ /* 0x000fca000f8e00ff */
[----:B------:R-:W-:-:S13]  /*7e20*/  ISETP.NE.AND P0, PT, R2, 0x3, PT ;  /* 0x000000030200780c */ /* 0x000fda0003f05270 */
[----:B------:R-:W-:Y:S05]  /*7e30*/  @!P0 BRA `(.L_x_77) ;  /* 0x0000000000048947 */ /* 0x000fea0003800000 */
[----:B------:R-:W-:Y:S01]  /*7e40*/  BPT.TRAP 0x1 ;  /* 0x000000040000795c */ /* 0x000fe20000300000 */
.L_x_77:
[----:B------:R-:W1:Y:S01]  /*7e50*/  S2R R3, SR_CgaCtaId ;  /* 0x0000000000037919 */ /* 0x000e620000008800 */
[----:B------:R-:W-:Y:S02]  /*7e60*/  MOV R2, 0x400 ;  /* 0x0000040000027802 */ /* 0x000fe40000000f00 */
[----:B------:R-:W-:Y:S02]  /*7e70*/  SHF.L.U32 R5, R9, 0x1f, RZ ;  /* 0x0000001f09057819 */ /* 0x000fe400000006ff */
[----:B-1----:R-:W-:Y:S01]  /*7e80*/  LEA R7, R3, R2, 0x18 ;  /* 0x0000000203077211 */ /* 0x002fe200078ec0ff */
[----:B------:R-:W-:-:S04]  /*7e90*/  VIADD R2, R0, 0x1 ;  /* 0x0000000100027836 */ /* 0x000fc80000000000 */
[----:B------:R-:W-:Y:S01]  /*7ea0*/  VIADD R3, R7, 0x26820 ;  /* 0x0002682007037836 */ /* 0x000fe20000000000 */
[----:B------:R-:W-:-:S03]  /*7eb0*/  ISETP.NE.AND P2, PT, R2, 0x2, PT ;  /* 0x000000020200780c */ /* 0x000fc60003f45270 */
[----:B------:R-:W-:Y:S01]  /*7ec0*/  IMAD R6, R0, 0x8, R3 ;  /* 0x0000000800067824 */ /* 0x000fe200078e0203 */
[----:B------:R-:W-:-:S03]  /*7ed0*/  SEL R4, RZ, 0x1, P2 ;  /* 0x00000001ff047807 */ /* 0x000fc60001000000 */
[----:B------:R-:W1:Y:S01]  /*7ee0*/  SYNCS.PHASECHK.TRANS64.TRYWAIT P1, [R6+URZ], R5 ;  /* 0x00000005060075a7 */ /* 0x000e62000802017f */
[----:B------:R-:W-:Y:S02]  /*7ef0*/  LOP3.LUT R9, R9, R4, RZ, 0x3c, !PT ;  /* 0x0000000409097212 */ /* 0x000fe400078e3cff */
[----:B------:R-:W-:Y:S02]  /*7f00*/  SEL R4, R2, RZ, P2 ;  /* 0x000000ff02047207 */ /* 0x000fe40001000000 */
[----:B------:R-:W-:-:S03]  /*7f10*/  SHF.L.U32 R2, R9, 0x1f, RZ ;  /* 0x0000001f09027819 */ /* 0x000fc600000006ff */
[----:B------:R-:W-:Y:S01]  /*7f20*/  IMAD R3, R4, 0x8, R3 ;  /* 0x0000000804037824 */ /* 0x000fe200078e0203 */
[----:B-1----:R-:W-:Y:S06]  /*7f30*/  @!P1 BRA `(.L_x_78) ;  /* 0x0000000400689947 */ /* 0x002fec0003800000 */
.L_x_97:
[----:B------:R-:W2:Y:S02]  /*7f40*/  SYNCS.PHASECHK.TRANS64.TRYWAIT P1, [R3+URZ], R2 ;  /* 0x00000002030075a7 */ /* 0x000ea4000802017f */
[----:B--2---:R-:W-:Y:S05]  /*7f50*/  @!P1 BRA `(.L_x_79) ;  /* 0x0000000400749947 */ /* 0x004fea0003800000 */
.L_x_98:
[----:B------:R-:W-:Y:S05]  /*7f60*/  @!P0 BRA `(.L_x_80) ;  /* 0x0000000000048947 */ /* 0x000fea0003800000 */
[----:B------:R-:W-:Y:S01]  /*7f70*/  BPT.TRAP 0x1 ;  /* 0x000000040000795c */ /* 0x000fe20000300000 */
.L_x_80:
[----:B--2---:R-:W-:-:S05]  /*7f80*/  VIADD R3, R7, 0x26840 ;  /* 0x0002684007037836 */ /* 0x004fca0000000000 */
[----:B------:R-:W-:-:S04]  /*7f90*/  LEA R0, R0, R3, 0x3 ;  /* 0x0000000300007211 */ /* 0x000fc800078e18ff */
[----:B------:R-:W2:Y:S02]  /*7fa0*/  SYNCS.PHASECHK.TRANS64.TRYWAIT P0, [R0+URZ], R5 ;  /* 0x00000005000075a7 */ /* 0x000ea4000800017f */
[----:B--2---:R-:W-:Y:S05]  /*7fb0*/  @!P0 BRA `(.L_x_81) ;  /* 0x0000000400708947 */ /* 0x004fea0003800000 */
.L_x_99:
[----:B------:R-:W-:-:S07]  /*7fc0*/  IMAD R3, R4, 0x8, R3 ;  /* 0x0000000804037824 */ /* 0x000fce00078e0203 */
.L_x_82:
[----:B---3--:R3:W4:Y:S02]  /*7fd0*/  SYNCS.PHASECHK.TRANS64.TRYWAIT P0, [R3+URZ], R2 ;  /* 0x00000002030075a7 */ /* 0x008724000800017f */
[----:B----4-:R-:W-:Y:S05]  /*7fe0*/  @!P0 NANOSLEEP.SYNCS 0x989680 ;  /* 0x009896800000895d */ /* 0x010fea0003900000 */
[----:B------:R-:W4:Y:S02]  /*7ff0*/  @!P0 SYNCS.PHASECHK.TRANS64 P0, [R3+URZ], R2 ;  /* 0x00000002030085a7 */ /* 0x000f24000800007f */
[----:B----4-:R-:W-:Y:S05]  /*8000*/  @!P0 BRA `(.L_x_82) ;  /* 0xfffffffc00f08947 */ /* 0x010fea000383ffff */
.L_x_76:
[----:B------:R-:W-:Y:S05]  /*8010*/  BSYNC B0 ;  /* 0x0000000000007941 */ /* 0x000fea0003800000 */
.L_x_75:
[----:B------:R-:W-:Y:S05]  /*8020*/  EXIT ;  /* 0x000000000000794d */ /* 0x000fea0003800000 */
.L_x_10:
[----:B------:R-:W-:Y:S02]  /*8030*/  IMAD.MOV.U32 R13, RZ, RZ, R120 ;  /* 0x000000ffff0d7224 */ /* 0x000fe400078e0078 */
[----:B------:R-:W-:Y:S02]  /*8040*/  IMAD.MOV.U32 R12, RZ, RZ, RZ ;  /* 0x000000ffff0c7224 */ /* 0x000fe400078e00ff */
[----:B------:R-:W-:Y:S02]  /*8050*/  IMAD.MOV.U32 R11, RZ, RZ, 0x1f ;  /* 0x0000001fff0b7424 */ /* 0x000fe400078e00ff */
[----:B------:R-:W-:-:S07]  /*8060*/  IMAD.MOV.U32 R15, RZ, RZ, -0x1 ;  /* 0xffffffffff0f7424 */ /* 0x000fce00078e00ff */
[----:B------:R-:W-:Y:S05]  /*8070*/  WARPSYNC.COLLECTIVE R15, `(.L_x_83) ;  /* 0x000000000f087348 */ /* 0x000fea0003c00000 */
[----:B------:R1:W2:Y:S02]  /*8080*/  SHFL.IDX P6, R14, R13, R12, R11 ;  /* 0x0000000c0d0e7389 */ /* 0x0002a400000c000b */
[----:B-12---:R-:W-:Y:S01]  /*8090*/  ENDCOLLECTIVE ;  /* 0x000000000000791b */ /* 0x006fe20003800000 */
.L_x_83:
[----:B------:R-:W-:Y:S05]  /*80a0*/  BRA `(.L_x_84) ;  /* 0xffffff8800b47947 */ /* 0x000fea000383ffff */
.L_x_12:
[----:B--2---:R2:W3:Y:S02]  /*80b0*/  SYNCS.PHASECHK.TRANS64.TRYWAIT P0, [R16+URZ+0x26800], R7 ;  /* 0x02680007100075a7 */ /* 0x0044e4000800017f */
[----:B---3--:R-:W-:Y:S05]  /*80c0*/  @!P0 NANOSLEEP.SYNCS 0x989680 ;  /* 0x009896800000895d */ /* 0x008fea0003900000 */
[----:B------:R-:W3:Y:S02]  /*80d0*/  @!P0 SYNCS.PHASECHK.TRANS64 P0, [R16+URZ+0x26800], R7 ;  /* 0x02680007100085a7 */ /* 0x000ee4000800007f */
[----:B---3--:R-:W-:Y:S05]  /*80e0*/  @!P0 BRA `(.L_x_12) ;  /* 0xfffffffc00f08947 */ /* 0x008fea000383ffff */
[----:B------:R-:W-:Y:S05]  /*80f0*/  BRA `(.L_x_11) ;  /* 0xffffff8800f47947 */ /* 0x000fea000383ffff */
.L_x_18:
[----:B---3--:R-:W-:-:S04]  /*8100*/  IMAD.U32 R5, RZ, RZ, UR8 ;  /* 0x00000008ff057e24 */ /* 0x008fc8000f8e00ff */
[----:B------:R3:W1:Y:S03]  /*8110*/  SYNCS.PHASECHK.TRANS64.TRYWAIT P1, [R5+URZ+0x26810], R6 ;  /* 0x02681006050075a7 */ /* 0x000666000802017f */
[----:B-1----:R-:W-:Y:S05]  /*8120*/  @!P1 NANOSLEEP.SYNCS 0x989680 ;  /* 0x009896800000995d */ /* 0x002fea0003900000 */
[----:B------:R-:W1:Y:S02]  /*8130*/  @!P1 SYNCS.PHASECHK.TRANS64 P1, [R5+URZ+0x26810], R6 ;  /* 0x02681006050095a7 */ /* 0x000e64000802007f */
[----:B-1----:R-:W-:Y:S05]  /*8140*/  @!P1 BRA `(.L_x_18) ;  /* 0xfffffffc00ec9947 */ /* 0x002fea000383ffff */
[----:B------:R-:W-:Y:S05]  /*8150*/  BRA `(.L_x_17) ;  /* 0xffffff94005c7947 */ /* 0x000fea000383ffff */
.L_x_22:
[----:B------:R-:W-:-:S04]  /*8160*/  IMAD.U32 R7, RZ, RZ, UR8 ;  /* 0x00000008ff077e24 */ /* 0x000fc8000f8e00ff */
[----:B------:R1:W1:Y:S03]  /*8170*/  SYNCS.PHASECHK.TRANS64.TRYWAIT P1, [R7+URZ+0x26830], R6 ;  /* 0x02683006070075a7 */ /* 0x000266000802017f */
[----:B-1----:R-:W-:Y:S05]  /*8180*/  @!P1 NANOSLEEP.SYNCS 0x989680 ;  /* 0x009896800000995d */ /* 0x002fea0003900000 */
[----:B------:R-:W1:Y:S02]  /*8190*/  @!P1 SYNCS.PHASECHK.TRANS64 P1, [R7+URZ+0x26830], R6 ;  /* 0x02683006070095a7 */ /* 0x000e64000802007f */
[----:B-1----:R-:W-:Y:S05]  /*81a0*/  @!P1 BRA `(.L_x_22) ;  /* 0xfffffffc00ec9947 */ /* 0x002fea000383ffff */
[----:B------:R-:W-:Y:S05]  /*81b0*/  BRA `(.L_x_21) ;  /* 0xffffff9800687947 */ /* 0x000fea000383ffff */
.L_x_55:
[----:B-1----:R1:W2:Y:S02]  /*81c0*/  SYNCS.PHASECHK.TRANS64.TRYWAIT P0, [R0+URZ+0x26820], R3 ;  /* 0x02682003000075a7 */ /* 0x0022a4000800017f */
[----:B--2---:R-:W-:Y:S05]  /*81d0*/  @!P0 NANOSLEEP.SYNCS 0x989680 ;  /* 0x009896800000895d */ /* 0x004fea0003900000 */
[----:B------:R-:W2:Y:S02]  /*81e0*/  @!P0 SYNCS.PHASECHK.TRANS64 P0, [R0+URZ+0x26820], R3 ;  /* 0x02682003000085a7 */ /* 0x000ea4000800007f */
[----:B--2---:R-:W-:Y:S05]  /*81f0*/  @!P0 BRA `(.L_x_55) ;  /* 0xfffffffc00f08947 */ /* 0x004fea000383ffff */
[----:B------:R-:W-:Y:S05]  /*8200*/  BRA `(.L_x_85) ;  /* 0xffffffdc008c7947 */ /* 0x000fea000383ffff */
.L_x_59:
[----:B-1----:R1:W2:Y:S02]  /*8210*/  SYNCS.PHASECHK.TRANS64.TRYWAIT P1, [R0+URZ+0x26840], R20 ;  /* 0x02684014000075a7 */ /* 0x0022a4000802017f */
[----:B--2---:R-:W-:Y:S05]  /*8220*/  @!P1 NANOSLEEP.SYNCS 0x989680 ;  /* 0x009896800000995d */ /* 0x004fea0003900000 */
[----:B------:R-:W2:Y:S02]  /*8230*/  @!P1 SYNCS.PHASECHK.TRANS64 P1, [R0+URZ+0x26840], R20 ;  /* 0x02684014000095a7 */ /* 0x000ea4000802007f */
[----:B--2---:R-:W-:Y:S05]  /*8240*/  @!P1 BRA `(.L_x_59) ;  /* 0xfffffffc00f09947 */ /* 0x004fea000383ffff */
[----:B------:R-:W-:Y:S05]  /*8250*/  BRA `(.L_x_86) ;  /* 0xffffffe400b87947 */ /* 0x000fea000383ffff */
.L_x_61:
[----:B--2---:R2:W3:Y:S02]  /*8260*/  SYNCS.PHASECHK.TRANS64.TRYWAIT P1, [R0+URZ+0x26828], R20 ;  /* 0x02682814000075a7 */ /* 0x0044e4000802017f */
[----:B---3--:R-:W-:Y:S05]  /*8270*/  @!P1 NANOSLEEP.SYNCS 0x989680 ;  /* 0x009896800000995d */ /* 0x008fea0003900000 */
[----:B------:R-:W3:Y:S02]  /*8280*/  @!P1 SYNCS.PHASECHK.TRANS64 P1, [R0+URZ+0x26828], R20 ;  /* 0x02682814000095a7 */ /* 0x000ee4000802007f */
[----:B---3--:R-:W-:Y:S05]  /*8290*/  @!P1 BRA `(.L_x_61) ;  /* 0xfffffffc00f09947 */ /* 0x008fea000383ffff */
[----:B------:R-:W-:Y:S05]  /*82a0*/  BRA `(.L_x_87) ;  /* 0xffffffe800647947 */ /* 0x000fea000383ffff */
.L_x_63:
[----:B---3--:R3:W4:Y:S02]  /*82b0*/  SYNCS.PHASECHK.TRANS64.TRYWAIT P1, [R0+URZ+0x26848], R20 ;  /* 0x02684814000075a7 */ /* 0x008724000802017f */
[----:B----4-:R-:W-:Y:S05]  /*82c0*/  @!P1 NANOSLEEP.SYNCS 0x989680 ;  /* 0x009896800000995d */ /* 0x010fea0003900000 */
[----:B------:R-:W4:Y:S02]  /*82d0*/  @!P1 SYNCS.PHASECHK.TRANS64 P1, [R0+URZ+0x26848], R20 ;  /* 0x02684814000095a7 */ /* 0x000f24000802007f */
[----:B----4-:R-:W-:Y:S05]  /*82e0*/  @!P1 BRA `(.L_x_63) ;  /* 0xfffffffc00f09947 */ /* 0x010fea000383ffff */
[----:B------:R-:W-:Y:S05]  /*82f0*/  BRA `(.L_x_88) ;  /* 0xffffffe800f07947 */ /* 0x000fea000383ffff */
.L_x_65:
[----:B------:R-:W-:-:S07]  /*8300*/  SHF.L.U32 R5, R9, 0x1f, RZ ;  /* 0x0000001f09057819 */ /* 0x000fce00000006ff */
.L_x_89:
[----:B--2---:R2:W3:Y:S02]  /*8310*/  SYNCS.PHASECHK.TRANS64.TRYWAIT P1, [R0+URZ+0x26820], R5 ;  /* 0x02682005000075a7 */ /* 0x0044e4000802017f */
[----:B---3--:R-:W-:Y:S05]  /*8320*/  @!P1 NANOSLEEP.SYNCS 0x989680 ;  /* 0x009896800000995d */ /* 0x008fea0003900000 */
[----:B------:R-:W3:Y:S02]  /*8330*/  @!P1 SYNCS.PHASECHK.TRANS64 P1, [R0+URZ+0x26820], R5 ;  /* 0x02682005000095a7 */ /* 0x000ee4000802007f */
[----:B---3--:R-:W-:Y:S05]  /*8340*/  @!P1 BRA `(.L_x_89) ;  /* 0xfffffffc00f09947 */ /* 0x008fea000383ffff */
[----:B------:R-:W-:Y:S05]  /*8350*/  BRA `(.L_x_90) ;  /* 0xffffffec008c7947 */ /* 0x000fea000383ffff */
.L_x_68:
[----:B--2---:R2:W3:Y:S02]  /*8360*/  SYNCS.PHASECHK.TRANS64.TRYWAIT P1, [R0+URZ+0x26840], R7 ;  /* 0x02684007000075a7 */ /* 0x0044e4000802017f */
[----:B---3--:R-:W-:Y:S05]  /*8370*/  @!P1 NANOSLEEP.SYNCS 0x989680 ;  /* 0x009896800000995d */ /* 0x008fea0003900000 */
[----:B------:R-:W3:Y:S02]  /*8380*/  @!P1 SYNCS.PHASECHK.TRANS64 P1, [R0+URZ+0x26840], R7 ;  /* 0x02684007000095a7 */ /* 0x000ee4000802007f */
[----:B---3--:R-:W-:Y:S05]  /*8390*/  @!P1 BRA `(.L_x_68) ;  /* 0xfffffffc00f09947 */ /* 0x008fea000383ffff */
[----:B------:R-:W-:Y:S05]  /*83a0*/  BRA `(.L_x_91) ;  /* 0xfffffff000347947 */ /* 0x000fea000383ffff */
.L_x_70:
[----:B---3--:R3:W4:Y:S02]  /*83b0*/  SYNCS.PHASECHK.TRANS64.TRYWAIT P1, [R0+URZ+0x26828], R7 ;  /* 0x02682807000075a7 */ /* 0x008724000802017f */
[----:B----4-:R-:W-:Y:S05]  /*83c0*/  @!P1 NANOSLEEP.SYNCS 0x989680 ;  /* 0x009896800000995d */ /* 0x010fea0003900000 */
[----:B------:R-:W4:Y:S02]  /*83d0*/  @!P1 SYNCS.PHASECHK.TRANS64 P1, [R0+URZ+0x26828], R7 ;  /* 0x02682807000095a7 */ /* 0x000f24000802007f */
[----:B----4-:R-:W-:Y:S05]  /*83e0*/  @!P1 BRA `(.L_x_70) ;  /* 0xfffffffc00f09947 */ /* 0x010fea000383ffff */
[----:B------:R-:W-:Y:S05]  /*83f0*/  BRA `(.L_x_92) ;  /* 0xfffffff000d87947 */ /* 0x000fea000383ffff */
.L_x_72:
[----:B----4-:R4:W5:Y:S02]  /*8400*/  SYNCS.PHASECHK.TRANS64.TRYWAIT P0, [R3+URZ+0x26840], R2 ;  /* 0x02684002030075a7 */ /* 0x010964000800017f */
[----:B-----5:R-:W-:Y:S05]  /*8410*/  @!P0 NANOSLEEP.SYNCS 0x989680 ;  /* 0x009896800000895d */ /* 0x020fea0003900000 */
[----:B------:R-:W5:Y:S02]  /*8420*/  @!P0 SYNCS.PHASECHK.TRANS64 P0, [R3+URZ+0x26840], R2 ;  /* 0x02684002030085a7 */ /* 0x000f64000800007f */
[----:B-----5:R-:W-:Y:S05]  /*8430*/  @!P0 BRA `(.L_x_72) ;  /* 0xfffffffc00f08947 */ /* 0x020fea000383ffff */
[----:B------:R-:W-:Y:S05]  /*8440*/  BRA `(.L_x_93) ;  /* 0xfffffff4007c7947 */ /* 0x000fea000383ffff */
.L_x_74:
[----:B------:R-:W-:Y:S01]  /*8450*/  BSSY B0, `(.L_x_94) ;  /* 0x0000006000007945 */ /* 0x000fe20003800000 */
[----:B------:R-:W-:-:S07]  /*8460*/  IMAD.MOV.U32 R15, RZ, RZ, -0x1 ;  /* 0xffffffffff0f7424 */ /* 0x000fce00078e00ff */
[----:B------:R-:W-:Y:S05]  /*8470*/  WARPSYNC.COLLECTIVE R15, `(.L_x_95) ;  /* 0x000000000f0c7348 */ /* 0x000fea0003c00000 */
[----:B------:R-:W-:Y:S02]  /*8480*/  ELECT P6, UR62, PT ;  /* 0x00000000003e782f */ /* 0x000fe400038c0000 */
[----:B------:R-:W-:Y:S01]  /*8490*/  MOV R14, UR62 ;  /* 0x0000003e000e7c02 */ /* 0x000fe20008000f00 */
[----:B------:R-:W-:Y:S10]  /*84a0*/  ENDCOLLECTIVE ;  /* 0x000000000000791b */ /* 0x000ff40003800000 */
.L_x_95:
[----:B------:R-:W-:Y:S05]  /*84b0*/  BSYNC B0 ;  /* 0x0000000000007941 */ /* 0x000fea0003800000 */
.L_x_94:
[----:B------:R-:W-:Y:S01]  /*84c0*/  PLOP3.LUT P0, PT, P6, PT, PT, 0x80, 0x0 ;  /* 0x000000000000781c */ /* 0x000fe2000370f070 */
[----:B------:R-:W-:-:S12]  /*84d0*/  BRA `(.L_x_96) ;  /* 0xfffffff800407947 */ /* 0x000fd8000383ffff */
.L_x_78:
[----:B-1----:R1:W2:Y:S02]  /*84e0*/  SYNCS.PHASECHK.TRANS64.TRYWAIT P1, [R6+URZ], R5 ;  /* 0x00000005060075a7 */ /* 0x0022a4000802017f */
[----:B--2---:R-:W-:Y:S05]  /*84f0*/  @!P1 NANOSLEEP.SYNCS 0x989680 ;  /* 0x009896800000995d */ /* 0x004fea0003900000 */
[----:B------:R-:W2:Y:S02]  /*8500*/  @!P1 SYNCS.PHASECHK.TRANS64 P1, [R6+URZ], R5 ;  /* 0x00000005060095a7 */ /* 0x000ea4000802007f */
[----:B--2---:R-:W-:Y:S05]  /*8510*/  @!P1 BRA `(.L_x_78) ;  /* 0xfffffffc00f09947 */ /* 0x004fea000383ffff */
[----:B------:R-:W-:Y:S05]  /*8520*/  BRA `(.L_x_97) ;  /* 0xfffffff800847947 */ /* 0x000fea000383ffff */
.L_x_79:
[----:B--2---:R2:W3:Y:S02]  /*8530*/  SYNCS.PHASECHK.TRANS64.TRYWAIT P1, [R3+URZ], R2 ;  /* 0x00000002030075a7 */ /* 0x0044e4000802017f */
[----:B---3--:R-:W-:Y:S05]  /*8540*/  @!P1 NANOSLEEP.SYNCS 0x989680 ;  /* 0x009896800000995d */ /* 0x008fea0003900000 */
[----:B------:R-:W3:Y:S02]  /*8550*/  @!P1 SYNCS.PHASECHK.TRANS64 P1, [R3+URZ], R2 ;  /* 0x00000002030095a7 */ /* 0x000ee4000802007f */
[----:B---3--:R-:W-:Y:S05]  /*8560*/  @!P1 BRA `(.L_x_79) ;  /* 0xfffffffc00f09947 */ /* 0x008fea000383ffff */
[----:B------:R-:W-:Y:S05]  /*8570*/  BRA `(.L_x_98) ;  /* 0xfffffff800787947 */ /* 0x000fea000383ffff */
.L_x_81:
[----:B--2---:R2:W3:Y:S02]  /*8580*/  SYNCS.PHASECHK.TRANS64.TRYWAIT P0, [R0+URZ], R5 ;  /* 0x00000005000075a7 */ /* 0x0044e4000800017f */
[----:B---3--:R-:W-:Y:S05]  /*8590*/  @!P0 NANOSLEEP.SYNCS 0x989680 ;  /* 0x009896800000895d */ /* 0x008fea0003900000 */
[----:B------:R-:W3:Y:S02]  /*85a0*/  @!P0 SYNCS.PHASECHK.TRANS64 P0, [R0+URZ], R5 ;  /* 0x00000005000085a7 */ /* 0x000ee4000800007f */
[----:B---3--:R-:W-:Y:S05]  /*85b0*/  @!P0 BRA `(.L_x_81) ;  /* 0xfffffffc00f08947 */ /* 0x008fea000383ffff */
[----:B------:R-:W-:Y:S05]  /*85c0*/  BRA `(.L_x_99) ;  /* 0xfffffff8007c7947 */ /* 0x000fea000383ffff */
.L_x_100:
[----:B------:R-:W-:-:S00]  /*85d0*/  BRA `(.L_x_100) ;  /* 0xfffffffc00fc7947 */ /* 0x000fc0000383ffff */
[----:B------:R-:W-:-:S00]  /*85e0*/  NOP ;  /* 0x0000000000007918 */ /* 0x000fc00000000000 */
        /* <DEDUP_REMOVED lines=9> */
.L_x_3295:


//--------------------- .text._ZN7cutlass13device_kernelIN5flash11enable_sm90INS1_16FlashAttnBwdSm90INS1_25CollectiveMainloopBwdSm90ILi2ELi2ELi2EN4cute5tupleIJNS5_1CILi1EEES8_S8_EEENS6_IJNS7_ILi64EEENS7_ILi128EEENS7_ILi96EEEEEENS_6half_tEfNS_4arch4Sm90ELb0ELb0ELb1ELb0ELb1ELb1ELb0ELb0ELi2ELi1ELi2ELi1ELb1EEENS1_21CollectiveEpilogueBwdISD_SE_SG_Li256ELb0ELb0ELi1EEENS1_19SingleTileSchedulerILb0ELb0ELb0ELi128EEEEEEEEEvNT_6ParamsE --------------------------
	.section	.text._ZN7cutlass13device_kernelIN5flash11enable_sm90INS1_16FlashAttnBwdSm90INS1_25CollectiveMainloopBwdSm90ILi2ELi2ELi2EN4cute5tupleIJNS5_1CILi1EEES8_S8_EEENS6_IJNS7_ILi64EEENS7_ILi128EEENS7_ILi96EEEEEENS_6half_tEfNS_4arch4Sm90ELb0ELb0ELb1ELb0ELb1ELb1ELb0ELb0ELi2ELi1ELi2ELi1ELb1EEENS1_21CollectiveEpilogueBwdISD_SE_SG_Li256ELb0ELb0ELi1EEENS1_19SingleTileSchedulerILb0ELb0ELb0ELi128EEEEEEEEEvNT_6ParamsE,"ax",@progbits
	.align	128
.text._ZN7cutlass13device_kernelIN5flash11enable_sm90INS1_16FlashAttnBwdSm90INS1_25CollectiveMainloopBwdSm90ILi2ELi2ELi2EN4cute5tupleIJNS5_1CILi1EEES8_S8_EEENS6_IJNS7_ILi64EEENS7_ILi128EEENS7_ILi96EEEEEENS_6half_tEfNS_4arch4Sm90ELb0ELb0ELb1ELb0ELb1ELb1ELb0ELb0ELi2ELi1ELi2ELi1ELb1EEENS1_21CollectiveEpilogueBwdISD_SE_SG_Li256ELb0ELb0ELi1EEENS1_19SingleTileSchedulerILb0ELb0ELb0ELi128EEEEEEEEEvNT_6ParamsE:
        .type           _ZN7cutlass13device_kernelIN5flash11enable_sm90INS1_16FlashAttnBwdSm90INS1_25CollectiveMainloopBwdSm90ILi2ELi2ELi2EN4cute5tupleIJNS5_1CILi1EEES8_S8_EEENS6_IJNS7_ILi64EEENS7_ILi128EEENS7_ILi96EEEEEENS_6half_tEfNS_4arch4Sm90ELb0ELb0ELb1ELb0ELb1ELb1ELb0ELb0ELi2ELi1ELi2ELi1ELb1EEENS1_21CollectiveEpilogueBwdISD_SE_SG_Li256ELb0ELb0ELi1EEENS1_19SingleTileSchedulerILb0ELb0ELb0ELi128EEEEEEEEEvNT_6ParamsE,@function
        .size           _ZN7cutlass13device_kernelIN5flash11enable_sm90INS1_16FlashAttnBwdSm90INS1_25CollectiveMainloopBwdSm90ILi2ELi2ELi2EN4cute5tupleIJNS5_1CILi1EEES8_S8_EEENS6_IJNS7_ILi64EEENS7_ILi128EEENS7_ILi96EEEEEENS_6half_tEfNS_4arch4Sm90ELb0ELb0ELb1ELb0ELb1ELb1ELb0ELb0ELi2ELi1ELi2ELi1ELb1EEENS1_21CollectiveEpilogueBwdISD_SE_SG_Li256ELb0ELb0ELi1EEENS1_19SingleTileSchedulerILb0ELb0ELb0ELi128EEEEEEEEEvNT_6ParamsE,(.L_x_3296 - _ZN7cutlass13device_kernelIN5flash11enable_sm90INS1_16FlashAttnBwdSm90INS1_25CollectiveMainloopBwdSm90ILi2ELi2ELi2EN4cute5tupleIJNS5_1CILi1EEES8_S8_EEENS6_IJNS7_ILi64EEENS7_ILi128EEENS7_ILi96EEEEEENS_6half_tEfNS_4arch4Sm90ELb0ELb0ELb1ELb0ELb1ELb1ELb0ELb0ELi2ELi1ELi2ELi1ELb1EEENS1_21CollectiveEpilogueBwdISD_SE_SG_Li256ELb0ELb0ELi1EEENS1_19SingleTileSchedulerILb0ELb0ELb0ELi128EEEEEEEEEvNT_6ParamsE)
        .other          _ZN7cutlass13device_kernelIN5flash11enable_sm90INS1_16FlashAttnBwdSm90INS1_25CollectiveMainloopBwdSm90ILi2ELi2ELi2EN4cute5tupleIJNS5_1CILi1EEES8_S8_EEENS6_IJNS7_ILi64EEENS7_ILi128EEENS7_ILi96EEEEEENS_6half_tEfNS_4arch4Sm90ELb0ELb0ELb1ELb0ELb1ELb1ELb0ELb0ELi2ELi1ELi2ELi1ELb1EEENS1_21CollectiveEpilogueBwdISD_SE_SG_Li256ELb0ELb0ELi1EEENS1_19SingleTileSchedulerILb0ELb0ELb0ELi128EEEEEEEEEvNT_6ParamsE,@"STO_CUDA_ENTRY STV_DEFAULT"
_ZN7cutlass13device_kernelIN5flash11enable_sm90INS1_16FlashAttnBwdSm90INS1_25CollectiveMainloopBwdSm90ILi2ELi2ELi2EN4cute5tupleIJNS5_1CILi1EEES8_S8_EEENS6_IJNS7_ILi64EEENS7_ILi128EEENS7_ILi96EEEEEENS_6half_tEfNS_4arch4Sm90ELb0ELb0ELb1ELb0ELb1ELb1ELb0ELb0ELi2ELi1ELi2ELi1ELb1EEENS1_21CollectiveEpilogueBwdISD_SE_SG_Li256ELb0ELb0ELi1EEENS1_19SingleTileSchedulerILb0ELb0ELb0ELi128EEEEEEEEEvNT_6ParamsE:
        /* <DEDUP_REMOVED lines=29> */
.L_x_102:
[----:B------:R-:W-:Y:S05]  /*01d0*/  BSYNC B0 ;  /* 0x0000000000007941 */ /* 0x000fea0003800000 */
.L_x_101:
        /* <DEDUP_REMOVED lines=33> */
[----:B------:R3:W1:Y:S01]  /*03f0*/  SYNCS.EXCH.64 URZ, [UR8+0x26820], UR4 ;  /* 0x02682004083f75b2 */ /* 0x0006620008000100 */
[----:B------:R3:W1:Y:S01]  /*0400*/  SYNCS.EXCH.64 URZ, [UR8+0x26818], UR6 ;  /* 0x02681806083f75b2 */ /* 0x0006620008000100 */
[----:B------:R3:W1:Y:S02]  /*0410*/  SYNCS.EXCH.64 URZ, [UR8+0x26828], UR4 ;  /* 0x02682804083f75b2 */ /* 0x0006640008000100 */
[----:B---3--:R-:W-:Y:S01]  /*0420*/  NOP ;  /* 0x0000000000007918 */ /* 0x008fe20000000000 */
.L_x_103:
        /* <DEDUP_REMOVED lines=22> */
.L_x_104:
[----:B------:R-:W-:Y:S01]  /*0590*/  PLOP3.LUT P0, PT, PT, PT, UP0, 0x80, 0x0 ;  /* 0x000000000000781c */ /* 0x000fe20003f0f008 */
[----:B------:R-:W-:Y:S01]  /*05a0*/  NOP ;  /* 0x0000000000007918 */ /* 0x000fe20000000000 */
[----:B-12-4-:R-:W-:Y:S11]  /*05b0*/  BAR.SYNC.DEFER_BLOCKING 0x0 ;  /* 0x0000000000007b1d */ /* 0x016ff60000010000 */
[----:B------:R-:W-:Y:S05]  /*05c0*/  @!P0 BRA `(.L_x_105) ;  /* 0x0000004c00108947 */ /* 0x000fea0003800000 */
.L_x_106:
        /* <DEDUP_REMOVED lines=33> */
.L_x_108:
[----:B------:R-:W1:Y:S01]  /*07e0*/  LDC.64 R16, c[0x4][R16] ;  /* 0x0100000010107b82 */ /* 0x000e620000000a00 */
[----:B------:R-:W-:Y:S01]  /*07f0*/  ULDC.64 UR4, c[0x4][0x88] ;  /* 0x0100220000047ab9 */ /* 0x000fe20000000a00 */
[----:B------:R-:W-:Y:S01]  /*0800*/  ULDC.64 UR6, c[0x4][0x90] ;  /* 0x0100240000067ab9 */ /* 0x000fe20000000a00 */
[----:B------:R-:W-:Y:S01]  /*0810*/  IMAD.U32 R4, RZ, RZ, UR4 ;  /* 0x00000004ff047e24 */ /* 0x000fe2000f8e00ff */
[----:B------:R-:W-:Y:S01]  /*0820*/  MOV R6, UR6 ;  /* 0x0000000600067c02 */ /* 0x000fe20008000f00 */
[----:B------:R-:W-:Y:S01]  /*0830*/  IMAD.U32 R5, RZ, RZ, UR5 ;  /* 0x00000005ff057e24 */ /* 0x000fe2000f8e00ff */
[----:B------:R-:W-:Y:S01]  /*0840*/  ULDC.64 UR4, c[0x4][0x10] ;  /* 0x0100040000047ab9 */ /* 0x000fe20000000a00 */
[----:B------:R-:W-:Y:S02]  /*0850*/  IMAD.U32 R7, RZ, RZ, UR7 ;  /* 0x00000007ff077e24 */ /* 0x000fe4000f8e00ff */
[----:B------:R-:W-:Y:S02]  /*0860*/  IMAD.U32 R10, RZ, RZ, UR4 ;  /* 0x00000004ff0a7e24 */ /* 0x000fe4000f8e00ff */
[----:B------:R-:W-:-:S02]  /*0870*/  IMAD.U32 R11, RZ, RZ, UR5 ;  /* 0x00000005ff0b7e24 */ /* 0x000fc4000f8e00ff */
[----:B------:R-:W-:Y:S02]  /*0880*/  IMAD.MOV.U32 R8, RZ, RZ, 0x70 ;  /* 0x00000070ff087424 */ /* 0x000fe400078e00ff */
[----:B------:R-:W-:Y:S02]  /*0890*/  IMAD.MOV.U32 R12, RZ, RZ, 0x1 ;  /* 0x00000001ff0c7424 */ /* 0x000fe400078e00ff */
[----:B------:R-:W-:-:S07]  /*08a0*/  IMAD.MOV.U32 R13, RZ, RZ, RZ ;  /* 0x000000ffff0d7224 */ /* 0x000fce00078e00ff */
[----:B------:R-:W-:-:S07]  /*08b0*/  LEPC R20, `(.L_x_107) ;  /* 0x000000001014794e */ /* 0x000fce0000000000 */
[----:B-1----:R-:W-:Y:S05]  /*08c0*/  CALL.ABS.NOINC R16 ;  /* 0x0000000010007343 */ /* 0x002fea0003c00000 */
.L_x_107:
        /* <DEDUP_REMOVED lines=21> */
[----:B--2---:R-:W-:Y:S05]  /*0a20*/  CALL.ABS.NOINC R14 ;  /* 0x000000000e007343 */ /* 0x004fea0003c00000 */
.L_x_110:
[----:B------:R-:W1:Y:S01]  /*0a30*/  LDC.64 R18, c[0x4][R18] ;  /* 0x0100000012127b82 */ /* 0x000e620000000a00 */
[----:B------:R-:W-:Y:S01]  /*0a40*/  ULDC.64 UR4, c[0x4][0x88] ;  /* 0x0100220000047ab9 */ /* 0x000fe20000000a00 */
[----:B------:R-:W-:Y:S01]  /*0a50*/  ULDC.64 UR6, c[0x4][0x10] ;  /* 0x0100040000067ab9 */ /* 0x000fe20000000a00 */
[----:B------:R-:W-:Y:S02]  /*0a60*/  IMAD.U32 R4, RZ, RZ, UR4 ;  /* 0x00000004ff047e24 */ /* 0x000fe4000f8e00ff */
        /* <DEDUP_REMOVED lines=11> */
.L_x_109:
[----:B------:R-:W-:Y:S01]  /*0b20*/  SHF.R.S32.HI R122, RZ, 0x1f, R121 ;  /* 0x0000001fff7a7819 */ /* 0x000fe20000011479 */
[----:B------:R-:W-:-:S03]  /*0b30*/  UMOV UR4, 0xffffffff ;  /* 0xffffffff00047882 */ /* 0x000fc60000000000 */
[----:B------:R-:W-:-:S04]  /*0b40*/  LEA.HI R0, R122, R121, RZ, 0x7 ;  /* 0x000000797a007211 */ /* 0x000fc800078f38ff */
[----:B------:R-:W-:Y:S01]  /*0b50*/  SHF.R.S32.HI R120, RZ, 0x7, R0 ;  /* 0x00000007ff787819 */ /* 0x000fe20000011400 */
[----:B------:R-:W-:Y:S06]  /*0b60*/  BRA.DIV UR4, `(.L_x_111) ;  /* 0x0000007e044c7947 */ /* 0x000fec000b800000 */
[----:B------:R1:W2:Y:S02]  /*0b70*/  SHFL.IDX PT, R14, R120, RZ, 0x1f ;  /* 0x00001fff780e7589 */ /* 0x0002a400000e0000 */
.L_x_203:
[----:B------:R-:W-:Y:S02]  /*0b80*/  SHF.L.U32 R7, RZ, 0x1f, RZ ;  /* 0x0000001fff077819 */ /* 0x000fe400000006ff */
[----:B------:R-:W-:Y:S02]  /*0b90*/  LEA.HI R22, R122, R121, RZ, 0x4 ;  /* 0x000000797a167211 */ /* 0x000fe400078f20ff */
[----:B------:R-:W3:Y:S01]  /*0ba0*/  SYNCS.PHASECHK.TRANS64.TRYWAIT P0, [R16+URZ+0x26800], R7 ;  /* 0x02680007100075a7 */ /* 0x000ee2000800017f */
[----:B------:R-:W-:Y:S02]  /*0bb0*/  LOP3.LUT R0, R0, 0xffffff80, RZ, 0xc0, !PT ;  /* 0xffffff8000007812 */ /* 0x000fe400078ec0ff */
[----:B------:R-:W-:Y:S02]  /*0bc0*/  SHF.R.S32.HI R5, RZ, 0x4, R22 ;  /* 0x00000004ff057819 */ /* 0x000fe40000011416 */
[----:B------:R-:W-:Y:S01]  /*0bd0*/  IADD3 R228, R16, 0x6000, RZ ;  /* 0x0000600010e47810 */ /* 0x000fe20007ffe0ff */
        /* <DEDUP_REMOVED lines=8> */
[----:B------:R-:W-:Y:S01]  /*0c60*/  LOP3.LUT P1, RZ, R228, 0x1bf, RZ, 0xc0, !PT ;  /* 0x000001bfe4ff7812 */ /* 0x000fe2000782c0ff */
[----:B------:R-:W-:Y:S01]  /*0c70*/  IMAD.IADD R18, R14, 0x1, -R3 ;  /* 0x000000010e127824 */ /* 0x000fe200078e0a03 */
[----:B------:R-:W-:-:S02]  /*0c80*/  LEA.HI R0, R122, R121, RZ, 0x5 ;  /* 0x000000797a007211 */ /* 0x000fc400078f28ff */
[----:B------:R-:W-:Y:S01]  /*0c90*/  LOP3.LUT R4, R127, 0x7ffffffc, RZ, 0xc0, !PT ;  /* 0x7ffffffc7f047812 */ /* 0x000fe200078ec0ff */
[----:B---3--:R-:W-:Y:S08]  /*0ca0*/  @P0 BRA `(.L_x_112) ;  /* 0x0000000000080947 */ /* 0x008ff00003800000 */
[----:B------:R-:W2:Y:S02]  /*0cb0*/  SYNCS.PHASECHK.TRANS64.TRYWAIT P0, [R16+URZ+0x26800], R7 ;  /* 0x02680007100075a7 */ /* 0x000ea4000800017f */
[----:B--2---:R-:W-:Y:S05]  /*0cc0*/  @!P0 BRA `(.L_x_113) ;  /* 0x0000007c00148947 */ /* 0x004fea0003800000 */
.L_x_112:
[----:B------:R-:W-:Y:S01]  /*0cd0*/  LOP3.LUT P0, RZ, R228, 0x1bf, RZ, 0xc0, !PT ;  /* 0x000001bfe4ff7812 */ /* 0x000fe2000780c0ff */
[----:B------:R-:W-:Y:S01]  /*0ce0*/  IMAD.IADD R19, R123, 0x1, -R4 ;  /* 0x000000017b137824 */ /* 0x000fe200078e0a04 */
[----:B------:R-:W-:-:S11]  /*0cf0*/  SHF.R.S32.HI R124, RZ, 0x5, R0 ;  /* 0x00000005ff7c7819 */ /* 0x000fd60000011400 */
[----:B------:R-:W-:Y:S05]  /*0d00*/  @!P0 BRA `(.L_x_114) ;  /* 0x0000000000408947 */ /* 0x000fea0003800000 */
[----:B------:R-:W-:Y:S01]  /*0d10*/  MOV R0, 0x0 ;  /* 0x0000000000007802 */ /* 0x000fe20000000f00 */
[----:B------:R-:W-:Y:S01]  /*0d20*/  ULDC.64 UR4, c[0x4][0x88] ;  /* 0x0100220000047ab9 */ /* 0x000fe20000000a00 */
[----:B------:R-:W-:Y:S01]  /*0d30*/  ULDC.64 UR6, c[0x4][0x90] ;  /* 0x0100240000067ab9 */ /* 0x000fe20000000a00 */
[----:B------:R-:W-:Y:S01]  /*0d40*/  IMAD.U32 R4, RZ, RZ, UR4 ;  /* 0x00000004ff047e24 */ /* 0x000fe2000f8e00ff */
[----:B------:R3:W4:Y:S01]  /*0d50*/  LDC.64 R14, c[0x4][R0] ;  /* 0x01000000000e7b82 */ /* 0x0007220000000a00 */
[----:B------:R-:W-:Y:S01]  /*0d60*/  IMAD.U32 R5, RZ, RZ, UR5 ;  /* 0x00000005ff057e24 */ /* 0x000fe2000f8e00ff */
[----:B------:R-:W-:Y:S01]  /*0d70*/  ULDC.64 UR4, c[0x4][0x18] ;  /* 0x0100060000047ab9 */ /* 0x000fe20000000a00 */
[----:B------:R-:W-:Y:S01]  /*0d80*/  IMAD.U32 R6, RZ, RZ, UR6 ;  /* 0x00000006ff067e24 */ /* 0x000fe2000f8e00ff */
[----:B------:R-:W-:Y:S01]  /*0d90*/  MOV R13, RZ ;  /* 0x000000ff000d7202 */ /* 0x000fe20000000f00 */
[----:B--2---:R-:W-:Y:S02]  /*0da0*/  IMAD.U32 R7, RZ, RZ, UR7 ;  /* 0x00000007ff077e24 */ /* 0x004fe4000f8e00ff */
[----:B------:R-:W-:-:S02]  /*0db0*/  IMAD.U32 R10, RZ, RZ, UR4 ;  /* 0x00000004ff0a7e24 */ /* 0x000fc4000f8e00ff */
[----:B------:R-:W-:Y:S02]  /*0dc0*/  IMAD.U32 R11, RZ, RZ, UR5 ;  /* 0x00000005ff0b7e24 */ /* 0x000fe4000f8e00ff */
[----:B------:R-:W-:Y:S02]  /*0dd0*/  IMAD.MOV.U32 R8, RZ, RZ, 0x70 ;  /* 0x00000070ff087424 */ /* 0x000fe400078e00ff */
[----:B---3--:R-:W-:-:S07]  /*0de0*/  IMAD.MOV.U32 R12, RZ, RZ, 0x1 ;  /* 0x00000001ff0c7424 */ /* 0x008fce00078e00ff */
[----:B------:R-:W-:-:S07]  /*0df0*/  LEPC R20, `(.L_x_114) ;  /* 0x000000001014794e */ /* 0x000fce0000000000 */
[----:B-1--4-:R-:W-:Y:S05]  /*0e00*/  CALL.ABS.NOINC R14 ;  /* 0x000000000e007343 */ /* 0x012fea0003c00000 */
.L_x_114:
        /* <DEDUP_REMOVED lines=20> */
[----:B------:R-:W-:Y:S01]  /*0f50*/  CS2R R104, SRZ ;  /* 0x0000000000687805 */ /* 0x000fe2000001ff00 */
[----:B--2---:R-:W-:Y:S01]  /*0f60*/  IMAD.SHL.U32 R7, R5, 0x20, RZ ;  /* 0x0000002005077824 */ /* 0x004fe200078e00ff */
[----:B------:R-:W-:Y:S02]  /*0f70*/  LOP3.LUT R4, R4, 0xfffffffc, RZ, 0xc0, !PT ;  /* 0xfffffffc04047812 */ /* 0x000fe400078ec0ff */
[----:B------:R-:W-:Y:S02]  /*0f80*/  CS2R R102, SRZ ;  /* 0x0000000000667805 */ /* 0x000fe4000001ff00 */
[----:B------:R-:W-:Y:S02]  /*0f90*/  LOP3.LUT R5, R0, 0x7fffffe, RZ, 0xc0, !PT ;  /* 0x07fffffe00057812 */ /* 0x000fe400078ec0ff */
[----:B------:R-:W-:Y:S02]  /*0fa0*/  CS2R R100, SRZ ;  /* 0x0000000000647805 */ /* 0x000fe4000001ff00 */
        /* <DEDUP_REMOVED lines=8> */
[----:B------:R-:W-:-:S02]  /*1030*/  CS2R R94, SRZ ;  /* 0x00000000005e7805 */ /* 0x000fc4000001ff00 */
[----:B------:R-:W-:Y:S02]  /*1040*/  CS2R R92, SRZ ;  /* 0x00000000005c7805 */ /* 0x000fe4000001ff00 */
[----:B------:R-:W-:Y:S01]  /*1050*/  LOP3.LUT R3, R3, 0xc0, RZ, 0xc0, !PT ;  /* 0x000000c003037812 */ /* 0x000fe200078ec0ff */
[----:B------:R-:W-:Y:S01]  /*1060*/  IMAD R0, R5, 0x20, R0 ;  /* 0x0000002005007824 */ /* 0x000fe200078e0200 */
[----:B------:R-:W-:Y:S02]  /*1070*/  SEL R23, R23, 0xffffffe0, !P0 ;  /* 0xffffffe017177807 */ /* 0x000fe40004000000 */
[----:B------:R-:W-:Y:S02]  /*1080*/  CS2R R90, SRZ ;  /* 0x00000000005a7805 */ /* 0x000fe4000001ff00 */
[----:B------:R-:W-:Y:S02]  /*1090*/  LOP3.LUT R6, R3, 0x8, R6, 0xf8, !PT ;  /* 0x0000000803067812 */ /* 0x000fe400078ef806 */
[----:B------:R-:W-:-:S02]  /*10a0*/  CS2R R88, SRZ ;  /* 0x0000000000587805 */ /* 0x000fc4000001ff00 */
[----:B------:R-:W-:Y:S02]  /*10b0*/  SHF.R.U32.HI R3, RZ, 0x3, R3 ;  /* 0x00000003ff037819 */ /* 0x000fe40000011603 */
[----:B------:R-:W-:Y:S02]  /*10c0*/  CS2R R86, SRZ ;  /* 0x0000000000567805 */ /* 0x000fe4000001ff00 */
[----:B------:R-:W-:Y:S02]  /*10d0*/  PLOP3.LUT P0, PT, PT, PT, UP0, 0x80, 0x0 ;  /* 0x000000000000781c */ /* 0x000fe40003f0f008 */
[----:B------:R-:W-:Y:S02]  /*10e0*/  CS2R R84, SRZ ;  /* 0x0000000000547805 */ /* 0x000fe4000001ff00 */
[----:B------:R-:W-:Y:S02]  /*10f0*/  LOP3.LUT R3, R6, R3, RZ, 0x3c, !PT ;  /* 0x0000000306037212 */ /* 0x000fe400078e3cff */
[----:B------:R-:W-:-:S02]  /*1100*/  CS2R R82, SRZ ;  /* 0x0000000000527805 */ /* 0x000fc4000001ff00 */
[----:B------:R-:W-:Y:S02]  /*1110*/  CS2R R80, SRZ ;  /* 0x0000000000507805 */ /* 0x000fe4000001ff00 */
        /* <DEDUP_REMOVED lines=40> */
[----:B------:R-:W-:Y:S01]  /*13a0*/  SHF.L.U32 R0, R121, 0x6, RZ ;  /* 0x0000000679007819 */ /* 0x000fe200000006ff */
[----:B------:R-:W-:Y:S01]  /*13b0*/  IMAD.SHL.U32 R3, R124, 0x10, RZ ;  /* 0x000000107c037824 */ /* 0x000fe200078e00ff */
[----:B------:R-:W-:Y:S01]  /*13c0*/  LEA.HI R122, R122, R121, RZ, 0x3 ;  /* 0x000000797a7a7211 */ /* 0x000fe200078f18ff */
[----:B------:R-:W-:Y:S01]  /*13d0*/  UIADD3 UR4, UR4, 0x3f, URZ ;  /* 0x0000003f04047890 */ /* 0x000fe2000fffe03f */
[----:B------:R-:W-:Y:S01]  /*13e0*/  LOP3.LUT R0, R0, 0x1c0, RZ, 0xc0, !PT ;  /* 0x000001c000007812 */ /* 0x000fe200078ec0ff */
[----:B------:R-:W-:Y:S01]  /*13f0*/  IMAD R125, R120, 0x8, R125 ;  /* 0x00000008787d7824 */ /* 0x000fe200078e027d */
[----:B------:R-:W-:Y:S01]  /*1400*/  LEA.HI R126, R126, R123, RZ, 0x5 ;  /* 0x0000007b7e7e7211 */ /* 0x000fe200078f28ff */
[----:B------:R-:W-:Y:S01]  /*1410*/  USHF.R.S32.HI UR5, URZ, 0x1f, UR4 ;  /* 0x0000001f3f057899 */ /* 0x000fe20008011404 */
[----:B------:R-:W-:Y:S01]  /*1420*/  LOP3.LUT R3, R0, 0x30, R3, 0xf8, !PT ;  /* 0x0000003000037812 */ /* 0x000fe200078ef803 */
[----:B------:R-:W-:Y:S01]  /*1430*/  IMAD.MOV.U32 R119, RZ, RZ, RZ ;  /* 0x000000ffff777224 */ /* 0x000fe200078e00ff */
[----:B------:R-:W-:Y:S01]  /*1440*/  SHF.R.S32.HI R126, RZ, 0x5, R126 ;  /* 0x00000005ff7e7819 */ /* 0x000fe2000001147e */
[----:B------:R-:W-:Y:S01]  /*1450*/  ULEA.HI UR5, UR5, UR4, URZ, 0x6 ;  /* 0x0000000405057291 */ /* 0x000fe2000f8f303f */
[----:B------:R-:W-:Y:S01]  /*1460*/  LOP3.LUT R5, R3, 0x8, R122, 0xf8, !PT ;  /* 0x0000000803057812 */ /* 0x000fe200078ef87a */
[----:B------:R-:W-:Y:S01]  /*1470*/  ULOP3.LUT UR11, UR38, 0x1, URZ, 0xfc, !UPT ;  /* 0x00000001260b7892 */ /* 0x000fe2000f8efc3f */
[----:B------:R-:W-:Y:S01]  /*1480*/  SHF.R.U32.HI R4, RZ, 0x3, R0 ;  /* 0x00000003ff047819 */ /* 0x000fe20000011600 */
[----:B------:R-:W-:Y:S01]  /*1490*/  USHF.R.S32.HI UR7, URZ, 0x6, UR5 ;  /* 0x000000063f077899 */ /* 0x000fe20008011405 */
[--C-:B------:R-:W-:Y:S01]  /*14a0*/  SHF.R.S32.HI R0, RZ, 0x2, R127.reuse ;  /* 0x00000002ff007819 */ /* 0x100fe2000001147f */
[----:B------:R-:W-:Y:S01]  /*14b0*/  UMOV UR4, URZ ;  /* 0x0000003f00047c82 */ /* 0x000fe20008000000 */
[----:B------:R-:W-:Y:S01]  /*14c0*/  SHF.R.S32.HI R127, RZ, 0x1f, R127 ;  /* 0x0000001fff7f7819 */ /* 0x000fe2000001147f */
[----:B------:R-:W-:Y:S01]  /*14d0*/  UMOV UR5, URZ ;  /* 0x0000003f00057c82 */ /* 0x000fe20008000000 */
[----:B------:R-:W-:Y:S01]  /*14e0*/  LOP3.LUT R4, R5, R4, RZ, 0x3c, !PT ;  /* 0x0000000405047212 */ /* 0x000fe200078e3cff */
[----:B------:R-:W-:Y:S01]  /*14f0*/  IMAD R5, R120, 0x300, R123 ;  /* 0x0000030078057824 */ /* 0x000fe200078e027b */
[----:B------:R-:W-:Y:S01]  /*1500*/  LEA.HI R127, R127, R0, RZ, 0x3 ;  /* 0x000000007f7f7211 */ /* 0x000fe200078f18ff */
[----:B------:R-:W-:Y:S01]  /*1510*/  UMOV UR6, URZ ;  /* 0x0000003f00067c82 */ /* 0x000fe20008000000 */
[----:B------:R-:W-:Y:S01]  /*1520*/  ULDC UR13, c[0x0][0x75c] ;  /* 0x0001d700000d7ab9 */ /* 0x000fe20000000800 */
[----:B------:R-:W-:Y:S01]  /*1530*/  IMAD.SHL.U32 R5, R5, 0x4, RZ ;  /* 0x0000000405057824 */ /* 0x000fe200078e00ff */
[----:B------:R-:W-:Y:S01]  /*1540*/  LOP3.LUT R127, R127, 0xfffffff8, RZ, 0xc0, !PT ;  /* 0xfffffff87f7f7812 */ /* 0x000fe200078ec0ff */
[----:B------:R-:W-:Y:S01]  /*1550*/  IMAD.U32 R4, R125, 0x200, R4 ;  /* 0x000002007d047824 */ /* 0x000fe200078e0004 */
[----:B------:R-:W-:Y:S01]  /*1560*/  ULDC UR14, c[0x0][0x744] ;  /* 0x0001d100000e7ab9 */ /* 0x000fe20000000800 */
        /* <DEDUP_REMOVED lines=8> */
.L_x_126:
[----:B------:R-:W-:-:S06]  /*15f0*/  UISETP.NE.AND UP0, UPT, UR11, 0x3, UPT ;  /* 0x000000030b00788c */ /* 0x000fcc000bf05270 */
[----:B------:R-:W-:-:S13]  /*1600*/  PLOP3.LUT P0, PT, PT, PT, UP0, 0x80, 0x0 ;  /* 0x000000000000781c */ /* 0x000fda0003f0f008 */
[----:B-1----:R-:W-:Y:S05]  /*1610*/  @!P0 BRA `(.L_x_116) ;  /* 0x0000000000048947 */ /* 0x002fea0003800000 */
[----:B------:R-:W-:Y:S01]  /*1620*/  BPT.TRAP 0x1 ;  /* 0x000000040000795c */ /* 0x000fe20000300000 */
.L_x_116:
[----:B------:R-:W-:Y:S01]  /*1630*/  R2UR UR8, R16 ;  /* 0x00000000100872ca */ /* 0x000fe200000e0000 */
[----:B------:R-:W-:-:S05]  /*1640*/  IMAD.U32 R6, RZ, RZ, UR5 ;  /* 0x00000005ff067e24 */ /* 0x000fca000f8e00ff */
[----:B------:R-:W-:-:S07]  /*1650*/  SHF.L.U32 R6, R6, 0x1f, RZ ;  /* 0x0000001f06067819 */ /* 0x000fce00000006ff */
[----:B------:R-:W-:-:S09]  /*1660*/  ULEA UR8, UR6, UR8, 0x3 ;  /* 0x0000000806087291 */ /* 0x000fd2000f8e183f */
[----:B------:R2:W3:Y:S01]  /*1670*/  SYNCS.PHASECHK.TRANS64.TRYWAIT P1, [UR8+0x26810], R6 ;  /* 0x02681006ff0075a7 */ /* 0x0004e20008020148 */
[----:B------:R-:W-:Y:S05]  /*1680*/  @!P0 BRA `(.L_x_117) ;  /* 0x0000000000048947 */ /* 0x000fea0003800000 */
[----:B------:R-:W-:Y:S01]  /*1690*/  BPT.TRAP 0x1 ;  /* 0x000000040000795c */ /* 0x000fe20000300000 */
.L_x_117:
[----:B---3--:R-:W-:Y:S05]  /*16a0*/  @P1 BRA `(.L_x_118) ;  /* 0x0000000000081947 */ /* 0x008fea0003800000 */
[----:B------:R-:W3:Y:S02]  /*16b0*/  SYNCS.PHASECHK.TRANS64.TRYWAIT P1, [UR8+0x26810], R6 ;  /* 0x02681006ff0075a7 */ /* 0x000ee40008020148 */
[----:B---3--:R-:W-:Y:S05]  /*16c0*/  @!P1 BRA `(.L_x_119) ;  /* 0x0000007000a89947 */ /* 0x008fea0003800000 */
.L_x_118:
        /* <DEDUP_REMOVED lines=67> */
.L_x_120:
[----:B------:R1:W1:Y:S01]  /*1b00*/  SYNCS.PHASECHK.TRANS64.TRYWAIT P1, [UR8+0x26830], R6 ;  /* 0x02683006ff0075a7 */ /* 0x0002620008020148 */
[----:B------:R-:W-:Y:S05]  /*1b10*/  @!P0 BRA `(.L_x_121) ;  /* 0x0000000000048947 */ /* 0x000fea0003800000 */
[----:B------:R-:W-:Y:S01]  /*1b20*/  BPT.TRAP 0x1 ;  /* 0x000000040000795c */ /* 0x000fe20000300000 */
.L_x_121:
[----:B-1----:R-:W-:Y:S05]  /*1b30*/  @P1 BRA `(.L_x_122) ;  /* 0x0000000000081947 */ /* 0x002fea0003800000 */
[----:B------:R-:W1:Y:S02]  /*1b40*/  SYNCS.PHASECHK.TRANS64.TRYWAIT P1, [UR8+0x26830], R6 ;  /* 0x02683006ff0075a7 */ /* 0x000e640008020148 */
[----:B-1----:R-:W-:Y:S05]  /*1b50*/  @!P1 BRA `(.L_x_123) ;  /* 0x0000006c009c9947 */ /* 0x002fea0003800000 */
.L_x_122:
        /* <DEDUP_REMOVED lines=26> */
[----:B------:R-:W5:Y:S01]  /*1d00*/  MUFU.TANH R12, R12 ;  /* 0x0000000c000c7308 */ /* 0x000f620000002400 */
        /* <DEDUP_REMOVED lines=16> */
[----:B-----5:R-:W-:Y:S01]  /*1e10*/  FSEL R171, R12, -INF , P1 ;  /* 0xff8000000cab7808 */ /* 0x020fe20000800000 */
[----:B------:R-:W-:Y:S01]  /*1e20*/  FFMA.FTZ R226, R161, UR14, -R216 ;  /* 0x0000000ea1e27c23 */ /* 0x000fe200080108d8 */
[----:B------:R-:W-:Y:S01]  /*1e30*/  FMUL.FTZ R227, R183, UR13 ;  /* 0x0000000db7e37c20 */ /* 0x000fe20008410000 */
[----:B------:R-:W-:Y:S01]  /*1e40*/  FMUL.FTZ R221, R172, UR13 ;  /* 0x0000000dacdd7c20 */ /* 0x000fe20008410000 */
[----:B------:R-:W-:Y:S01]  /*1e50*/  FMUL.FTZ R222, R173, UR13 ;  /* 0x0000000dadde7c20 */ /* 0x000fe20008410000 */
[----:B------:R-:W-:Y:S01]  /*1e60*/  FFMA.FTZ R168, R171, UR14, -R218 ;  /* 0x0000000eaba87c23 */ /* 0x000fe200080108da */
[----:B------:R-:W-:Y:S01]  /*1e70*/  FMUL.FTZ R156, R164, UR13 ;  /* 0x0000000da49c7c20 */ /* 0x000fe20008410000 */
[----:B------:R-:W5:Y:S01]  /*1e80*/  MUFU.TANH R152, R152 ;  /* 0x0000009800987308 */ /* 0x000f620000002400 */
        /* <DEDUP_REMOVED lines=16> */
[C---:B-----5:R-:W-:Y:S01]  /*1f90*/  FSEL R171, R152.reuse, -INF , P2 ;  /* 0xff80000098ab7808 */ /* 0x060fe20001000000 */
        /* <DEDUP_REMOVED lines=28> */
[----:B------:R-:W5:Y:S08]  /*2160*/  MUFU.TANH R158, R158 ;  /* 0x0000009e009e7308 */ /* 0x000f700000002400 */
        /* <DEDUP_REMOVED lines=37> */
[----:B------:R-:W-:-:S06]  /*23c0*/  WARPGROUP.ARRIVE ;  /* 0x00000000000079c5 */ /* 0x000fcc0000000000 */
        /* <DEDUP_REMOVED lines=10> */
[----:B------:R-:W1:Y:S04]  /*2470*/  LDS.64 R166, [R5+0x1e200] ;  /* 0x01e2000005a67984 */ /* 0x000e680000000a00 */
[----:B------:R-:W3:Y:S01]  /*2480*/  LDS.64 R170, [R5+0x1e220] ;  /* 0x01e2200005aa7984 */ /* 0x000ee20000000a00 */
[--C-:B-1----:R-:W-:Y:S01]  /*2490*/  FADD.FTZ R217, R120, -R166.reuse ;  /* 0x800000a678d97221 */ /* 0x102fe20000010000 */
        /* <DEDUP_REMOVED lines=10> */
[----:B------:R-:W-:Y:S01]  /*2540*/  FMUL.FTZ R7, R183, R178 ;  /* 0x000000b2b7077220 */ /* 0x000fe20000410000 */
[----:B------:R-:W-:Y:S01]  /*2550*/  FSEL R6, R157, -INF , P2 ;  /* 0xff8000009d067808 */ /* 0x000fe20001000000 */
[----:B------:R1:W4:Y:S01]  /*2560*/  MUFU.EX2 R166, R208 ;  /* 0x000000d000a67308 */ /* 0x0003220000000800 */
[----:B--2---:R-:W-:Y:S01]  /*2570*/  FSEL R123, R156, -INF , P2 ;  /* 0xff8000009c7b7808 */ /* 0x004fe20001000000 */
[----:B------:R-:W-:Y:S01]  /*2580*/  FMUL.FTZ R122, R122, R7 ;  /* 0x000000077a7a7220 */ /* 0x000fe20000410000 */
[----:B-----5:R-:W-:Y:S01]  /*2590*/  FSEL R209, R158, -INF , P1 ;  /* 0xff8000009ed17808 */ /* 0x020fe20000800000 */
[----:B---3--:R-:W-:Y:S01]  /*25a0*/  FADD.FTZ R218, R124, -R170 ;  /* 0x800000aa7cda7221 */ /* 0x008fe20000010000 */
        /* <DEDUP_REMOVED lines=11> */
[----:B------:R1:W5:Y:S01]  /*2660*/  MUFU.EX2 R167, R216 ;  /* 0x000000d800a77308 */ /* 0x0003620000000800 */
        /* <DEDUP_REMOVED lines=11> */
[----:B----4-:R-:W-:Y:S01]  /*2720*/  FMUL.FTZ R9, R168, R9 ;  /* 0x00000009a8097220 */ /* 0x010fe20000410000 */
[----:B------:R-:W-:Y:S01]  /*2730*/  FFMA.FTZ R209, -R11, R11, 1 ;  /* 0x3f8000000bd17423 */ /* 0x000fe2000001010b */
[----:B------:R-:W-:Y:S01]  /*2740*/  FSEL R213, R169, -INF , P1 ;  /* 0xff800000a9d57808 */ /* 0x000fe20000800000 */
[----:B------:R-:W-:Y:S01]  /*2750*/  FADD.FTZ R218, R127, -R171 ;  /* 0x800000ab7fda7221 */ /* 0x000fe20000010000 */
[----:B------:R1:W-:Y:S01]  /*2760*/  MUFU.EX2 R181, R212 ;  /* 0x000000d400b57308 */ /* 0x0003e20000000800 */
[--C-:B---3--:R-:W-:Y:S01]  /*2770*/  FFMA.FTZ R120, R8, UR14, -R21.reuse ;  /* 0x0000000e08787c23 */ /* 0x108fe20008010815 */
        /* <DEDUP_REMOVED lines=22> */
[----:B------:R-:W4:Y:S01]  /*28e0*/  MUFU.EX2 R178, R178 ;  /* 0x000000b200b27308 */ /* 0x000f220000000800 */
[----:B---3--:R-:W-:Y:S01]  /*28f0*/  FSEL R213, R224, -INF , P1 ;  /* 0xff800000e0d57808 */ /* 0x008fe20000800000 */
        /* <DEDUP_REMOVED lines=9> */
[----:B------:R2:W3:Y:S01]  /*2990*/  MUFU.EX2 R11, R120 ;  /* 0x00000078000b7308 */ /* 0x0004e20000000800 */
[----:B------:R-:W-:Y:S01]  /*29a0*/  FFMA.FTZ R215, R6, UR14, -R215 ;  /* 0x0000000e06d77c23 */ /* 0x000fe200080108d7 */
[C---:B------:R-:W-:Y:S01]  /*29b0*/  FSEL R130, R177.reuse, -INF , P2 ;  /* 0xff800000b1827808 */ /* 0x040fe20001000000 */
[----:B------:R-:W3:Y:S01]  /*29c0*/  LDS.64 R6, [R5+0x1e280] ;  /* 0x01e2800005067984 */ /* 0x000ee20000000a00 */
[----:B------:R-:W-:Y:S01]  /*29d0*/  FMUL.FTZ R217, R172, R217 ;  /* 0x000000d9acd97220 */ /* 0x000fe20000410000 */
[----:B------:R-:W-:Y:S01]  /*29e0*/  FMUL.FTZ R219, R166, R219 ;  /* 0x000000dba6db7220 */ /* 0x000fe20000410000 */
[----:B------:R-:W-:Y:S01]  /*29f0*/  FFMA.FTZ R177, -R177, R177, 1 ;  /* 0x3f800000b1b17423 */ /* 0x000fe200000101b1 */
[--C-:B------:R-:W-:Y:S01]  /*2a00*/  FFMA.FTZ R130, R130, UR14, -R211.reuse ;  /* 0x0000000e82827c23 */ /* 0x100fe200080108d3 */
[----:B------:R-:W-:Y:S01]  /*2a10*/  FMUL.FTZ R152, R152, R217 ;  /* 0x000000d998987220 */ /* 0x000fe20000410000 */
[----:B--2---:R-:W-:Y:S01]  /*2a20*/  FSEL R120, R179, -INF , P1 ;  /* 0xff800000b3787808 */ /* 0x004fe20000800000 */
[----:B------:R-:W-:Y:S01]  /*2a30*/  FMUL.FTZ R131, R154, R219 ;  /* 0x000000db9a837220 */ /* 0x000fe20000410000 */
[----:B------:R-:W-:Y:S01]  /*2a40*/  FMUL.FTZ R154, R174, R129 ;  /* 0x00000081ae9a7220 */ /* 0x000fe20000410000 */
[----:B------:R-:W-:Y:S01]  /*2a50*/  FSEL R129, R182, -INF , P1 ;  /* 0xff800000b6817808 */ /* 0x000fe20000800000 */
[----:B------:R-:W2:Y:S01]  /*2a60*/  MUFU.EX2 R126, R126 ;  /* 0x0000007e007e7308 */ /* 0x000ea20000000800 */
[----:B------:R-:W-:Y:S01]  /*2a70*/  FFMA.FTZ R211, R120, UR14, -R211 ;  /* 0x0000000e78d37c23 */ /* 0x000fe200080108d3 */
[--C-:B------:R-:W-:Y:S01]  /*2a80*/  FFMA.FTZ R120, R13, UR14, -R14.reuse ;  /* 0x0000000e0d787c23 */ /* 0x100fe2000801080e */
[----:B------:R-:W-:Y:S01]  /*2a90*/  FMUL.FTZ R153, R153, R154 ;  /* 0x0000009a99997220 */ /* 0x000fe20000410000 */
[----:B------:R-:W-:Y:S01]  /*2aa0*/  FFMA.FTZ R154, -R155, R155, 1 ;  /* 0x3f8000009b9a7423 */ /* 0x000fe2000001019b */
[----:B-----5:R-:W-:Y:S01]  /*2ab0*/  FMUL.FTZ R155, R167, R210 ;  /* 0x000000d2a79b7220 */ /* 0x020fe20000410000 */
[----:B------:R-:W-:Y:S01]  /*2ac0*/  FFMA.FTZ R210, R129, UR14, -R14 ;  /* 0x0000000e81d27c23 */ /* 0x000fe2000801080e */
[--C-:B-1----:R-:W-:Y:S01]  /*2ad0*/  FADD.FTZ R13, R132, -R8.reuse ;  /* 0x80000008840d7221 */ /* 0x102fe20000010000 */
[----:B------:R-:W-:Y:S01]  /*2ae0*/  FADD.FTZ R132, R134, -R8 ;  /* 0x8000000886847221 */ /* 0x000fe20000010000 */
[--C-:B------:R-:W-:Y:S01]  /*2af0*/  FADD.FTZ R133, R133, -R9.reuse ;  /* 0x8000000985857221 */ /* 0x100fe20000010000 */
[----:B------:R-:W-:Y:S01]  /*2b00*/  FADD.FTZ R217, R135, -R9 ;  /* 0x8000000987d97221 */ /* 0x000fe20000010000 */
[----:B----4-:R-:W-:Y:S01]  /*2b10*/  FMUL.FTZ R13, R178, R13 ;  /* 0x0000000db20d7220 */ /* 0x010fe20000410000 */
        /* <DEDUP_REMOVED lines=11> */
[----:B----4-:R-:W4:Y:S01]  /*2bd0*/  LDS.64 R12, [R5+0x1e2c0] ;  /* 0x01e2c000050c7984 */ /* 0x010f220000000a00 */
[----:B------:R5:W2:Y:S01]  /*2be0*/  MUFU.EX2 R10, R216 ;  /* 0x000000d8000a7308 */ /* 0x000aa20000000800 */
[----:B------:R-:W-:Y:S01]  /*2bf0*/  FMUL.FTZ R132, R124, R133 ;  /* 0x000000857c847220 */ /* 0x000fe20000410000 */
[----:B------:R-:W-:Y:S01]  /*2c00*/  FSEL R158, R227, -INF , P1 ;  /* 0xff800000e39e7808 */ /* 0x000fe20000800000 */
[----:B------:R-:W-:Y:S01]  /*2c10*/  FFMA.FTZ R156, R156, UR14, -R15 ;  /* 0x0000000e9c9c7c23 */ /* 0x000fe2000801080f */
[----:B------:R-:W-:Y:S01]  /*2c20*/  FFMA.FTZ R180, -R180, R180, 1 ;  /* 0x3f800000b4b47423 */ /* 0x000fe200000101b4 */
[----:B------:R-:W-:Y:S01]  /*2c30*/  FMUL.FTZ R135, R135, R132 ;  /* 0x0000008487877220 */ /* 0x000fe20000410000 */
[--C-:B---3--:R-:W-:Y:S01]  /*2c40*/  FADD.FTZ R133, R136, -R6.reuse ;  /* 0x8000000688857221 */ /* 0x108fe20000010000 */
[----:B------:R-:W-:Y:S01]  /*2c50*/  FADD.FTZ R6, R138, -R6 ;  /* 0x800000068a067221 */ /* 0x000fe20000010000 */
[----:B------:R-:W3:Y:S01]  /*2c60*/  MUFU.EX2 R127, R127 ;  /* 0x0000007f007f7308 */ /* 0x000ee20000000800 */
[--C-:B-----5:R-:W-:Y:S01]  /*2c70*/  FADD.FTZ R216, R137, -R7.reuse ;  /* 0x8000000789d87221 */ /* 0x120fe20000010000 */
[----:B------:R-:W-:Y:S01]  /*2c80*/  FADD.FTZ R7, R139, -R7 ;  /* 0x800000078b077221 */ /* 0x000fe20000010000 */
[----:B------:R-:W-:Y:S01]  /*2c90*/  FMUL.FTZ R132, R20, R133 ;  /* 0x0000008514847220 */ /* 0x000fe20000410000 */
[----:B------:R-:W-:Y:S01]  /*2ca0*/  FMUL.FTZ R133, R21, R6 ;  /* 0x0000000615857220 */ /* 0x000fe20000410000 */
[----:B------:R-:W-:Y:S01]  /*2cb0*/  FMUL.FTZ R157, R11, R216 ;  /* 0x000000d80b9d7220 */ /* 0x000fe20000410000 */
[----:B--2---:R-:W-:Y:S01]  /*2cc0*/  FMUL.FTZ R216, R126, R7 ;  /* 0x000000077ed87220 */ /* 0x004fe20000410000 */
[----:B------:R-:W-:Y:S01]  /*2cd0*/  FFMA.FTZ R139, -R220, R220, 1 ;  /* 0x3f800000dc8b7423 */ /* 0x000fe200000101dc */
[----:B------:R-:W2:Y:S01]  /*2ce0*/  LDS.64 R6, [R5+0x1e2e0] ;  /* 0x01e2e00005067984 */ /* 0x000ea20000000a00 */
[----:B------:R-:W5:Y:S01]  /*2cf0*/  MUFU.EX2 R14, R215 ;  /* 0x000000d7000e7308 */ /* 0x000f620000000800 */
[----:B------:R-:W-:Y:S01]  /*2d00*/  FFMA.FTZ R158, R158, UR14, -R15 ;  /* 0x0000000e9e9e7c23 */ /* 0x000fe2000801080f */
[----:B------:R-:W-:Y:S01]  /*2d10*/  FMUL.FTZ R139, R139, R216 ;  /* 0x000000d88b8b7220 */ /* 0x000fe20000410000 */
[----:B------:R-:W-:Y:S01]  /*2d20*/  FFMA.FTZ R138, -R169, R169, 1 ;  /* 0x3f800000a98a7423 */ /* 0x000fe200000101a9 */
[----:B------:R-:W-:Y:S01]  /*2d30*/  FMUL.FTZ R137, R163, R132 ;  /* 0x00000084a3897220 */ /* 0x000fe20000410000 */
[----:B------:R-:W-:Y:S01]  /*2d40*/  FMUL.FTZ R214, R10, R217 ;  /* 0x000000d90ad67220 */ /* 0x000fe20000410000 */
[----:B------:R-:W-:Y:S01]  /*2d50*/  FFMA.FTZ R182, -R182, R182, 1 ;  /* 0x3f800000b6b67423 */ /* 0x000fe200000101b6 */
[----:B------:R-:W-:Y:S01]  /*2d60*/  FMUL.FTZ R138, R138, R133 ;  /* 0x000000858a8a7220 */ /* 0x000fe20000410000 */
[----:B------:R-:W4:Y:S01]  /*2d70*/  MUFU.EX2 R128, R128 ;  /* 0x0000008000807308 */ /* 0x000f220000000800 */
        /* <DEDUP_REMOVED lines=8> */
[----:B---3--:R-:W-:Y:S01]  /*2e00*/  FMUL.FTZ R8, R127, R8 ;  /* 0x000000087f087220 */ /* 0x008fe20000410000 */
[----:B-----5:R-:W-:Y:S01]  /*2e10*/  FMUL.FTZ R143, R14, R143 ;  /* 0x0000008f0e8f7220 */ /* 0x020fe20000410000 */
[----:B------:R-:W-:Y:S01]  /*2e20*/  FFMA.FTZ R9, -R223, R223, 1 ;  /* 0x3f800000df097423 */ /* 0x000fe200000101df */
[----:B------:R-:W-:Y:S01]  /*2e30*/  FFMA.FTZ R140, -R222, R222, 1 ;  /* 0x3f800000de8c7423 */ /* 0x000fe200000101de */
[----:B------:R-:W-:Y:S01]  /*2e40*/  FFMA.FTZ R225, -R225, R225, 1 ;  /* 0x3f800000e1e17423 */ /* 0x000fe200000101e1 */
[----:B------:R-:W-:Y:S01]  /*2e50*/  FMUL.FTZ R142, R142, R143 ;  /* 0x0000008f8e8e7220 */ /* 0x000fe20000410000 */
[----:B------:R-:W-:Y:S01]  /*2e60*/  FMUL.FTZ R9, R9, R8 ;  /* 0x0000000809097220 */ /* 0x000fe20000410000 */
[----:B------:R-:W1:Y:S01]  /*2e70*/  MUFU.EX2 R125, R125 ;  /* 0x0000007d007d7308 */ /* 0x000e620000000800 */
[--C-:B----4-:R-:W-:Y:S01]  /*2e80*/  FADD.FTZ R143, R145, -R13.reuse ;  /* 0x8000000d918f7221 */ /* 0x110fe20000010000 */
        /* <DEDUP_REMOVED lines=266> */
.L_x_124:
        /* <DEDUP_REMOVED lines=46> */
.L_x_125:
        /* <DEDUP_REMOVED lines=12> */
.L_x_115:
        /* <DEDUP_REMOVED lines=66> */
[----:B--2-4-:R-:W-:Y:S05]  /*46f0*/  CALL.ABS.NOINC R2 ;  /* 0x0000000002007343 */ /* 0x014fea0003c00000 */
.L_x_127:
        /* <DEDUP_REMOVED lines=17> */
[----:B--2-4-:R-:W-:Y:S05]  /*4810*/  CALL.ABS.NOINC R2 ;  /* 0x0000000002007343 */ /* 0x014fea0003c00000 */
.L_x_128:
        /* <DEDUP_REMOVED lines=17> */
[----:B--2-4-:R-:W-:Y:S05]  /*4930*/  CALL.ABS.NOINC R2 ;  /* 0x0000000002007343 */ /* 0x014fea0003c00000 */
.L_x_129:
[----:B------:R-:W-:-:S13]  /*4940*/  LOP3.LUT P6, RZ, R228, 0x1bf, RZ, 0xc0, !PT ;  /* 0x000001bfe4ff7812 */ /* 0x000fda00078cc0ff */
[----:B------:R-:W-:Y:S05]  /*4950*/  @!P6 BRA `(.L_x_130) ;  /* 0x000000000040e947 */ /* 0x000fea0003800000 */
[----:B-1----:R-:W-:Y:S01]  /*4960*/  MOV R0, 0x0 ;  /* 0x0000000000007802 */ /* 0x002fe20000000f00 */
        /* <DEDUP_REMOVED lines=15> */
.L_x_130:
        /* <DEDUP_REMOVED lines=91> */
[----:B------:R-:W5:Y:S01]  /*5010*/  S2UR UR12, SR_CTAID.Z ;  /* 0x00000000000c79c3 */ /* 0x000f620000002700 */
        /* <DEDUP_REMOVED lines=16> */
[----:B-----5:R-:W-:Y:S01]  /*5120*/  UMOV UR44, UR12 ;  /* 0x0000000c002c7c82 */ /* 0x020fe20008000000 */
        /* <DEDUP_REMOVED lines=11> */
.L_x_132:
[----:B------:R-:W-:Y:S05]  /*51e0*/  BSYNC B0 ;  /* 0x0000000000007941 */ /* 0x000fea0003800000 */
.L_x_131:
[----:B------:R-:W-:-:S04]  /*51f0*/  DEPBAR.LE SB0, 0x0 ;  /* 0x000080000000791a */ /* 0x000fc80000000000 */
[----:B------:R-:W-:Y:S05]  /*5200*/  EXIT ;  /* 0x000000000000794d */ /* 0x000fea0003800000 */
.L_x_105:
        /* <DEDUP_REMOVED lines=13> */
[----:B------:R-:W-:Y:S01]  /*52e0*/  ULDC UR17, c[0x0][0x280] ;  /* 0x0000a00000117ab9 */ /* 0x000fe20000000800 */
[----:B------:R-:W-:Y:S01]  /*52f0*/  ULDC.64 UR10, c[0x0][0x2d8] ;  /* 0x0000b600000a7ab9 */ /* 0x000fe20000000a00 */
[----:B------:R-:W-:Y:S01]  /*5300*/  UISETP.GE.AND UP1, UPT, UR17, 0x1, UPT ;  /* 0x000000011100788c */ /* 0x000fe2000bf26270 */
[----:B------:R-:W-:Y:S01]  /*5310*/  ULDC UR15, c[0x0][0x288] ;  /* 0x0000a200000f7ab9 */ /* 0x000fe20000000800 */
[----:B------:R-:W-:Y:S01]  /*5320*/  USHF.R.S32.HI UR6, URZ, 0x1f, UR9 ;  /* 0x0000001f3f067899 */ /* 0x000fe20008011409 */
[----:B------:R-:W-:-:S03]  /*5330*/  ULDC.64 UR12, c[0x0][0x2e0] ;  /* 0x0000b800000c7ab9 */ /* 0x000fc60000000a00 */
[----:B------:R-:W-:Y:S01]  /*5340*/  PLOP3.LUT P1, PT, PT, PT, UP1, 0x80, 0x0 ;  /* 0x000000000000781c */ /* 0x000fe20003f2f018 */
[----:B------:R-:W-:Y:S01]  /*5350*/  UIMAD UR6, UR6, UR12, URZ ;  /* 0x0000000c060672a4 */ /* 0x000fe2000f8e023f */
[----:B------:R-:W-:-:S03]  /*5360*/  ELECT P0, URZ, PT ;  /* 0x00000000003f782f */ /* 0x000fc60003800000 */
[----:B------:R-:W-:Y:S02]  /*5370*/  UIMAD UR14, UR9, UR13, UR6 ;  /* 0x0000000d090e72a4 */ /* 0x000fe4000f8e0206 */
[----:B-1----:R-:W-:Y:S02]  /*5380*/  USHF.R.S32.HI UR8, URZ, 0x1f, UR16 ;  /* 0x0000001f3f087899 */ /* 0x002fe40008011410 */
[----:B------:R-:W-:Y:S02]  /*5390*/  UIMAD.WIDE.U32 UR4, UR16, UR10, URZ ;  /* 0x0000000a100472a5 */ /* 0x000fe4000f8e003f */
[----:B------:R-:W-:-:S04]  /*53a0*/  UIMAD UR7, UR8, UR10, URZ ;  /* 0x0000000a080772a4 */ /* 0x000fc8000f8e023f */
[----:B------:R-:W-:Y:S02]  /*53b0*/  UIMAD UR7, UR16, UR11, UR7 ;  /* 0x0000000b100772a4 */ /* 0x000fe4000f8e0207 */
[----:B------:R-:W-:Y:S02]  /*53c0*/  UIMAD UR11, UR9, UR15, URZ ;  /* 0x0000000f090b72a4 */ /* 0x000fe4000f8e023f */
[----:B------:R-:W-:Y:S02]  /*53d0*/  UIADD3 UR5, UR5, UR7, URZ ;  /* 0x0000000705057290 */ /* 0x000fe4000fffe03f */
[----:B------:R-:W-:Y:S02]  /*53e0*/  UIADD3 UR10, UP0, UR11, UR16, URZ ;  /* 0x000000100b0a7290 */ /* 0x000fe4000ff1e03f */
[----:B------:R-:W-:Y:S02]  /*53f0*/  UIMAD.WIDE.U32 UR6, UR9, UR12, UR4 ;  /* 0x0000000c090672a5 */ /* 0x000fe4000f8e0004 */
[----:B------:R-:W-:Y:S01]  /*5400*/  ULEA.HI.X.SX32 UR11, UR11, UR8, 0x1, UP0 ;  /* 0x000000080b0b7291 */ /* 0x000fe200080f0e3f */
[----:B------:R-:W-:Y:S11]  /*5410*/  @!P1 EXIT ;  /* 0x000000000000994d */ /* 0x000ff60003800000 */
[----:B------:R-:W1:Y:S01]  /*5420*/  S2R R3, SR_TID.X ;  /* 0x0000000000037919 */ /* 0x000e620000002100 */
[----:B------:R-:W-:Y:S01]  /*5430*/  UIADD3 UR4, UR17, 0x3f, URZ ;  /* 0x0000003f11047890 */ /* 0x000fe2000fffe03f */
[----:B------:R-:W2:Y:S01]  /*5440*/  S2UR UR27, SR_CTAID.X ;  /* 0x00000000001b79c3 */ /* 0x000ea20000002500 */
[----:B------:R-:W-:Y:S02]  /*5450*/  UISETP.GE.AND UP0, UPT, UR17, 0x41, UPT ;  /* 0x000000411100788c */ /* 0x000fe4000bf06270 */
[----:B------:R-:W-:Y:S02]  /*5460*/  USHF.R.S32.HI UR5, URZ, 0x1f, UR4 ;  /* 0x0000001f3f057899 */ /* 0x000fe40008011404 */
[----:B------:R-:W-:Y:S02]  /*5470*/  UIADD3 UR14, UR7, UR14, URZ ;  /* 0x0000000e070e7290 */ /* 0x000fe4000fffe03f */
[----:B------:R-:W-:Y:S01]  /*5480*/  ULEA.HI UR5, UR5, UR4, URZ, 0x6 ;  /* 0x0000000405057291 */ /* 0x000fe2000f8f303f */
[----:B------:R-:W-:Y:S01]  /*5490*/  PLOP3.LUT P1, PT, PT, PT, UP0, 0x80, 0x0 ;  /* 0x000000000000781c */ /* 0x000fe20003f2f008 */
[----:B------:R-:W-:Y:S01]  /*54a0*/  ULDC.64 UR28, c[0x0][0x208] ;  /* 0x00008200001c7ab9 */ /* 0x000fe20000000a00 */
[----:B------:R-:W-:Y:S01]  /*54b0*/  ULDC UR4, c[0x0][0x760] ;  /* 0x0001d80000047ab9 */ /* 0x000fe20000000800 */
[----:B------:R-:W-:-:S02]  /*54c0*/  USHF.R.S32.HI UR5, URZ, 0x6, UR5 ;  /* 0x000000063f057899 */ /* 0x000fc40008011405 */
[----:B------:R-:W-:Y:S02]  /*54d0*/  UIMAD UR15, UR15, UR4, URZ ;  /* 0x000000040f0f72a4 */ /* 0x000fe4000f8e023f */
[----:B------:R-:W-:Y:S01]  /*54e0*/  UISETP.LT.AND UP1, UPT, UR5, 0x1, UPT ;  /* 0x000000010500788c */ /* 0x000fe2000bf21270 */
[----:B------:R-:W-:-:S03]  /*54f0*/  UMOV UR4, URZ ;  /* 0x0000003f00047c82 */ /* 0x000fc60008000000 */
[----:B------:R-:W-:-:S04]  /*5500*/  USEL UR18, UR5, 0x1, !UP1 ;  /* 0x0000000105127887 */ /* 0x000fc8000c800000 */
[----:B------:R-:W-:Y:S01]  /*5510*/  ULOP3.LUT UR35, UR18, 0x1, URZ, 0xc0, !UPT ;  /* 0x0000000112237892 */ /* 0x000fe2000f8ec03f */
[----:B-1----:R-:W-:Y:S01]  /*5520*/  LOP3.LUT R0, R3, 0x1f, RZ, 0xc0, !PT ;  /* 0x0000001f03007812 */ /* 0x002fe200078ec0ff */
[----:B--2---:R-:W-:Y:S10]  /*5530*/  @!P1 BRA `(.L_x_134) ;  /* 0x0000000800ac9947 */ /* 0x004ff40003800000 */
[----:B------:R-:W-:Y:S01]  /*5540*/  ULDC.64 UR24, c[0x0][0x2c0] ;  /* 0x0000b00000187ab9 */ /* 0x000fe20000000a00 */
[----:B------:R-:W-:Y:S02]  /*5550*/  UIADD3 UR18, UR18, -UR35, URZ ;  /* 0x8000002312127290 */ /* 0x000fe4000fffe03f */
        /* <DEDUP_REMOVED lines=9> */
[----:B------:R-:W-:-:S12]  /*55f0*/  UIADD3.X UR25, URZ, UR25, URZ, UP2, !UPT ;  /* 0x000000193f197290 */ /* 0x000fd800097fe43f */
.L_x_159:
[----:B------:R-:W-:Y:S01]  /*5600*/  UIMAD UR19, UR15, UR4, URZ ;  /* 0x000000040f1372a4 */ /* 0x000fe2000f8e023f */
[----:B------:R-:W-:Y:S01]  /*5610*/  ISETP.NE.AND P1, PT, R0, RZ, PT ;  /* 0x000000ff0000720c */ /* 0x000fe20003f25270 */
[----:B------:R-:W-:Y:S01]  /*5620*/  ULDC.64 UR8, c[0x0][0x768] ;  /* 0x0001da0000087ab9 */ /* 0x000fe20000000a00 */
[----:B------:R-:W-:Y:S01]  /*5630*/  UIMAD UR12, UR5, 0x3000, URZ ;  /* 0x00003000050c78a4 */ /* 0x000fe2000f8e023f */
[----:B------:R-:W-:Y:S01]  /*5640*/  BSSY B0, `(.L_x_135) ;  /* 0x0000012000007945 */ /* 0x000fe20003800000 */
[----:B------:R-:W-:Y:S02]  /*5650*/  UIADD3 UR13, UP0, UR19, UR10, URZ ;  /* 0x0000000a130d7290 */ /* 0x000fe4000ff1e03f */
[----:B------:R-:W-:Y:S02]  /*5660*/  UIADD3 UR18, UR18, -0x2, URZ ;  /* 0xfffffffe12127890 */ /* 0x000fe4000fffe03f */
[----:B------:R-:W-:Y:S02]  /*5670*/  ULEA.HI.X.SX32 UR16, UR19, UR11, 0x1, UP0 ;  /* 0x0000000b13107291 */ /* 0x000fe400080f0e3f */
[----:B------:R-:W-:-:S02]  /*5680*/  ULEA UR17, UP0, UR13, UR8, 0x2 ;  /* 0x000000080d117291 */ /* 0x000fc4000f80103f */
[----:B------:R-:W-:Y:S01]  /*5690*/  UIMAD.WIDE UR32, UR12, 0x4, UR20 ;  /* 0x000000040c2078a5 */ /* 0x000fe2000f8e0214 */
[----:B------:R-:W-:Y:S01]  /*56a0*/  ISETP.NE.AND P2, PT, RZ, UR18, PT ;  /* 0x00000012ff007c0c */ /* 0x000fe2000bf45270 */
[----:B------:R-:W-:Y:S02]  /*56b0*/  ULEA.HI.X UR16, UR13, UR9, UR16, 0x2, UP0 ;  /* 0x000000090d107291 */ /* 0x000fe400080f1410 */
[----:B------:R-:W-:Y:S01]  /*56c0*/  UIMAD.WIDE UR30, UR12, 0x4, UR22 ;  /* 0x000000040c1e78a5 */ /* 0x000fe2000f8e0216 */
[----:B-1----:R-:W-:Y:S01]  /*56d0*/  IMAD.U32 R2, RZ, RZ, UR17 ;  /* 0x00000011ff027e24 */ /* 0x002fe2000f8e00ff */
[----:B------:R-:W-:Y:S02]  /*56e0*/  UIMAD.WIDE UR12, UR12, 0x4, UR24 ;  /* 0x000000040c0c78a5 */ /* 0x000fe4000f8e0218 */
[----:B------:R-:W-:Y:S01]  /*56f0*/  IMAD.U32 R3, RZ, RZ, UR16 ;  /* 0x00000010ff037e24 */ /* 0x000fe2000f8e00ff */
[----:B------:R-:W-:Y:S09]  /*5700*/  @P1 BRA `(.L_x_136) ;  /* 0x0000000000141947 */ /* 0x000ff20003800000 */
.L_x_137:
[----:B------:R-:W2:Y:S04]  /*5710*/  LDG.E.STRONG.GPU R4, desc[UR28][R2.64] ;  /* 0x0000001c02047981 */ /* 0x000ea8000c1ef900 */
[----:B--2---:R-:W-:Y:S01]  /*5720*/  CCTL.IVALL ;  /* 0x00000000ff00798f */ /* 0x004fe20002000000 */
[----:B------:R-:W-:Y:S05]  /*5730*/  YIELD ;  /* 0x0000000000007946 */ /* 0x000fea0003800000 */
[----:B------:R-:W-:-:S13]  /*5740*/  ISETP.NE.AND P3, PT, R4, UR27, PT ;  /* 0x0000001b04007c0c */ /* 0x000fda000bf65270 */
[----:B------:R-:W-:Y:S05]  /*5750*/  @P3 BRA `(.L_x_137) ;  /* 0xfffffffc00ec3947 */ /* 0x000fea000383ffff */
.L_x_136:
[----:B------:R-:W-:Y:S05]  /*5760*/  BSYNC B0 ;  /* 0x0000000000007941 */ /* 0x000fea0003800000 */
.L_x_135:
[----:B------:R-:W-:-:S03]  /*5770*/  UMOV UR16, 0xffffffff ;  /* 0xffffffff00107882 */ /* 0x000fc60000000000 */
[----:B------:R-:W-:Y:S05]  /*5780*/  BRA.DIV UR16, `(.L_x_138) ;  /* 0x0000003210a87947 */ /* 0x000fea000b800000 */
[----:B------:R-:W-:Y:S01]  /*5790*/  NOP ;  /* 0x0000000000007918 */ /* 0x000fe20000000000 */
.L_x_206:
[----:B------:R-:W-:Y:S05]  /*57a0*/  WARPSYNC.ALL ;  /* 0x0000000000007948 */ /* 0x000fea0003800000 */
[----:B------:R-:W-:Y:S06]  /*57b0*/  BAR.SYNC.DEFER_BLOCKING 0xd, 0xa0 ;  /* 0x0342800000007b1d */ /* 0x000fec0000010000 */
[----:B------:R-:W-:Y:S04]  /*57c0*/  BSSY B0, `(.L_x_139) ;  /* 0x0000011000007945 */ /* 0x000fe80003800000 */
[----:B------:R-:W-:Y:S05]  /*57d0*/  @!P0 BRA `(.L_x_140) ;  /* 0x00000000003c8947 */ /* 0x000fea0003800000 */
[----:B------:R-:W1:Y:S01]  /*57e0*/  S2UR UR36, SR_CgaCtaId ;  /* 0x00000000002479c3 */ /* 0x000e620000008800 */
[----:B------:R-:W-:Y:S01]  /*57f0*/  UIMAD UR26, UR4, 0x1800, URZ ;  /* 0x00001800041a78a4 */ /* 0x000fe2000f8e023f */
        /* <DEDUP_REMOVED lines=13> */
.L_x_140:
[----:B------:R-:W-:Y:S05]  /*58d0*/  BSYNC B0 ;  /* 0x0000000000007941 */ /* 0x000fea0003800000 */
.L_x_139:
        /* <DEDUP_REMOVED lines=13> */
.L_x_142:
[----:B------:R-:W-:Y:S05]  /*59b0*/  BSYNC B0 ;  /* 0x0000000000007941 */ /* 0x000fea0003800000 */
.L_x_141:
[----:B------:R-:W-:Y:S06]  /*59c0*/  BAR.ARV 0xa, 0xa0 ;  /* 0x0282800000007b1d */ /* 0x000fec0000002000 */
[----:B------:R-:W-:Y:S04]  /*59d0*/  BSSY B0, `(.L_x_143) ;  /* 0x0000003000007945 */ /* 0x000fe80003800000 */
[----:B------:R-:W-:Y:S05]  /*59e0*/  @!P0 BRA `(.L_x_144) ;  /* 0x0000000000048947 */ /* 0x000fea0003800000 */
[----:B------:R-:W-:-:S04]  /*59f0*/  DEPBAR.LE SB0, 0x0 ;  /* 0x000080000000791a */ /* 0x000fc80000000000 */
.L_x_144:
[----:B------:R-:W-:Y:S05]  /*5a00*/  BSYNC B0 ;  /* 0x0000000000007941 */ /* 0x000fea0003800000 */
.L_x_143:
[----:B------:R-:W-:Y:S06]  /*5a10*/  BAR.ARV 0xb, 0xa0 ;  /* 0x02c2800000007b1d */ /* 0x000fec0000002000 */
[----:B------:R-:W-:Y:S01]  /*5a20*/  NOP ;  /* 0x0000000000007918 */ /* 0x000fe20000000000 */
[----:B------:R-:W-:Y:S04]  /*5a30*/  BSSY B0, `(.L_x_145) ;  /* 0x0000011000007945 */ /* 0x000fe80003800000 */
[----:B------:R-:W-:Y:S05]  /*5a40*/  @P1 BRA `(.L_x_146) ;  /* 0x00000000003c1947 */ /* 0x000fea0003800000 */
[----:B------:R-:W-:Y:S01]  /*5a50*/  @!PT LDS RZ, [RZ] ;  /* 0x00000000fffff984 */ /* 0x000fe20000000800 */
[----:B------:R-:W-:Y:S01]  /*5a60*/  @!PT LDS RZ, [RZ] ;  /* 0x00000000fffff984 */ /* 0x000fe20000000800 */
[----:B------:R-:W-:Y:S01]  /*5a70*/  @!PT LDS RZ, [RZ] ;  /* 0x00000000fffff984 */ /* 0x000fe20000000800 */
[----:B------:R-:W-:Y:S01]  /*5a80*/  @!PT LDS RZ, [RZ] ;  /* 0x00000000fffff984 */ /* 0x000fe20000000800 */
[----:B------:R1:W-:Y:S06]  /*5a90*/  MEMBAR.ALL.CTA ;  /* 0x0000000000007992 */ /* 0x0003ec0000008000 */
[----:B-1----:R-:W-:Y:S06]  /*5aa0*/  MEMBAR.ALL.GPU ;  /* 0x0000000000007992 */ /* 0x002fec000000a000 */
[----:B------:R-:W-:-:S00]  /*5ab0*/  ERRBAR ;  /* 0x00000000000079ab */ /* 0x000fc00000000000 */
[----:B------:R-:W-:Y:S06]  /*5ac0*/  CGAERRBAR ;  /* 0x00000000000075ab */ /* 0x000fec0000000000 */
[----:B012345:R-:W-:Y:S01]  /*5ad0*/  CCTL.IVALL ;  /* 0x00000000ff00798f */ /* 0x03ffe20002000000 */
[----:B------:R-:W1:Y:S01]  /*5ae0*/  S2R R4, SR_LANEID ;  /* 0x0000000000047919 */ /* 0x000e620000000000 */
[----:B------:R-:W-:Y:S02]  /*5af0*/  VOTEU.ANY UR16, UPT, PT ;  /* 0x0000000000107886 */ /* 0x000fe400038e0100 */
[----:B------:R-:W-:-:S02]  /*5b00*/  UFLO.U32 UR17, UR16 ;  /* 0x00000010001172bd */ /* 0x000fc400080e0000 */
[----:B------:R-:W2:Y:S04]  /*5b10*/  POPC R5, UR16 ;  /* 0x0000001000057d09 */ /* 0x000ea80008000000 */
[----:B-1----:R-:W-:-:S13]  /*5b20*/  ISETP.EQ.U32.AND P3, PT, R4, UR17, PT ;  /* 0x0000001104007c0c */ /* 0x002fda000bf62070 */
[----:B--2---:R1:W-:Y:S02]  /*5b30*/  @P3 REDG.E.ADD.S32.STRONG.GPU desc[UR28][R2.64], R5 ;  /* 0x000000050200398e */ /* 0x0043e4000c10e39c */
.L_x_146:
[----:B------:R-:W-:Y:S05]  /*5b40*/  BSYNC B0 ;  /* 0x0000000000007941 */ /* 0x000fea0003800000 */
.L_x_145:
[----:B------:R-:W-:Y:S01]  /*5b50*/  UIADD3 UR19, UR15, UR19, URZ ;  /* 0x000000130f137290 */ /* 0x000fe2000fffe03f */
[----:B------:R-:W-:Y:S03]  /*5b60*/  BSSY B0, `(.L_x_147) ;  /* 0x000000d000007945 */ /* 0x000fe60003800000 */
[----:B------:R-:W-:-:S04]  /*5b70*/  UIADD3 UR16, UP0, UR19, UR10, URZ ;  /* 0x0000000a13107290 */ /* 0x000fc8000ff1e03f */
[----:B------:R-:W-:Y:S02]  /*5b80*/  ULEA.HI.X.SX32 UR19, UR19, UR11, 0x1, UP0 ;  /* 0x0000000b13137291 */ /* 0x000fe400080f0e3f */
[----:B------:R-:W-:-:S04]  /*5b90*/  ULEA UR8, UP0, UR16, UR8, 0x2 ;  /* 0x0000000810087291 */ /* 0x000fc8000f80103f */
[----:B------:R-:W-:Y:S02]  /*5ba0*/  ULEA.HI.X UR19, UR16, UR9, UR19, 0x2, UP0 ;  /* 0x0000000910137291 */ /* 0x000fe400080f1413 */
[----:B-1----:R-:W-:-:S04]  /*5bb0*/  MOV R2, UR8 ;  /* 0x0000000800027c02 */ /* 0x002fc80008000f00 */
[----:B------:R-:W-:Y:S01]  /*5bc0*/  IMAD.U32 R3, RZ, RZ, UR19 ;  /* 0x00000013ff037e24 */ /* 0x000fe2000f8e00ff */
[----:B------:R-:W-:Y:S06]  /*5bd0*/  @P1 BRA `(.L_x_148) ;  /* 0x0000000000141947 */ /* 0x000fec0003800000 */
.L_x_149:
[----:B------:R-:W2:Y:S04]  /*5be0*/  LDG.E.STRONG.GPU R4, desc[UR28][R2.64] ;  /* 0x0000001c02047981 */ /* 0x000ea8000c1ef900 */
[----:B--2---:R-:W-:Y:S01]  /*5bf0*/  CCTL.IVALL ;  /* 0x00000000ff00798f */ /* 0x004fe20002000000 */
[----:B------:R-:W-:Y:S05]  /*5c00*/  YIELD ;  /* 0x0000000000007946 */ /* 0x000fea0003800000 */
[----:B------:R-:W-:-:S13]  /*5c10*/  ISETP.NE.AND P3, PT, R4, UR27, PT ;  /* 0x0000001b04007c0c */ /* 0x000fda000bf65270 */
[----:B------:R-:W-:Y:S05]  /*5c20*/  @P3 BRA `(.L_x_149) ;  /* 0xfffffffc00ec3947 */ /* 0x000fea000383ffff */
.L_x_148:
[----:B------:R-:W-:Y:S05]  /*5c30*/  BSYNC B0 ;  /* 0x0000000000007941 */ /* 0x000fea0003800000 */
.L_x_147:
[----:B------:R-:W-:-:S03]  /*5c40*/  UMOV UR8, 0xffffffff ;  /* 0xffffffff00087882 */ /* 0x000fc60000000000 */
[----:B------:R-:W-:Y:S05]  /*5c50*/  BRA.DIV UR8, `(.L_x_150) ;  /* 0x0000002e08907947 */ /* 0x000fea000b800000 */
[----:B------:R-:W-:Y:S01]  /*5c60*/  NOP ;  /* 0x0000000000007918 */ /* 0x000fe20000000000 */
.L_x_209:
[----:B------:R-:W-:Y:S05]  /*5c70*/  WARPSYNC.ALL ;  /* 0x0000000000007948 */ /* 0x000fea0003800000 */
        /* <DEDUP_REMOVED lines=12> */
.L_x_152:
[----:B------:R-:W-:Y:S05]  /*5d40*/  BSYNC B0 ;  /* 0x0000000000007941 */ /* 0x000fea0003800000 */
.L_x_151:
        /* <DEDUP_REMOVED lines=13> */
.L_x_154:
[----:B------:R-:W-:Y:S05]  /*5e20*/  BSYNC B0 ;  /* 0x0000000000007941 */ /* 0x000fea0003800000 */
.L_x_153:
[----:B------:R-:W-:Y:S06]  /*5e30*/  BAR.ARV 0xa, 0xa0 ;  /* 0x0282800000007b1d */ /* 0x000fec0000002000 */
[----:B------:R-:W-:Y:S04]  /*5e40*/  BSSY B0, `(.L_x_155) ;  /* 0x0000003000007945 */ /* 0x000fe80003800000 */
[----:B------:R-:W-:Y:S05]  /*5e50*/  @!P0 BRA `(.L_x_156) ;  /* 0x0000000000048947 */ /* 0x000fea0003800000 */
[----:B------:R-:W-:-:S04]  /*5e60*/  DEPBAR.LE SB0, 0x0 ;  /* 0x000080000000791a */ /* 0x000fc80000000000 */
.L_x_156:
[----:B------:R-:W-:Y:S05]  /*5e70*/  BSYNC B0 ;  /* 0x0000000000007941 */ /* 0x000fea0003800000 */
.L_x_155:
[----:B------:R-:W-:Y:S06]  /*5e80*/  BAR.ARV 0xb, 0xa0 ;  /* 0x02c2800000007b1d */ /* 0x000fec0000002000 */
[----:B------:R-:W-:Y:S01]  /*5e90*/  NOP ;  /* 0x0000000000007918 */ /* 0x000fe20000000000 */
[----:B------:R-:W-:Y:S04]  /*5ea0*/  BSSY B0, `(.L_x_157) ;  /* 0x0000011000007945 */ /* 0x000fe80003800000 */
[----:B------:R-:W-:Y:S05]  /*5eb0*/  @P1 BRA `(.L_x_158) ;  /* 0x00000000003c1947 */ /* 0x000fea0003800000 */
[----:B------:R-:W1:Y:S01]  /*5ec0*/  S2R R4, SR_LANEID ;  /* 0x0000000000047919 */ /* 0x000e620000000000 */
[----:B------:R-:W-:Y:S01]  /*5ed0*/  @!PT LDS RZ, [RZ] ;  /* 0x00000000fffff984 */ /* 0x000fe20000000800 */
[----:B------:R-:W-:Y:S01]  /*5ee0*/  @!PT LDS RZ, [RZ] ;  /* 0x00000000fffff984 */ /* 0x000fe20000000800 */
[----:B------:R-:W-:Y:S01]  /*5ef0*/  @!PT LDS RZ, [RZ] ;  /* 0x00000000fffff984 */ /* 0x000fe20000000800 */
[----:B------:R-:W-:Y:S01]  /*5f00*/  @!PT LDS RZ, [RZ] ;  /* 0x00000000fffff984 */ /* 0x000fe20000000800 */
[----:B------:R2:W-:Y:S06]  /*5f10*/  MEMBAR.ALL.CTA ;  /* 0x0000000000007992 */ /* 0x0005ec0000008000 */
[----:B--2---:R-:W-:Y:S06]  /*5f20*/  MEMBAR.ALL.GPU ;  /* 0x0000000000007992 */ /* 0x004fec000000a000 */
[----:B------:R-:W-:-:S00]  /*5f30*/  ERRBAR ;  /* 0x00000000000079ab */ /* 0x000fc00000000000 */
[----:B------:R-:W-:Y:S06]  /*5f40*/  CGAERRBAR ;  /* 0x00000000000075ab */ /* 0x000fec0000000000 */
[----:B012345:R-:W-:Y:S01]  /*5f50*/  CCTL.IVALL ;  /* 0x00000000ff00798f */ /* 0x03ffe20002000000 */
[----:B------:R-:W-:Y:S02]  /*5f60*/  VOTEU.ANY UR8, UPT, PT ;  /* 0x0000000000087886 */ /* 0x000fe400038e0100 */
[----:B------:R-:W-:Y:S02]  /*5f70*/  UFLO.U32 UR9, UR8 ;  /* 0x00000008000972bd */ /* 0x000fe400080e0000 */
[----:B------:R-:W2:Y:S04]  /*5f80*/  POPC R5, UR8 ;  /* 0x0000000800057d09 */ /* 0x000ea80008000000 */
[----:B-1----:R-:W-:-:S13]  /*5f90*/  ISETP.EQ.U32.AND P1, PT, R4, UR9, PT ;  /* 0x0000000904007c0c */ /* 0x002fda000bf22070 */
[----:B--2---:R1:W-:Y:S02]  /*5fa0*/  @P1 REDG.E.ADD.S32.STRONG.GPU desc[UR28][R2.64], R5 ;  /* 0x000000050200198e */ /* 0x0043e4000c10e39c */
.L_x_158:
[----:B------:R-:W-:Y:S05]  /*5fb0*/  BSYNC B0 ;  /* 0x0000000000007941 */ /* 0x000fea0003800000 */
.L_x_157:
[----:B------:R-:W-:Y:S02]  /*5fc0*/  UIADD3 UR4, UR4, 0x2, URZ ;  /* 0x0000000204047890 */ /* 0x000fe4000fffe03f */
[----:B------:R-:W-:Y:S01]  /*5fd0*/  UIADD3 UR5, UR5, 0x1, URZ ;  /* 0x0000000105057890 */ /* 0x000fe2000fffe03f */
[----:B------:R-:W-:Y:S11]  /*5fe0*/  @P2 BRA `(.L_x_159) ;  /* 0xfffffff400842947 */ /* 0x000ff6000383ffff */
.L_x_134:
[----:B------:R-:W-:-:S13]  /*5ff0*/  ISETP.NE.AND P1, PT, RZ, UR35, PT ;  /* 0x00000023ff007c0c */ /* 0x000fda000bf25270 */
[----:B------:R-:W-:Y:S05]  /*6000*/  @!P1 EXIT ;  /* 0x000000000000994d */ /* 0x000fea0003800000 */
[----:B------:R-:W-:Y:S01]  /*6010*/  UIMAD UR5, UR15, UR4, URZ ;  /* 0x000000040f0572a4 */ /* 0x000fe2000f8e023f */
[----:B------:R-:W-:Y:S01]  /*6020*/  ISETP.NE.AND P1, PT, R0, RZ, PT ;  /* 0x000000ff0000720c */ /* 0x000fe20003f25270 */
[----:B------:R-:W-:Y:S01]  /*6030*/  ULDC.64 UR12, c[0x0][0x768] ;  /* 0x0001da00000c7ab9 */ /* 0x000fe20000000a00 */
[----:B------:R-:W-:Y:S01]  /*6040*/  BSSY B0, `(.L_x_160) ;  /* 0x000000d000007945 */ /* 0x000fe20003800000 */
[----:B------:R-:W-:-:S04]  /*6050*/  UIADD3 UR8, UP0, UR5, UR10, URZ ;  /* 0x0000000a05087290 */ /* 0x000fc8000ff1e03f */
[----:B------:R-:W-:Y:S02]  /*6060*/  ULEA.HI.X.SX32 UR5, UR5, UR11, 0x1, UP0 ;  /* 0x0000000b05057291 */ /* 0x000fe400080f0e3f */
[----:B------:R-:W-:-:S04]  /*6070*/  ULEA UR9, UP0, UR8, UR12, 0x2 ;  /* 0x0000000c08097291 */ /* 0x000fc8000f80103f */
[----:B------:R-:W-:Y:S02]  /*6080*/  ULEA.HI.X UR5, UR8, UR13, UR5, 0x2, UP0 ;  /* 0x0000000d08057291 */ /* 0x000fe400080f1405 */
[----:B-1----:R-:W-:-:S04]  /*6090*/  IMAD.U32 R2, RZ, RZ, UR9 ;  /* 0x00000009ff027e24 */ /* 0x002fc8000f8e00ff */
[----:B------:R-:W-:Y:S01]  /*60a0*/  IMAD.U32 R3, RZ, RZ, UR5 ;  /* 0x00000005ff037e24 */ /* 0x000fe2000f8e00ff */
[----:B------:R-:W-:Y:S06]  /*60b0*/  @P1 BRA `(.L_x_161) ;  /* 0x0000000000141947 */ /* 0x000fec0003800000 */
.L_x_162:
[----:B------:R-:W2:Y:S04]  /*60c0*/  LDG.E.STRONG.GPU R0, desc[UR28][R2.64] ;  /* 0x0000001c02007981 */ /* 0x000ea8000c1ef900 */
[----:B--2---:R-:W-:Y:S01]  /*60d0*/  CCTL.IVALL ;  /* 0x00000000ff00798f */ /* 0x004fe20002000000 */
[----:B------:R-:W-:Y:S05]  /*60e0*/  YIELD ;  /* 0x0000000000007946 */ /* 0x000fea0003800000 */
[----:B------:R-:W-:-:S13]  /*60f0*/  ISETP.NE.AND P2, PT, R0, UR27, PT ;  /* 0x0000001b00007c0c */ /* 0x000fda000bf45270 */
[----:B------:R-:W-:Y:S05]  /*6100*/  @P2 BRA `(.L_x_162) ;  /* 0xfffffffc00ec2947 */ /* 0x000fea000383ffff */
.L_x_161:
[----:B------:R-:W-:Y:S05]  /*6110*/  BSYNC B0 ;  /* 0x0000000000007941 */ /* 0x000fea0003800000 */
.L_x_160:
[----:B------:R-:W-:-:S03]  /*6120*/  UMOV UR5, 0xffffffff ;  /* 0xffffffff00057882 */ /* 0x000fc60000000000 */
[----:B------:R-:W-:Y:S05]  /*6130*/  BRA.DIV UR5, `(.L_x_163) ;  /* 0x0000002a05747947 */ /* 0x000fea000b800000 */
[----:B------:R-:W-:Y:S01]  /*6140*/  NOP ;  /* 0x0000000000007918 */ /* 0x000fe20000000000 */
.L_x_212:
[----:B------:R-:W-:Y:S01]  /*6150*/  IMAD.U32 R6, RZ, RZ, UR4 ;  /* 0x00000004ff067e24 */ /* 0x000fe2000f8e00ff */
[----:B------:R-:W-:Y:S05]  /*6160*/  WARPSYNC.ALL ;  /* 0x0000000000007948 */ /* 0x000fea0003800000 */
[----:B------:R-:W-:Y:S01]  /*6170*/  BAR.SYNC.DEFER_BLOCKING 0xd, 0xa0 ;  /* 0x0342800000007b1d */ /* 0x000fe20000010000 */
[----:B------:R-:W-:-:S05]  /*6180*/  IMAD R6, R6, 0x1800, RZ ;  /* 0x0000180006067824 */ /* 0x000fca00078e02ff */
[----:B------:R-:W-:Y:S04]  /*6190*/  BSSY B0, `(.L_x_164) ;  /* 0x0000012000007945 */ /* 0x000fe80003800000 */
[----:B------:R-:W-:Y:S05]  /*61a0*/  @!P0 BRA `(.L_x_165) ;  /* 0x0000000000408947 */ /* 0x000fea0003800000 */
[----:B------:R-:W1:Y:S01]  /*61b0*/  LDC.64 R8, c[0x0][0x2c0] ;  /* 0x0000b000ff087b82 */ /* 0x000e620000000a00 */
[C---:B------:R-:W-:Y:S01]  /*61c0*/  IADD3 R4, P2, R6.reuse, UR6, RZ ;  /* 0x0000000606047c10 */ /* 0x040fe2000ff5e0ff */
[----:B------:R-:W-:Y:S01]  /*61d0*/  UMOV UR5, 0x400 ;  /* 0x0000040000057882 */ /* 0x000fe20000000000 */
[----:B------:R-:W-:Y:S01]  /*61e0*/  UMOV UR16, 0x0 ;  /* 0x0000000000107882 */ /* 0x000fe20000000000 */
[----:B------:R-:W-:Y:S01]  /*61f0*/  UMOV UR17, 0x14f00000 ;  /* 0x14f0000000117882 */ /* 0x000fe20000000000 */
[----:B------:R-:W-:-:S03]  /*6200*/  LEA.HI.X.SX32 R5, R6, UR14, 0x1, P2 ;  /* 0x0000000e06057c11 */ /* 0x000fc600090f0eff */
[----:B------:R-:W2:Y:S01]  /*6210*/  S2UR UR8, SR_CgaCtaId ;  /* 0x00000000000879c3 */ /* 0x000ea20000008800 */
[----:B-1----:R-:W-:-:S04]  /*6220*/  LEA R0, P3, R4, R8, 0x2 ;  /* 0x0000000804007211 */ /* 0x002fc800078610ff */
[----:B------:R-:W-:Y:S02]  /*6230*/  LEA.HI.X R4, R4, R9, R5, 0x2, P3 ;  /* 0x0000000904047211 */ /* 0x000fe400018f1405 */
[----:B------:R-:W-:Y:S02]  /*6240*/  R2UR UR12, R0 ;  /* 0x00000000000c72ca */ /* 0x000fe400000e0000 */
[----:B------:R-:W-:Y:S01]  /*6250*/  R2UR UR13, R4 ;  /* 0x00000000040d72ca */ /* 0x000fe200000e0000 */
[----:B--2---:R-:W-:-:S03]  /*6260*/  ULEA UR5, UR8, UR5, 0x18 ;  /* 0x0000000508057291 */ /* 0x004fc6000f8ec03f */
[----:B------:R-:W-:Y:S01]  /*6270*/  UMOV UR8, 0x300 ;  /* 0x0000030000087882 */ /* 0x000fe20000000000 */
[----:B------:R-:W-:-:S09]  /*6280*/  UIADD3 UR5, UR5, 0xc000, URZ ;  /* 0x0000c00005057890 */ /* 0x000fd2000fffe03f */
[----:B------:R1:W-:Y:S02]  /*6290*/  UBLKRED.G.S.ADD.F32.RN [UR12], [UR5], UR8, desc[UR16] ;  /* 0x0000100c050073bb */ /* 0x0003e400080a1408 */
[----:B-1----:R0:W-:Y:S02]  /*62a0*/  UTMACMDFLUSH ;  /* 0x00000000000079b7 */ /* 0x0021e40000000000 */
.L_x_165:
[----:B------:R-:W-:Y:S05]  /*62b0*/  BSYNC B0 ;  /* 0x0000000000007941 */ /* 0x000fea0003800000 */
.L_x_164:
[----:B------:R-:W-:Y:S06]  /*62c0*/  BAR.SYNC.DEFER_BLOCKING 0xe, 0xa0 ;  /* 0x0382800000007b1d */ /* 0x000fec0000010000 */
[----:B------:R-:W-:Y:S04]  /*62d0*/  BSSY B0, `(.L_x_166) ;  /* 0x0000013000007945 */ /* 0x000fe80003800000 */
[----:B------:R-:W-:Y:S05]  /*62e0*/  @!P0 BRA `(.L_x_167) ;  /* 0x0000000000448947 */ /* 0x000fea0003800000 */
[----:B------:R-:W1:Y:S01]  /*62f0*/  S2UR UR13, SR_CgaCtaId ;  /* 0x00000000000d79c3 */ /* 0x000e620000008800 */
[----:B------:R-:W-:Y:S01]  /*6300*/  R2UR UR5, R6 ;  /* 0x00000000060572ca */ /* 0x000fe200000e0000 */
[----:B------:R-:W-:Y:S01]  /*6310*/  UMOV UR12, 0x400 ;  /* 0x00000400000c7882 */ /* 0x000fe20000000000 */
[----:B------:R-:W-:Y:S01]  /*6320*/  ULDC.64 UR8, c[0x0][0x2c0] ;  /* 0x0000b00000087ab9 */ /* 0x000fe20000000a00 */
[----:B------:R-:W-:-:S10]  /*6330*/  UMOV UR17, 0x14f00000 ;  /* 0x14f0000000117882 */ /* 0x000fd40000000000 */
[----:B------:R-:W-:-:S04]  /*6340*/  UIADD3 UR5, UR5, 0xc00, URZ ;  /* 0x00000c0005057890 */ /* 0x000fc8000fffe03f */
[----:B------:R-:W-:-:S04]  /*6350*/  UIADD3 UR16, UP0, UR5, UR6, URZ ;  /* 0x0000000605107290 */ /* 0x000fc8000ff1e03f */
[----:B------:R-:W-:Y:S02]  /*6360*/  ULEA.HI.X.SX32 UR5, UR5, UR14, 0x1, UP0 ;  /* 0x0000000e05057291 */ /* 0x000fe400080f0e3f */
[----:B-1----:R-:W-:Y:S02]  /*6370*/  ULEA UR12, UR13, UR12, 0x18 ;  /* 0x0000000c0d0c7291 */ /* 0x002fe4000f8ec03f */
[----:B------:R-:W-:Y:S02]  /*6380*/  ULEA UR8, UP0, UR16, UR8, 0x2 ;  /* 0x0000000810087291 */ /* 0x000fe4000f80103f */
[----:B------:R-:W-:Y:S02]  /*6390*/  UIADD3 UR12, UR12, 0xf000, URZ ;  /* 0x0000f0000c0c7890 */ /* 0x000fe4000fffe03f */
[----:B------:R-:W-:-:S03]  /*63a0*/  ULEA.HI.X UR9, UR16, UR9, UR5, 0x2, UP0 ;  /* 0x0000000910097291 */ /* 0x000fc600080f1405 */
[----:B------:R-:W-:Y:S01]  /*63b0*/  UMOV UR5, 0x300 ;  /* 0x0000030000057882 */ /* 0x000fe20000000000 */
[----:B------:R-:W-:-:S05]  /*63c0*/  UMOV UR16, 0x0 ;  /* 0x0000000000107882 */ /* 0x000fca0000000000 */
[----:B------:R1:W-:Y:S01]  /*63d0*/  UBLKRED.G.S.ADD.F32.RN [UR8], [UR12], UR5, desc[UR16] ;  /* 0x000010080c0073bb */ /* 0x0003e200080a1405 */
[----:B------:R0:W-:Y:S01]  /*63e0*/  UTMACMDFLUSH ;  /* 0x00000000000079b7 */ /* 0x0001e20000000000 */
[----:B-1----:R-:W-:-:S04]  /*63f0*/  DEPBAR.LE SB0, 0x1 ;  /* 0x000080400000791a */ /* 0x002fc80000000000 */
.L_x_167:
[----:B------:R-:W-:Y:S05]  /*6400*/  BSYNC B0 ;  /* 0x0000000000007941 */ /* 0x000fea0003800000 */
.L_x_166:
[----:B------:R-:W-:Y:S06]  /*6410*/  BAR.ARV 0xa, 0xa0 ;  /* 0x0282800000007b1d */ /* 0x000fec0000002000 */
[----:B------:R-:W-:Y:S04]  /*6420*/  BSSY B0, `(.L_x_168) ;  /* 0x0000003000007945 */ /* 0x000fe80003800000 */
[----:B------:R-:W-:Y:S05]  /*6430*/  @!P0 BRA `(.L_x_169) ;  /* 0x0000000000048947 */ /* 0x000fea0003800000 */
[----:B------:R-:W-:-:S04]  /*6440*/  DEPBAR.LE SB0, 0x0 ;  /* 0x000080000000791a */ /* 0x000fc80000000000 */
.L_x_169:
[----:B------:R-:W-:Y:S05]  /*6450*/  BSYNC B0 ;  /* 0x0000000000007941 */ /* 0x000fea0003800000 */
.L_x_168:
        /* <DEDUP_REMOVED lines=19> */
.L_x_171:
[----:B------:R-:W-:Y:S05]  /*6590*/  BSYNC B0 ;  /* 0x0000000000007941 */ /* 0x000fea0003800000 */
.L_x_170:
[----:B------:R-:W-:Y:S05]  /*65a0*/  EXIT ;  /* 0x000000000000794d */ /* 0x000fea0003800000 */
.L_x_133:
        /* <DEDUP_REMOVED lines=48> */
.L_x_213:
[----:B------:R-:W2:Y:S01]  /*68b0*/  S2R R4, SR_TID.X ;  /* 0x0000000000047919 */ /* 0x000ea20000002100 */
[----:B------:R-:W-:Y:S02]  /*68c0*/  IMAD.U32 R8, RZ, RZ, UR7 ;  /* 0x00000007ff087e24 */ /* 0x000fe4000f8e00ff */
[----:B------:R-:W-:Y:S02]  /*68d0*/  IMAD.SHL.U32 R2, R2, 0x80, RZ ;  /* 0x0000008002027824 */ /* 0x000fe400078e00ff */
[----:B------:R-:W-:Y:S02]  /*68e0*/  VIADD R8, R8, UR4 ;  /* 0x0000000408087c36 */ /* 0x000fe40008000000 */
[----:B------:R-:W-:Y:S01]  /*68f0*/  IMAD.MOV.U32 R9, RZ, RZ, 0x1 ;  /* 0x00000001ff097424 */ /* 0x000fe200078e00ff */
[----:B--2---:R-:W-:-:S04]  /*6900*/  LOP3.LUT R4, R4, 0x7f, RZ, 0xc0, !PT ;  /* 0x0000007f04047812 */ /* 0x004fc800078ec0ff */
[----:B------:R-:W-:-:S13]  /*6910*/  ISETP.NE.AND P0, PT, R4, RZ, PT ;  /* 0x000000ff0400720c */ /* 0x000fda0003f05270 */
[----:B------:R-:W-:Y:S05]  /*6920*/  @P0 BRA `(.L_x_175) ;  /* 0x0000000000180947 */ /* 0x000fea0003800000 */
[----:B------:R-:W2:Y:S01]  /*6930*/  S2R R4, SR_TID.X ;  /* 0x0000000000047919 */ /* 0x000ea20000002100 */
[----:B-1----:R-:W-:-:S04]  /*6940*/  MOV R3, 0x3100 ;  /* 0x0000310000037802 */ /* 0x002fc80000000f00 */
[----:B------:R3:W-:Y:S01]  /*6950*/  SYNCS.ARRIVE.TRANS64 RZ, [R0+URZ+0x26810], R3 ;  /* 0x0268100300ff79a7 */ /* 0x0007e2000800003f */
[----:B--2---:R-:W-:-:S13]  /*6960*/  LOP3.LUT P1, RZ, R4, 0x1f, RZ, 0xc0, !PT ;  /* 0x0000001f04ff7812 */ /* 0x004fda000782c0ff */
[----:B---3--:R-:W-:Y:S05]  /*6970*/  @!P1 BRA `(.L_x_175) ;  /* 0x0000000000049947 */ /* 0x008fea0003800000 */
[----:B------:R-:W-:Y:S01]  /*6980*/  BPT.TRAP 0x1 ;  /* 0x000000040000795c */ /* 0x000fe20000300000 */
.L_x_175:
        /* <DEDUP_REMOVED lines=95> */
[----:B------:R-:W-:Y:S01]  /*6f80*/  R2UR UR21, R12 ;  /* 0x000000000c1572ca */ /* 0x000fe200000e0000 */
[----:B------:R-:W-:Y:S01]  /*6f90*/  IMAD.MOV.U32 R12, RZ, RZ, RZ ;  /* 0x000000ffff0c7224 */ /* 0x000fe200078e00ff */
[----:B---3--:R-:W-:Y:S02]  /*6fa0*/  UIADD3 UR48, UR8, 0x3000, URZ ;  /* 0x0000300008307890 */ /* 0x008fe4000fffe03f */
[----:B------:R-:W-:Y:S01]  /*6fb0*/  UIADD3 UR8, UR8, 0xa000, URZ ;  /* 0x0000a00008087890 */ /* 0x000fe2000fffe03f */
[----:B------:R-:W-:-:S08]  /*6fc0*/  UMOV UR50, 0x30 ;  /* 0x0000003000327882 */ /* 0x000fd00000000000 */
        /* <DEDUP_REMOVED lines=14> */
[----:B------:R-:W-:Y:S01]  /*70b0*/  IMAD.MOV.U32 R12, RZ, RZ, RZ ;  /* 0x000000ffff0c7224 */ /* 0x000fe200078e00ff */
[----:B------:R-:W-:Y:S02]  /*70c0*/  MOV R16, RZ ;  /* 0x000000ff00107202 */ /* 0x000fe40000000f00 */
        /* <DEDUP_REMOVED lines=11> */
.L_x_186:
[----:B------:R-:W-:-:S04]  /*7180*/  SHF.L.U32 R20, R9, 0x1f, RZ ;  /* 0x0000001f09147819 */ /* 0x000fc800000006ff */
[----:B-1----:R-:W1:Y:S02]  /*7190*/  SYNCS.PHASECHK.TRANS64.TRYWAIT P1, [R0+URZ+0x26840], R20 ;  /* 0x02684014000075a7 */ /* 0x002e64000802017f */
[----:B-123--:R-:W-:Y:S05]  /*71a0*/  @!P1 BRA `(.L_x_178) ;  /* 0x0000001800889947 */ /* 0x00efea0003800000 */
.L_x_214:
[----:B------:R-:W-:Y:S05]  /*71b0*/  @P0 BRA `(.L_x_179) ;  /* 0x0000000000140947 */ /* 0x000fea0003800000 */
[----:B------:R-:W-:Y:S01]  /*71c0*/  ISETP.NE.AND P1, PT, R13, RZ, PT ;  /* 0x000000ff0d00720c */ /* 0x000fe20003f25270 */
[----:B------:R-:W-:-:S04]  /*71d0*/  IMAD.MOV.U32 R3, RZ, RZ, 0x3100 ;  /* 0x00003100ff037424 */ /* 0x000fc800078e00ff */
[----:B------:R2:W-:Y:S08]  /*71e0*/  SYNCS.ARRIVE.TRANS64 RZ, [R0+URZ+0x26830], R3 ;  /* 0x0268300300ff79a7 */ /* 0x0005f0000800003f */
[----:B------:R-:W-:Y:S05]  /*71f0*/  @!P1 BRA `(.L_x_179) ;  /* 0x0000000000049947 */ /* 0x000fea0003800000 */
[----:B------:R-:W-:Y:S01]  /*7200*/  BPT.TRAP 0x1 ;  /* 0x000000040000795c */ /* 0x000fe20000300000 */
.L_x_179:
[----:B------:R-:W2:Y:S01]  /*7210*/  LDC.64 R14, c[0x0][0x728] ;  /* 0x0001ca00ff0e7b82 */ /* 0x000ea20000000a00 */
[----:B------:R-:W-:Y:S01]  /*7220*/  IMAD.SHL.U32 R19, R16, 0x40, RZ ;  /* 0x0000004010137824 */ /* 0x000fe200078e00ff */
[----:B------:R-:W-:Y:S01]  /*7230*/  R2UR UR22, R0 ;  /* 0x00000000001672ca */ /* 0x000fe200000e0000 */
[----:B------:R-:W-:Y:S01]  /*7240*/  IMAD.MOV.U32 R10, RZ, RZ, R6 ;  /* 0x000000ffff0a7224 */ /* 0x000fe200078e0006 */
[----:B------:R-:W-:Y:S01]  /*7250*/  UMOV UR10, 0x0 ;  /* 0x00000000000a7882 */ /* 0x000fe20000000000 */
[----:B------:R-:W-:Y:S01]  /*7260*/  IMAD.MOV.U32 R11, RZ, RZ, R7 ;  /* 0x000000ffff0b7224 */ /* 0x000fe200078e0007 */
[C---:B------:R-:W-:Y:S01]  /*7270*/  IADD3 R2, P1, R19.reuse, UR6, RZ ;  /* 0x0000000613027c10 */ /* 0x040fe2000ff3e0ff */
[----:B------:R-:W-:Y:S01]  /*7280*/  UMOV UR11, 0x14f00000 ;  /* 0x14f00000000b7882 */ /* 0x000fe20000000000 */
[----:B------:R-:W-:Y:S01]  /*7290*/  R2UR UR19, R19 ;  /* 0x00000000131372ca */ /* 0x000fe200000e0000 */
[----:B------:R-:W-:Y:S01]  /*72a0*/  UMOV UR18, URZ ;  /* 0x0000003f00127c82 */ /* 0x000fe20008000000 */
[----:B------:R-:W-:Y:S01]  /*72b0*/  UMOV UR34, 0x20 ;  /* 0x0000002000227882 */ /* 0x000fe20000000000 */
[----:B------:R-:W-:Y:S01]  /*72c0*/  UMOV UR36, UR20 ;  /* 0x0000001400247c82 */ /* 0x000fe20008000000 */
[----:B------:R-:W-:Y:S01]  /*72d0*/  UMOV UR37, UR21 ;  /* 0x0000001500257c82 */ /* 0x000fe20008000000 */
[----:B------:R-:W-:Y:S01]  /*72e0*/  UMOV UR26, 0x40 ;  /* 0x00000040001a7882 */ /* 0x000fe20000000000 */
[----:B------:R-:W-:Y:S01]  /*72f0*/  UMOV UR28, UR20 ;  /* 0x00000014001c7c82 */ /* 0x000fe20008000000 */
[----:B------:R-:W-:-:S02]  /*7300*/  UIADD3 UR17, UR22, 0x26830, URZ ;  /* 0x0002683016117890 */ /* 0x000fc4000fffe03f */
[----:B------:R-:W-:Y:S02]  /*7310*/  UIADD3 UR16, UR22, 0x18000, URZ ;  /* 0x0001800016107890 */ /* 0x000fe4000fffe03f */
[----:B------:R-:W-:Y:S02]  /*7320*/  UIADD3 UR32, UR22, 0x19000, URZ ;  /* 0x0001900016207890 */ /* 0x000fe4000fffe03f */
[----:B------:R-:W-:Y:S02]  /*7330*/  UIADD3 UR24, UR22, 0x1a000, URZ ;  /* 0x0001a00016187890 */ /* 0x000fe4000fffe03f */
[----:B------:R-:W-:Y:S01]  /*7340*/  UIADD3 UR22, UR22, 0x1e200, URZ ;  /* 0x0001e20016167890 */ /* 0x000fe2000fffe03f */
[----:B--2---:R-:W-:Y:S01]  /*7350*/  LEA R3, P2, R2, R14, 0x2 ;  /* 0x0000000e02037211 */ /* 0x004fe200078410ff */
[----:B------:R-:W-:Y:S01]  /*7360*/  UMOV UR33, UR17 ;  /* 0x0000001100217c82 */ /* 0x000fe20008000000 */
[----:B------:R-:W-:Y:S01]  /*7370*/  UMOV UR35, UR19 ;  /* 0x0000001300237c82 */ /* 0x000fe20008000000 */
[----:B------:R-:W-:Y:S01]  /*7380*/  UMOV UR29, UR21 ;  /* 0x00000015001d7c82 */ /* 0x000fe20008000000 */
[----:B------:R-:W-:Y:S01]  /*7390*/  R2UR UR30, R3 ;  /* 0x00000000031e72ca */ /* 0x000fe200000e0000 */
[----:B------:R-:W-:Y:S01]  /*73a0*/  UMOV UR25, UR17 ;  /* 0x0000001100197c82 */ /* 0x000fe20008000000 */
[----:B------:R-:W-:Y:S01]  /*73b0*/  LEA.HI.X.SX32 R3, R19, R8, 0x1, P1 ;  /* 0x0000000813037211 */ /* 0x000fe200008f0eff */
[----:B------:R-:W-:Y:S01]  /*73c0*/  UMOV UR27, UR19 ;  /* 0x00000013001b7c82 */ /* 0x000fe20008000000 */
[----:B------:R-:W-:Y:S01]  /*73d0*/  IADD3 R4, P1, R10, 0x1f0, RZ ;  /* 0x000001f00a047810 */ /* 0x000fe20007f3e0ff */
[----:B------:R-:W-:Y:S01]  /*73e0*/  UMOV UR5, 0x10 ;  /* 0x0000001000057882 */ /* 0x000fe20000000000 */
[----:B------:R-:W-:Y:S01]  /*73f0*/  LEA.HI.X R2, R2, R15, R3, 0x2, P2 ;  /* 0x0000000f02027211 */ /* 0x000fe200010f1403 */
[----:B------:R-:W-:Y:S01]  /*7400*/  UMOV UR23, UR17 ;  /* 0x0000001100177c82 */ /* 0x000fe20008000000 */
        /* <DEDUP_REMOVED lines=8> */
[----:B------:R-:W3:Y:S02]  /*7490*/  SYNCS.PHASECHK.TRANS64.TRYWAIT P1, [R0+URZ+0x26828], R20 ;  /* 0x02682814000075a7 */ /* 0x000ee4000802017f */
[----:B--23--:R-:W-:Y:S05]  /*74a0*/  @!P1 BRA `(.L_x_180) ;  /* 0x0000001400dc9947 */ /* 0x00cfea0003800000 */
.L_x_215:
[----:B------:R-:W-:Y:S05]  /*74b0*/  @P0 BRA `(.L_x_181) ;  /* 0x0000000000140947 */ /* 0x000fea0003800000 */
[----:B------:R-:W-:Y:S01]  /*74c0*/  ISETP.NE.AND P1, PT, R13, RZ, PT ;  /* 0x000000ff0d00720c */ /* 0x000fe20003f25270 */
[----:B------:R-:W-:-:S04]  /*74d0*/  IMAD.MOV.U32 R3, RZ, RZ, 0x3100 ;  /* 0x00003100ff037424 */ /* 0x000fc800078e00ff */
[----:B------:R3:W-:Y:S08]  /*74e0*/  SYNCS.ARRIVE.TRANS64 RZ, [R0+URZ+0x26818], R3 ;  /* 0x0268180300ff79a7 */ /* 0x0007f0000800003f */
[----:B------:R-:W-:Y:S05]  /*74f0*/  @!P1 BRA `(.L_x_181) ;  /* 0x0000000000049947 */ /* 0x000fea0003800000 */
[----:B------:R-:W-:Y:S01]  /*7500*/  BPT.TRAP 0x1 ;  /* 0x000000040000795c */ /* 0x000fe20000300000 */
.L_x_181:
        /* <DEDUP_REMOVED lines=34> */
.L_x_216:
[----:B-123--:R-:W-:Y:S01]  /*7730*/  SHF.R.S32.HI R20, RZ, 0x1f, R19 ;  /* 0x0000001fff147819 */ /* 0x00efe20000011413 */
[----:B------:R-:W-:Y:S06]  /*7740*/  @P0 BRA `(.L_x_183) ;  /* 0x0000000000140947 */ /* 0x000fec0003800000 */
[----:B------:R-:W-:Y:S02]  /*7750*/  ISETP.NE.AND P1, PT, R13, RZ, PT ;  /* 0x000000ff0d00720c */ /* 0x000fe40003f25270 */
[----:B------:R-:W-:-:S04]  /*7760*/  MOV R21, 0x3100 ;  /* 0x0000310000157802 */ /* 0x000fc80000000f00 */
[----:B------:R1:W-:Y:S07]  /*7770*/  SYNCS.ARRIVE.TRANS64 RZ, [R0+URZ+0x26838], R21 ;  /* 0x0268381500ff79a7 */ /* 0x0003ee000800003f */
[----:B------:R-:W-:Y:S05]  /*7780*/  @!P1 BRA `(.L_x_183) ;  /* 0x0000000000049947 */ /* 0x000fea0003800000 */
[----:B------:R-:W-:Y:S01]  /*7790*/  BPT.TRAP 0x1 ;  /* 0x000000040000795c */ /* 0x000fe20000300000 */
.L_x_183:
        /* <DEDUP_REMOVED lines=38> */
.L_x_218:
[----:B------:R-:W-:Y:S05]  /*7a00*/  @P0 BRA `(.L_x_185) ;  /* 0x0000000000140947 */ /* 0x000fea0003800000 */
[----:B------:R-:W-:Y:S01]  /*7a10*/  ISETP.NE.AND P1, PT, R13, RZ, PT ;  /* 0x000000ff0d00720c */ /* 0x000fe20003f25270 */
[----:B--2---:R-:W-:-:S04]  /*7a20*/  IMAD.MOV.U32 R5, RZ, RZ, 0x3100 ;  /* 0x00003100ff057424 */ /* 0x004fc800078e00ff */
[----:B------:R3:W-:Y:S08]  /*7a30*/  SYNCS.ARRIVE.TRANS64 RZ, [R0+URZ+0x26810], R5 ;  /* 0x0268100500ff79a7 */ /* 0x0007f0000800003f */
[----:B------:R-:W-:Y:S05]  /*7a40*/  @!P1 BRA `(.L_x_185) ;  /* 0x0000000000049947 */ /* 0x000fea0003800000 */
[----:B------:R-:W-:Y:S01]  /*7a50*/  BPT.TRAP 0x1 ;  /* 0x000000040000795c */ /* 0x000fe20000300000 */
.L_x_185:
[----:B------:R-:W-:Y:S01]  /*7a60*/  R2UR UR5, R16 ;  /* 0x00000000100572ca */ /* 0x000fe200000e0000 */
[----:B------:R-:W-:Y:S01]  /*7a70*/  VIADD R18, R18, 0xfffffffe ;  /* 0xfffffffe12127836 */ /* 0x000fe20000000000 */
[----:B------:R-:W-:Y:S01]  /*7a80*/  R2UR UR16, R0 ;  /* 0x00000000001072ca */ /* 0x000fe200000e0000 */
[----:B------:R-:W-:Y:S01]  /*7a90*/  UMOV UR22, 0x0 ;  /* 0x0000000000167882 */ /* 0x000fe20000000000 */
[----:B------:R-:W-:Y:S01]  /*7aa0*/  R2UR UR10, R2 ;  /* 0x00000000020a72ca */ /* 0x000fe200000e0000 */
[----:B------:R-:W-:Y:S01]  /*7ab0*/  UMOV UR23, 0x14f00000 ;  /* 0x14f0000000177882 */ /* 0x000fe20000000000 */
[----:B------:R-:W-:Y:S01]  /*7ac0*/  R2UR UR11, R3 ;  /* 0x00000000030b72ca */ /* 0x000fe200000e0000 */
[----:B------:R-:W-:Y:S01]  /*7ad0*/  UMOV UR34, URZ ;  /* 0x0000003f00227c82 */ /* 0x000fe20008000000 */
[----:B------:R-:W-:Y:S01]  /*7ae0*/  ISETP.NE.AND P1, PT, R18, RZ, PT ;  /* 0x000000ff1200720c */ /* 0x000fe20003f25270 */
[----:B------:R-:W-:Y:S01]  /*7af0*/  UMOV UR36, UR20 ;  /* 0x0000001400247c82 */ /* 0x000fe20008000000 */
[----:B------:R-:W-:Y:S01]  /*7b00*/  UMOV UR37, UR21 ;  /* 0x0000001500257c82 */ /* 0x000fe20008000000 */
[----:B------:R-:W-:Y:S01]  /*7b10*/  UMOV UR26, 0x20 ;  /* 0x00000020001a7882 */ /* 0x000fe20000000000 */
[----:B------:R-:W-:Y:S01]  /*7b20*/  UMOV UR28, UR20 ;  /* 0x00000014001c7c82 */ /* 0x000fe20008000000 */
        /* <DEDUP_REMOVED lines=23> */
.L_x_177:
[----:B------:R-:W-:-:S13]  /*7ca0*/  ISETP.NE.AND P1, PT, R17, RZ, PT ;  /* 0x000000ff1100720c */ /* 0x000fda0003f25270 */
[----:B------:R-:W-:Y:S05]  /*7cb0*/  @!P1 BRA `(.L_x_176) ;  /* 0x0000000400609947 */ /* 0x000fea0003800000 */
[----:B------:R-:W-:-:S04]  /*7cc0*/  SHF.L.U32 R7, R9, 0x1f, RZ ;  /* 0x0000001f09077819 */ /* 0x000fc800000006ff */
[----:B------:R-:W2:Y:S02]  /*7cd0*/  SYNCS.PHASECHK.TRANS64.TRYWAIT P1, [R0+URZ+0x26840], R7 ;  /* 0x02684007000075a7 */ /* 0x000ea4000802017f */
[----:B--2---:R-:W-:Y:S05]  /*7ce0*/  @!P1 BRA `(.L_x_187) ;  /* 0x00000010000c9947 */ /* 0x004fea0003800000 */
.L_x_219:
[----:B------:R-:W-:Y:S05]  /*7cf0*/  @P0 BRA `(.L_x_188) ;  /* 0x0000000000140947 */ /* 0x000fea0003800000 */
[----:B------:R-:W-:Y:S01]  /*7d00*/  ISETP.NE.AND P1, PT, R13, RZ, PT ;  /* 0x000000ff0d00720c */ /* 0x000fe20003f25270 */
[----:B------:R-:W-:-:S04]  /*7d10*/  IMAD.MOV.U32 R5, RZ, RZ, 0x3100 ;  /* 0x00003100ff057424 */ /* 0x000fc800078e00ff */
[----:B------:R3:W-:Y:S08]  /*7d20*/  SYNCS.ARRIVE.TRANS64 RZ, [R0+URZ+0x26830], R5 ;  /* 0x0268300500ff79a7 */ /* 0x0007f0000800003f */
[----:B------:R-:W-:Y:S05]  /*7d30*/  @!P1 BRA `(.L_x_188) ;  /* 0x0000000000049947 */ /* 0x000fea0003800000 */
[----:B------:R-:W-:Y:S01]  /*7d40*/  BPT.TRAP 0x1 ;  /* 0x000000040000795c */ /* 0x000fe20000300000 */
.L_x_188:
        /* <DEDUP_REMOVED lines=40> */
.L_x_220:
[----:B------:R-:W-:Y:S05]  /*7fd0*/  @P0 BRA `(.L_x_190) ;  /* 0x0000000000140947 */ /* 0x000fea0003800000 */
[----:B------:R-:W-:Y:S01]  /*7fe0*/  ISETP.NE.AND P0, PT, R13, RZ, PT ;  /* 0x000000ff0d00720c */ /* 0x000fe20003f05270 */
[----:B------:R-:W-:-:S04]  /*7ff0*/  IMAD.MOV.U32 R5, RZ, RZ, 0x3100 ;  /* 0x00003100ff057424 */ /* 0x000fc800078e00ff */
[----:B------:R4:W-:Y:S08]  /*8000*/  SYNCS.ARRIVE.TRANS64 RZ, [R0+URZ+0x26818], R5 ;  /* 0x0268180500ff79a7 */ /* 0x0009f0000800003f */
[----:B------:R-:W-:Y:S05]  /*8010*/  @!P0 BRA `(.L_x_190) ;  /* 0x0000000000048947 */ /* 0x000fea0003800000 */
[----:B------:R-:W-:Y:S01]  /*8020*/  BPT.TRAP 0x1 ;  /* 0x000000040000795c */ /* 0x000fe20000300000 */
.L_x_190:
        /* <DEDUP_REMOVED lines=33> */
.L_x_176:
[----:B------:R-:W4:Y:S01]  /*8240*/  S2R R2, SR_TID.X ;  /* 0x0000000000027919 */ /* 0x000f220000002100 */
[----:B------:R-:W-:Y:S02]  /*8250*/  LEA R3, R12, R0, 0x3 ;  /* 0x000000000c037211 */ /* 0x000fe400078e18ff */
[----:B----4-:R-:W-:Y:S02]  /*8260*/  LOP3.LUT R4, R2, 0x7f, RZ, 0xc0, !PT ;  /* 0x0000007f02047812 */ /* 0x010fe400078ec0ff */
[----:B------:R-:W-:Y:S02]  /*8270*/  SHF.L.U32 R2, R9, 0x1f, RZ ;  /* 0x0000001f09027819 */ /* 0x000fe400000006ff */
[----:B------:R-:W-:Y:S02]  /*8280*/  ISETP.NE.AND P1, PT, R4, RZ, PT ;  /* 0x000000ff0400720c */ /* 0x000fe40003f25270 */
[----:B------:R-:W4:Y:S02]  /*8290*/  SYNCS.PHASECHK.TRANS64.TRYWAIT P0, [R3+URZ+0x26840], R2 ;  /* 0x02684002030075a7 */ /* 0x000f24000800017f */
[----:B----4-:R-:W-:Y:S09]  /*82a0*/  @!P0 BRA `(.L_x_191) ;  /* 0x0000000800c48947 */ /* 0x010ff20003800000 */
.L_x_221:
[----:B------:R-:W-:Y:S05]  /*82b0*/  @P1 BRA `(.L_x_192) ;  /* 0x0000000000181947 */ /* 0x000fea0003800000 */
[----:B------:R-:W5:Y:S01]  /*82c0*/  S2R R4, SR_TID.X ;  /* 0x0000000000047919 */ /* 0x000f620000002100 */
[----:B----4-:R-:W-:-:S04]  /*82d0*/  IMAD.MOV.U32 R2, RZ, RZ, 0x3100 ;  /* 0x00003100ff027424 */ /* 0x010fc800078e00ff */
[----:B------:R4:W-:Y:S01]  /*82e0*/  SYNCS.ARRIVE.TRANS64 RZ, [R3+URZ+0x26830], R2 ;  /* 0x0268300203ff79a7 */ /* 0x0009e2000800003f */
[----:B-----5:R-:W-:-:S13]  /*82f0*/  LOP3.LUT P0, RZ, R4, 0x1f, RZ, 0xc0, !PT ;  /* 0x0000001f04ff7812 */ /* 0x020fda000780c0ff */
[----:B----4-:R-:W-:Y:S05]  /*8300*/  @!P0 BRA `(.L_x_192) ;  /* 0x0000000000048947 */ /* 0x010fea0003800000 */
[----:B------:R-:W-:Y:S01]  /*8310*/  BPT.TRAP 0x1 ;  /* 0x000000040000795c */ /* 0x000fe20000300000 */
.L_x_192:
        /* <DEDUP_REMOVED lines=47> */
.L_x_173:
[----:B------:R-:W-:Y:S05]  /*8610*/  BSYNC B0 ;  /* 0x0000000000007941 */ /* 0x000fea0003800000 */
.L_x_172:
[----:B------:R-:W-:-:S03]  /*8620*/  UMOV UR5, 0xffffffff ;  /* 0xffffffff00057882 */ /* 0x000fc60000000000 */
[----:B------:R-:W-:Y:S05]  /*8630*/  BRA.DIV UR5, `(.L_x_193) ;  /* 0x0000000605f47947 */ /* 0x000fea000b800000 */
[----:B------:R-:W-:-:S13]  /*8640*/  ELECT P0, URZ, PT ;  /* 0x00000000003f782f */ /* 0x000fda0003800000 */
.L_x_224:
[----:B------:R-:W-:Y:S04]  /*8650*/  BSSY B0, `(.L_x_194) ;  /* 0x0000023000007945 */ /* 0x000fe80003800000 */
[----:B------:R-:W-:Y:S05]  /*8660*/  @!P0 BRA `(.L_x_195) ;  /* 0x0000000000848947 */ /* 0x000fea0003800000 */
[----:B------:R-:W-:-:S06]  /*8670*/  ULOP3.LUT UR5, UR38, 0x2, URZ, 0xfc, !UPT ;  /* 0x0000000226057892 */ /* 0x000fcc000f8efc3f */
[----:B------:R-:W-:-:S05]  /*8680*/  IMAD.U32 R2, RZ, RZ, UR5 ;  /* 0x00000005ff027e24 */ /* 0x000fca000f8e00ff */
[----:B------:R-:W-:-:S13]  /*8690*/  ISETP.NE.AND P0, PT, R2, 0x3, PT ;  /* 0x000000030200780c */ /* 0x000fda0003f05270 */
[----:B------:R-:W-:Y:S05]  /*86a0*/  @!P0 BRA `(.L_x_196) ;  /* 0x0000000000048947 */ /* 0x000fea0003800000 */
[----:B------:R-:W-:Y:S01]  /*86b0*/  BPT.TRAP 0x1 ;  /* 0x000000040000795c */ /* 0x000fe20000300000 */
.L_x_196:
        /* <DEDUP_REMOVED lines=15> */
.L_x_225:
[----:B------:R-:W2:Y:S02]  /*87b0*/  SYNCS.PHASECHK.TRANS64.TRYWAIT P1, [R3+URZ], R2 ;  /* 0x00000002030075a7 */ /* 0x000ea4000802017f */
[----:B--2---:R-:W-:Y:S05]  /*87c0*/  @!P1 BRA `(.L_x_198) ;  /* 0x0000000400c89947 */ /* 0x004fea0003800000 */
.L_x_226:
[----:B------:R-:W-:Y:S05]  /*87d0*/  @!P0 BRA `(.L_x_199) ;  /* 0x0000000000048947 */ /* 0x000fea0003800000 */
[----:B------:R-:W-:Y:S01]  /*87e0*/  BPT.TRAP 0x1 ;  /* 0x000000040000795c */ /* 0x000fe20000300000 */
.L_x_199:
[----:B--2---:R-:W-:-:S04]  /*87f0*/  VIADD R3, R7, 0x26840 ;  /* 0x0002684007037836 */ /* 0x004fc80000000000 */
[----:B------:R-:W-:-:S04]  /*8800*/  IMAD R0, R0, 0x8, R3 ;  /* 0x0000000800007824 */ /* 0x000fc800078e0203 */
[----:B------:R-:W2:Y:S02]  /*8810*/  SYNCS.PHASECHK.TRANS64.TRYWAIT P0, [R0+URZ], R5 ;  /* 0x00000005000075a7 */ /* 0x000ea4000800017f */
[----:B--2---:R-:W-:Y:S05]  /*8820*/  @!P0 BRA `(.L_x_200) ;  /* 0x0000000400c48947 */ /* 0x004fea0003800000 */
.L_x_227:
[----:B------:R-:W-:-:S07]  /*8830*/  LEA R3, R4, R3, 0x3 ;  /* 0x0000000304037211 */ /* 0x000fce00078e18ff */
.L_x_201:
[----:B---3--:R3:W4:Y:S02]  /*8840*/  SYNCS.PHASECHK.TRANS64.TRYWAIT P0, [R3+URZ], R2 ;  /* 0x00000002030075a7 */ /* 0x008724000800017f */
[----:B----4-:R-:W-:Y:S05]  /*8850*/  @!P0 NANOSLEEP.SYNCS 0x989680 ;  /* 0x009896800000895d */ /* 0x010fea0003900000 */
[----:B------:R-:W4:Y:S02]  /*8860*/  @!P0 SYNCS.PHASECHK.TRANS64 P0, [R3+URZ], R2 ;  /* 0x00000002030085a7 */ /* 0x000f24000800007f */
[----:B----4-:R-:W-:Y:S05]  /*8870*/  @!P0 BRA `(.L_x_201) ;  /* 0xfffffffc00f08947 */ /* 0x010fea000383ffff */
.L_x_195:
[----:B------:R-:W-:Y:S05]  /*8880*/  BSYNC B0 ;  /* 0x0000000000007941 */ /* 0x000fea0003800000 */
.L_x_194:
[----:B------:R-:W-:Y:S05]  /*8890*/  EXIT ;  /* 0x000000000000794d */ /* 0x000fea0003800000 */
.L_x_111:
[----:B------:R-:W-:Y:S02]  /*88a0*/  IMAD.MOV.U32 R13, RZ, RZ, R120 ;  /* 0x000000ffff0d7224 */ /* 0x000fe400078e0078 */
[----:B------:R-:W-:Y:S02]  /*88b0*/  IMAD.MOV.U32 R12, RZ, RZ, RZ ;  /* 0x000000ffff0c7224 */ /* 0x000fe400078e00ff */
[----:B------:R-:W-:Y:S02]  /*88c0*/  IMAD.MOV.U32 R11, RZ, RZ, 0x1f ;  /* 0x0000001fff0b7424 */ /* 0x000fe400078e00ff */
[----:B------:R-:W-:-:S07]  /*88d0*/  IMAD.MOV.U32 R15, RZ, RZ, -0x1 ;  /* 0xffffffffff0f7424 */ /* 0x000fce00078e00ff */
[----:B------:R-:W-:Y:S05]  /*88e0*/  WARPSYNC.COLLECTIVE R15, `(.L_x_202) ;  /* 0x000000000f087348 */ /* 0x000fea0003c00000 */
[----:B------:R1:W2:Y:S02]  /*88f0*/  SHFL.IDX P6, R14, R13, R12, R11 ;  /* 0x0000000c0d0e7389 */ /* 0x0002a400000c000b */
[----:B-12---:R-:W-:Y:S01]  /*8900*/  ENDCOLLECTIVE ;  /* 0x000000000000791b */ /* 0x006fe20003800000 */
.L_x_202:
[----:B------:R-:W-:Y:S05]  /*8910*/  BRA `(.L_x_203) ;  /* 0xffffff8000987947 */ /* 0x000fea000383ffff */
.L_x_113:
[----:B--2---:R2:W3:Y:S02]  /*8920*/  SYNCS.PHASECHK.TRANS64.TRYWAIT P0, [R16+URZ+0x26800], R7 ;  /* 0x02680007100075a7 */ /* 0x0044e4000800017f */
[----:B---3--:R-:W-:Y:S05]  /*8930*/  @!P0 NANOSLEEP.SYNCS 0x989680 ;  /* 0x009896800000895d */ /* 0x008fea0003900000 */
[----:B------:R-:W3:Y:S02]  /*8940*/  @!P0 SYNCS.PHASECHK.TRANS64 P0, [R16+URZ+0x26800], R7 ;  /* 0x02680007100085a7 */ /* 0x000ee4000800007f */
[----:B---3--:R-:W-:Y:S05]  /*8950*/  @!P0 BRA `(.L_x_113) ;  /* 0xfffffffc00f08947 */ /* 0x008fea000383ffff */
[----:B------:R-:W-:Y:S05]  /*8960*/  BRA `(.L_x_112) ;  /* 0xffffff8000d87947 */ /* 0x000fea000383ffff */
.L_x_119:
[----:B---3--:R-:W-:-:S04]  /*8970*/  IMAD.U32 R5, RZ, RZ, UR8 ;  /* 0x00000008ff057e24 */ /* 0x008fc8000f8e00ff */
[----:B------:R3:W1:Y:S03]  /*8980*/  SYNCS.PHASECHK.TRANS64.TRYWAIT P1, [R5+URZ+0x26810], R6 ;  /* 0x02681006050075a7 */ /* 0x000666000802017f */
[----:B-1----:R-:W-:Y:S05]  /*8990*/  @!P1 NANOSLEEP.SYNCS 0x989680 ;  /* 0x009896800000995d */ /* 0x002fea0003900000 */
[----:B------:R-:W1:Y:S02]  /*89a0*/  @!P1 SYNCS.PHASECHK.TRANS64 P1, [R5+URZ+0x26810], R6 ;  /* 0x02681006050095a7 */ /* 0x000e64000802007f */
[----:B-1----:R-:W-:Y:S05]  /*89b0*/  @!P1 BRA `(.L_x_119) ;  /* 0xfffffffc00ec9947 */ /* 0x002fea000383ffff */
[----:B------:R-:W-:Y:S05]  /*89c0*/  BRA `(.L_x_118) ;  /* 0xffffff8c00407947 */ /* 0x000fea000383ffff */
.L_x_123:
[----:B------:R-:W-:-:S04]  /*89d0*/  IMAD.U32 R7, RZ, RZ, UR8 ;  /* 0x00000008ff077e24 */ /* 0x000fc8000f8e00ff */
[----:B------:R1:W1:Y:S03]  /*89e0*/  SYNCS.PHASECHK.TRANS64.TRYWAIT P1, [R7+URZ+0x26830], R6 ;  /* 0x02683006070075a7 */ /* 0x000266000802017f */
[----:B-1----:R-:W-:Y:S05]  /*89f0*/  @!P1 NANOSLEEP.SYNCS 0x989680 ;  /* 0x009896800000995d */ /* 0x002fea0003900000 */
[----:B------:R-:W1:Y:S02]  /*8a00*/  @!P1 SYNCS.PHASECHK.TRANS64 P1, [R7+URZ+0x26830], R6 ;  /* 0x02683006070095a7 */ /* 0x000e64000802007f */
[----:B-1----:R-:W-:Y:S05]  /*8a10*/  @!P1 BRA `(.L_x_123) ;  /* 0xfffffffc00ec9947 */ /* 0x002fea000383ffff */
[----:B------:R-:W-:Y:S05]  /*8a20*/  BRA `(.L_x_122) ;  /* 0xffffff90004c7947 */ /* 0x000fea000383ffff */
.L_x_138:
[----:B------:R-:W-:Y:S01]  /*8a30*/  BSSY B0, `(.L_x_204) ;  /* 0x0000005000007945 */ /* 0x000fe20003800000 */
[----:B------:R-:W-:-:S07]  /*8a40*/  IMAD.MOV.U32 R15, RZ, RZ, -0x1 ;  /* 0xffffffffff0f7424 */ /* 0x000fce00078e00ff */
[----:B------:R-:W-:Y:S05]  /*8a50*/  WARPSYNC.COLLECTIVE R15, `(.L_x_205) ;  /* 0x000000000f087348 */ /* 0x000fea0003c00000 */
[----:B------:R-:W-:Y:S01]  /*8a60*/  NOP ;  /* 0x0000000000007918 */ /* 0x000fe20000000000 */
[----:B------:R-:W-:Y:S01]  /*8a70*/  ENDCOLLECTIVE ;  /* 0x000000000000791b */ /* 0x000fe20003800000 */
.L_x_205:
[----:B------:R-:W-:Y:S05]  /*8a80*/  BSYNC B0 ;  /* 0x0000000000007941 */ /* 0x000fea0003800000 */
.L_x_204:
[----:B------:R-:W-:Y:S05]  /*8a90*/  BRA `(.L_x_206) ;  /* 0xffffffcc00407947 */ /* 0x000fea000383ffff */
.L_x_150:
[----:B------:R-:W-:Y:S01]  /*8aa0*/  BSSY B0, `(.L_x_207) ;  /* 0x0000005000007945 */ /* 0x000fe20003800000 */
[----:B------:R-:W-:-:S07]  /*8ab0*/  IMAD.MOV.U32 R15, RZ, RZ, -0x1 ;  /* 0xffffffffff0f7424 */ /* 0x000fce00078e00ff */
[----:B------:R-:W-:Y:S05]  /*8ac0*/  WARPSYNC.COLLECTIVE R15, `(.L_x_208) ;  /* 0x000000000f087348 */ /* 0x000fea0003c00000 */
[----:B------:R-:W-:Y:S01]  /*8ad0*/  NOP ;  /* 0x0000000000007918 */ /* 0x000fe20000000000 */
[----:B------:R-:W-:Y:S01]  /*8ae0*/  ENDCOLLECTIVE ;  /* 0x000000000000791b */ /* 0x000fe20003800000 */
.L_x_208:
[----:B------:R-:W-:Y:S05]  /*8af0*/  BSYNC B0 ;  /* 0x0000000000007941 */ /* 0x000fea0003800000 */
.L_x_207:
[----:B------:R-:W-:Y:S05]  /*8b00*/  BRA `(.L_x_209) ;  /* 0xffffffd000587947 */ /* 0x000fea000383ffff */
.L_x_163:
[----:B------:R-:W-:Y:S01]  /*8b10*/  BSSY B0, `(.L_x_210) ;  /* 0x0000005000007945 */ /* 0x000fe20003800000 */
[----:B------:R-:W-:-:S07]  /*8b20*/  IMAD.MOV.U32 R15, RZ, RZ, -0x1 ;  /* 0xffffffffff0f7424 */ /* 0x000fce00078e00ff */
[----:B------:R-:W-:Y:S05]  /*8b30*/  WARPSYNC.COLLECTIVE R15, `(.L_x_211) ;  /* 0x000000000f087348 */ /* 0x000fea0003c00000 */
[----:B------:R-:W-:Y:S01]  /*8b40*/  NOP ;  /* 0x0000000000007918 */ /* 0x000fe20000000000 */
[----:B------:R-:W-:Y:S01]  /*8b50*/  ENDCOLLECTIVE ;  /* 0x000000000000791b */ /* 0x000fe20003800000 */
.L_x_211:
[----:B------:R-:W-:Y:S05]  /*8b60*/  BSYNC B0 ;  /* 0x0000000000007941 */ /* 0x000fea0003800000 */
.L_x_210:
[----:B------:R-:W-:Y:S05]  /*8b70*/  BRA `(.L_x_212) ;  /* 0xffffffd400747947 */ /* 0x000fea000383ffff */
.L_x_174:
[----:B-1----:R1:W2:Y:S02]  /*8b80*/  SYNCS.PHASECHK.TRANS64.TRYWAIT P0, [R0+URZ+0x26820], R3 ;  /* 0x02682003000075a7 */ /* 0x0022a4000800017f */
[----:B--2---:R-:W-:Y:S05]  /*8b90*/  @!P0 NANOSLEEP.SYNCS 0x989680 ;  /* 0x009896800000895d */ /* 0x004fea0003900000 */
[----:B------:R-:W2:Y:S02]  /*8ba0*/  @!P0 SYNCS.PHASECHK.TRANS64 P0, [R0+URZ+0x26820], R3 ;  /* 0x02682003000085a7 */ /* 0x000ea4000800007f */
[----:B--2---:R-:W-:Y:S05]  /*8bb0*/  @!P0 BRA `(.L_x_174) ;  /* 0xfffffffc00f08947 */ /* 0x004fea000383ffff */
[----:B------:R-:W-:Y:S05]  /*8bc0*/  BRA `(.L_x_213) ;  /* 0xffffffdc00387947 */ /* 0x000fea000383ffff */
.L_x_178:
[----:B-1----:R1:W2:Y:S02]  /*8bd0*/  SYNCS.PHASECHK.TRANS64.TRYWAIT P1, [R0+URZ+0x26840], R20 ;  /* 0x02684014000075a7 */ /* 0x0022a4000802017f */
[----:B--2---:R-:W-:Y:S05]  /*8be0*/  @!P1 NANOSLEEP.SYNCS 0x989680 ;  /* 0x009896800000995d */ /* 0x004fea0003900000 */
[----:B------:R-:W2:Y:S02]  /*8bf0*/  @!P1 SYNCS.PHASECHK.TRANS64 P1, [R0+URZ+0x26840], R20 ;  /* 0x02684014000095a7 */ /* 0x000ea4000802007f */
[----:B--2---:R-:W-:Y:S05]  /*8c00*/  @!P1 BRA `(.L_x_178) ;  /* 0xfffffffc00f09947 */ /* 0x004fea000383ffff */
[----:B------:R-:W-:Y:S05]  /*8c10*/  BRA `(.L_x_214) ;  /* 0xffffffe400647947 */ /* 0x000fea000383ffff */
.L_x_180:
[----:B--2---:R2:W3:Y:S02]  /*8c20*/  SYNCS.PHASECHK.TRANS64.TRYWAIT P1, [R0+URZ+0x26828], R20 ;  /* 0x02682814000075a7 */ /* 0x0044e4000802017f */
[----:B---3--:R-:W-:Y:S05]  /*8c30*/  @!P1 NANOSLEEP.SYNCS 0x989680 ;  /* 0x009896800000995d */ /* 0x008fea0003900000 */
[----:B------:R-:W3:Y:S02]  /*8c40*/  @!P1 SYNCS.PHASECHK.TRANS64 P1, [R0+URZ+0x26828], R20 ;  /* 0x02682814000095a7 */ /* 0x000ee4000802007f */
[----:B---3--:R-:W-:Y:S05]  /*8c50*/  @!P1 BRA `(.L_x_180) ;  /* 0xfffffffc00f09947 */ /* 0x008fea000383ffff */
[----:B------:R-:W-:Y:S05]  /*8c60*/  BRA `(.L_x_215) ;  /* 0xffffffe800107947 */ /* 0x000fea000383ffff */
.L_x_182:
[----:B---3--:R3:W4:Y:S02]  /*8c70*/  SYNCS.PHASECHK.TRANS64.TRYWAIT P1, [R0+URZ+0x26848], R20 ;  /* 0x02684814000075a7 */ /* 0x008724000802017f */
[----:B----4-:R-:W-:Y:S05]  /*8c80*/  @!P1 NANOSLEEP.SYNCS 0x989680 ;  /* 0x009896800000995d */ /* 0x010fea0003900000 */
[----:B------:R-:W4:Y:S02]  /*8c90*/  @!P1 SYNCS.PHASECHK.TRANS64 P1, [R0+URZ+0x26848], R20 ;  /* 0x02684814000095a7 */ /* 0x000f24000802007f */
[----:B----4-:R-:W-:Y:S05]  /*8ca0*/  @!P1 BRA `(.L_x_182) ;  /* 0xfffffffc00f09947 */ /* 0x010fea000383ffff */
[----:B------:R-:W-:Y:S05]  /*8cb0*/  BRA `(.L_x_216) ;  /* 0xffffffe8009c7947 */ /* 0x000fea000383ffff */
.L_x_184:
[----:B------:R-:W-:-:S07]  /*8cc0*/  SHF.L.U32 R5, R9, 0x1f, RZ ;  /* 0x0000001f09057819 */ /* 0x000fce00000006ff */
.L_x_217:
[----:B--2---:R2:W3:Y:S02]  /*8cd0*/  SYNCS.PHASECHK.TRANS64.TRYWAIT P1, [R0+URZ+0x26820], R5 ;  /* 0x02682005000075a7 */ /* 0x0044e4000802017f */
[----:B---3--:R-:W-:Y:S05]  /*8ce0*/  @!P1 NANOSLEEP.SYNCS 0x989680 ;  /* 0x009896800000995d */ /* 0x008fea0003900000 */
[----:B------:R-:W3:Y:S02]  /*8cf0*/  @!P1 SYNCS.PHASECHK.TRANS64 P1, [R0+URZ+0x26820], R5 ;  /* 0x02682005000095a7 */ /* 0x000ee4000802007f */
[----:B---3--:R-:W-:Y:S05]  /*8d00*/  @!P1 BRA `(.L_x_217) ;  /* 0xfffffffc00f09947 */ /* 0x008fea000383ffff */
[----:B------:R-:W-:Y:S05]  /*8d10*/  BRA `(.L_x_218) ;  /* 0xffffffec00387947 */ /* 0x000fea000383ffff */
.L_x_187:
[----:B--2---:R2:W3:Y:S02]  /*8d20*/  SYNCS.PHASECHK.TRANS64.TRYWAIT P1, [R0+URZ+0x26840], R7 ;  /* 0x02684007000075a7 */ /* 0x0044e4000802017f */
[----:B---3--:R-:W-:Y:S05]  /*8d30*/  @!P1 NANOSLEEP.SYNCS 0x989680 ;  /* 0x009896800000995d */ /* 0x008fea0003900000 */
[----:B------:R-:W3:Y:S02]  /*8d40*/  @!P1 SYNCS.PHASECHK.TRANS64 P1, [R0+URZ+0x26840], R7 ;  /* 0x02684007000095a7 */ /* 0x000ee4000802007f */
[----:B---3--:R-:W-:Y:S05]  /*8d50*/  @!P1 BRA `(.L_x_187) ;  /* 0xfffffffc00f09947 */ /* 0x008fea000383ffff */
[----:B------:R-:W-:Y:S05]  /*8d60*/  BRA `(.L_x_219) ;  /* 0xffffffec00e07947 */ /* 0x000fea000383ffff */
.L_x_189:
[----:B---3--:R3:W4:Y:S02]  /*8d70*/  SYNCS.PHASECHK.TRANS64.TRYWAIT P1, [R0+URZ+0x26828], R7 ;  /* 0x02682807000075a7 */ /* 0x008724000802017f */
[----:B----4-:R-:W-:Y:S05]  /*8d80*/  @!P1 NANOSLEEP.SYNCS 0x989680 ;  /* 0x009896800000995d */ /* 0x010fea0003900000 */
[----:B------:R-:W4:Y:S02]  /*8d90*/  @!P1 SYNCS.PHASECHK.TRANS64 P1, [R0+URZ+0x26828], R7 ;  /* 0x02682807000095a7 */ /* 0x000f24000802007f */
[----:B----4-:R-:W-:Y:S05]  /*8da0*/  @!P1 BRA `(.L_x_189) ;  /* 0xfffffffc00f09947 */ /* 0x010fea000383ffff */
[----:B------:R-:W-:Y:S05]  /*8db0*/  BRA `(.L_x_220) ;  /* 0xfffffff000847947 */ /* 0x000fea000383ffff */
.L_x_191:
[----:B----4-:R4:W1:Y:S02]  /*8dc0*/  SYNCS.PHASECHK.TRANS64.TRYWAIT P0, [R3+URZ+0x26840], R2 ;  /* 0x02684002030075a7 */ /* 0x010864000800017f */
[----:B-1----:R-:W-:Y:S05]  /*8dd0*/  @!P0 NANOSLEEP.SYNCS 0x989680 ;  /* 0x009896800000895d */ /* 0x002fea0003900000 */
[----:B------:R-:W1:Y:S02]  /*8de0*/  @!P0 SYNCS.PHASECHK.TRANS64 P0, [R3+URZ+0x26840], R2 ;  /* 0x02684002030085a7 */ /* 0x000e64000800007f */
[----:B-1----:R-:W-:Y:S05]  /*8df0*/  @!P0 BRA `(.L_x_191) ;  /* 0xfffffffc00f08947 */ /* 0x002fea000383ffff */
[----:B------:R-:W-:Y:S05]  /*8e00*/  BRA `(.L_x_221) ;  /* 0xfffffff400287947 */ /* 0x000fea000383ffff */
.L_x_193:
[----:B------:R-:W-:Y:S01]  /*8e10*/  BSSY B0, `(.L_x_222) ;  /* 0x0000006000007945 */ /* 0x000fe20003800000 */
[----:B------:R-:W-:-:S07]  /*8e20*/  IMAD.MOV.U32 R15, RZ, RZ, -0x1 ;  /* 0xffffffffff0f7424 */ /* 0x000fce00078e00ff */
[----:B------:R-:W-:Y:S05]  /*8e30*/  WARPSYNC.COLLECTIVE R15, `(.L_x_223) ;  /* 0x000000000f0c7348 */ /* 0x000fea0003c00000 */
[----:B------:R-:W-:Y:S02]  /*8e40*/  ELECT P6, UR62, PT ;  /* 0x00000000003e782f */ /* 0x000fe400038c0000 */
[----:B------:R-:W-:Y:S01]  /*8e50*/  MOV R14, UR62 ;  /* 0x0000003e000e7c02 */ /* 0x000fe20008000f00 */
[----:B------:R-:W-:Y:S10]  /*8e60*/  ENDCOLLECTIVE ;  /* 0x000000000000791b */ /* 0x000ff40003800000 */
.L_x_223:
[----:B------:R-:W-:Y:S05]  /*8e70*/  BSYNC B0 ;  /* 0x0000000000007941 */ /* 0x000fea0003800000 */
.L_x_222:
[----:B------:R-:W-:Y:S01]  /*8e80*/  PLOP3.LUT P0, PT, P6, PT, PT, 0x80, 0x0 ;  /* 0x000000000000781c */ /* 0x000fe2000370f070 */
[----:B------:R-:W-:-:S12]  /*8e90*/  BRA `(.L_x_224) ;  /* 0xfffffff400ec7947 */ /* 0x000fd8000383ffff */
.L_x_197:
[----:B-1----:R1:W2:Y:S02]  /*8ea0*/  SYNCS.PHASECHK.TRANS64.TRYWAIT P1, [R6+URZ], R5 ;  /* 0x00000005060075a7 */ /* 0x0022a4000802017f */
[----:B--2---:R-:W-:Y:S05]  /*8eb0*/  @!P1 NANOSLEEP.SYNCS 0x989680 ;  /* 0x009896800000995d */ /* 0x004fea0003900000 */
[----:B------:R-:W2:Y:S02]  /*8ec0*/  @!P1 SYNCS.PHASECHK.TRANS64 P1, [R6+URZ], R5 ;  /* 0x00000005060095a7 */ /* 0x000ea4000802007f */
[----:B--2---:R-:W-:Y:S05]  /*8ed0*/  @!P1 BRA `(.L_x_197) ;  /* 0xfffffffc00f09947 */ /* 0x004fea000383ffff */
[----:B------:R-:W-:Y:S05]  /*8ee0*/  BRA `(.L_x_225) ;  /* 0xfffffff800307947 */ /* 0x000fea000383ffff */
.L_x_198:
[----:B--2---:R2:W3:Y:S02]  /*8ef0*/  SYNCS.PHASECHK.TRANS64.TRYWAIT P1, [R3+URZ], R2 ;  /* 0x00000002030075a7 */ /* 0x0044e4000802017f */
[----:B---3--:R-:W-:Y:S05]  /*8f00*/  @!P1 NANOSLEEP.SYNCS 0x989680 ;  /* 0x009896800000995d */ /* 0x008fea0003900000 */
[----:B------:R-:W3:Y:S02]  /*8f10*/  @!P1 SYNCS.PHASECHK.TRANS64 P1, [R3+URZ], R2 ;  /* 0x00000002030095a7 */ /* 0x000ee4000802007f */
[----:B---3--:R-:W-:Y:S05]  /*8f20*/  @!P1 BRA `(.L_x_198) ;  /* 0xfffffffc00f09947 */ /* 0x008fea000383ffff */
[----:B------:R-:W-:Y:S05]  /*8f30*/  BRA `(.L_x_226) ;  /* 0xfffffff800247947 */ /* 0x000fea000383ffff */
.L_x_200:
[----:B--2---:R2:W3:Y:S02]  /*8f40*/  SYNCS.PHASECHK.TRANS64.TRYWAIT P0, [R0+URZ], R5 ;  /* 0x00000005000075a7 */ /* 0x0044e4000800017f */
[----:B---3--:R-:W-:Y:S05]  /*8f50*/  @!P0 NANOSLEEP.SYNCS 0x989680 ;  /* 0x009896800000895d */ /* 0x008fea0003900000 */
[----:B------:R-:W3:Y:S02]  /*8f60*/  @!P0 SYNCS.PHASECHK.TRANS64 P0, [R0+URZ], R5 ;  /* 0x00000005000085a7 */ /* 0x000ee4000800007f */
[----:B---3--:R-:W-:Y:S05]  /*8f70*/  @!P0 BRA `(.L_x_200) ;  /* 0xfffffffc00f08947 */ /* 0x008fea000383ffff */
[----:B------:R-:W-:Y:S05]  /*8f80*/  BRA `(.L_x_227) ;  /* 0xfffffff800287947 */ /* 0x000fea000383ffff */
.L_x_228:
        /* <DEDUP_REMOVED lines=15> */
.L_x_3296:


//--------------------- .text._ZN7cutlass13device_kernelIN5flash11enable_sm90INS1_16FlashAttnBwdSm90INS1_25CollectiveMainloopBwdSm90ILi2ELi2ELi2EN4cute5tupleIJNS5_1CILi1EEES8_S8_EEENS6_IJNS7_ILi64EEENS7_ILi128EEENS7_ILi96EEEEEENS_6half_tEfNS_4arch4Sm90ELb0ELb0ELb1ELb0ELb0ELb1ELb0ELb0ELi2ELi1ELi2ELi1ELb1EEENS1_24CollectiveEpilogueBwdGQAISD_fSG_Li256ELb0ELb0EEENS1_19SingleTileSchedulerILb0ELb0ELb0ELi128EEEEEEEEEvNT_6ParamsE --------------------------
	.section	.text._ZN7cutlass13device_kernelIN5flash11enable_sm90INS1_16FlashAttnBwdSm90INS1_25CollectiveMainloopBwdSm90ILi2ELi2ELi2EN4cute5tupleIJNS5_1CILi1EEES8_S8_EEENS6_IJNS7_ILi64EEENS7_ILi128EEENS7_ILi96EEEEEENS_6half_tEfNS_4arch4Sm90ELb0ELb0ELb1ELb0ELb0ELb1ELb0ELb0ELi2ELi1ELi2ELi1ELb1EEENS1_24CollectiveEpilogueBwdGQAISD_fSG_Li256ELb0ELb0EEENS1_19SingleTileSchedulerILb0ELb0ELb0ELi128EEEEEEEEEvNT_6ParamsE,"ax",@progbits
	.align	128
.text._ZN7cutlass13device_kernelIN5flash11enable_sm90INS1_16FlashAttnBwdSm90INS1_25CollectiveMainloopBwdSm90ILi2ELi2ELi2EN4cute5tupleIJNS5_1CILi1EEES8_S8_EEENS6_IJNS7_ILi64EEENS7_ILi128EEENS7_ILi96EEEEEENS_6half_tEfNS_4arch4Sm90ELb0ELb0ELb1ELb0ELb0ELb1ELb0ELb0ELi2ELi1ELi2ELi1ELb1EEENS1_24CollectiveEpilogueBwdGQAISD_fSG_Li256ELb0ELb0EEENS1_19SingleTileSchedulerILb0ELb0ELb0ELi128EEEEEEEEEvNT_6ParamsE:
        .type           _ZN7cutlass13device_kernelIN5flash11enable_sm90INS1_16FlashAttnBwdSm90INS1_25CollectiveMainloopBwdSm90ILi2ELi2ELi2EN4cute5tupleIJNS5_1CILi1EEES8_S8_EEENS6_IJNS7_ILi64EEENS7_ILi128EEENS7_ILi96EEEEEENS_6half_tEfNS_4arch4Sm90ELb0ELb0ELb1ELb0ELb0ELb1ELb0ELb0ELi2ELi1ELi2ELi1ELb1EEENS1_24CollectiveEpilogueBwdGQAISD_fSG_Li256ELb0ELb0EEENS1_19SingleTileSchedulerILb0ELb0ELb0ELi128EEEEEEEEEvNT_6ParamsE,@function
        .size           _ZN7cutlass13device_kernelIN5flash11enable_sm90INS1_16FlashAttnBwdSm90INS1_25CollectiveMainloopBwdSm90ILi2ELi2ELi2EN4cute5tupleIJNS5_1CILi1EEES8_S8_EEENS6_IJNS7_ILi64EEENS7_ILi128EEENS7_ILi96EEEEEENS_6half_tEfNS_4arch4Sm90ELb0ELb0ELb1ELb0ELb0ELb1ELb0ELb0ELi2ELi1ELi2ELi1ELb1EEENS1_24CollectiveEpilogueBwdGQAISD_fSG_Li256ELb0ELb0EEENS1_19SingleTileSchedulerILb0ELb0ELb0ELi128EEEEEEEEEvNT_6ParamsE,(.L_x_3297 - _ZN7cutlass13device_kernelIN5flash11enable_sm90INS1_16FlashAttnBwdSm90INS1_25CollectiveMainloopBwdSm90ILi2ELi2ELi2EN4cute5tupleIJNS5_1CILi1EEES8_S8_EEENS6_IJNS7_ILi64EEENS7_ILi128EEENS7_ILi96EEEEEENS_6half_tEfNS_4arch4Sm90ELb0ELb0ELb1ELb0ELb0ELb1ELb0ELb0ELi2ELi1ELi2ELi1ELb1EEENS1_24CollectiveEpilogueBwdGQAISD_fSG_Li256ELb0ELb0EEENS1_19SingleTileSchedulerILb0ELb0ELb0ELi128EEEEEEEEEvNT_6ParamsE)
        .other          _ZN7cutlass13device_kernelIN5flash11enable_sm90INS1_16FlashAttnBwdSm90INS1_25CollectiveMainloopBwdSm90ILi2ELi2ELi2EN4cute5tupleIJNS5_1CILi1EEES8_S8_EEENS6_IJNS7_ILi64EEENS7_ILi128EEENS7_ILi96EEEEEENS_6half_tEfNS_4arch4Sm90ELb0ELb0ELb1ELb0ELb0ELb1ELb0ELb0ELi2ELi1ELi2ELi1ELb1EEENS1_24CollectiveEpilogueBwdGQAISD_fSG_Li256ELb0ELb0EEENS1_19SingleTileSchedulerILb0ELb0ELb0ELi128EEEEEEEEEvNT_6ParamsE,@"STO_CUDA_ENTRY STV_DEFAULT"
_ZN7cutlass13device_kernelIN5flash11enable_sm90INS1_16FlashAttnBwdSm90INS1_25CollectiveMainloopBwdSm90ILi2ELi2ELi2EN4cute5tupleIJNS5_1CILi1EEES8_S8_EEENS6_IJNS7_ILi64EEENS7_ILi128EEENS7_ILi96EEEEEENS_6half_tEfNS_4arch4Sm90ELb0ELb0ELb1ELb0ELb0ELb1ELb0ELb0ELi2ELi1ELi2ELi1ELb1EEENS1_24CollectiveEpilogueBwdGQAISD_fSG_Li256ELb0ELb0EEENS1_19SingleTileSchedulerILb0ELb0ELb0ELi128EEEEEEEEEvNT_6ParamsE:
        /* <DEDUP_REMOVED lines=14> */
[----:B------:R-:W-:-:S02]  /*00e0*/  UIADD3.X UR7, URZ, UR5, URZ, UP0, !UPT ;  /* 0x000000053f077290 */ /* 0x000fc400087fe43f */
[----:B------:R-:W-:Y:S02]  /*00f0*/  UIADD3.X UR9, URZ, UR5, URZ, UP1, !UPT ;  /* 0x000000053f097290 */ /* 0x000fe40008ffe43f */
[----:B------:R-:W-:Y:S02]  /*0100*/  UIADD3.X UR11, URZ, UR5, URZ, UP2, !UPT ;  /* 0x000000053f0b7290 */ /* 0x000fe400097fe43f */
[----:B------:R-:W-:-:S03]  /*0110*/  UIADD3.X UR5, URZ, UR5, URZ, UP3, !UPT ;  /* 0x000000053f057290 */ /* 0x000fc60009ffe43f */
[----:B------:R1:W-:Y:S02]  /*0120*/  UTMACCTL.PF [UR6] ;  /* 0x00000000060079b9 */ /* 0x0003e40008040000 */
[----:B------:R1:W-:Y:S02]  /*0130*/  UTMACCTL.PF [UR8] ;  /* 0x00000000080079b9 */ /* 0x0003e40008040000 */
[----:B------:R1:W-:Y:S02]  /*0140*/  UTMACCTL.PF [UR10] ;  /* 0x000000000a0079b9 */ /* 0x0003e40008040000 */
[----:B------:R1:W-:Y:S02]  /*0150*/  UTMACCTL.PF [UR4] ;  /* 0x00000000040079b9 */ /* 0x0003e40008040000 */
[----:B-1----:R-:W-:Y:S01]  /*0160*/  NOP ;  /* 0x0000000000007918 */ /* 0x002fe20000000000 */
.L_x_230:
[----:B------:R-:W-:Y:S05]  /*0170*/  BSYNC B0 ;  /* 0x0000000000007941 */ /* 0x000fea0003800000 */
.L_x_229:
        /* <DEDUP_REMOVED lines=37> */
.L_x_231:
        /* <DEDUP_REMOVED lines=22> */
.L_x_232:
[----:B------:R-:W-:Y:S01]  /*0530*/  PLOP3.LUT P0, PT, PT, PT, UP0, 0x80, 0x0 ;  /* 0x000000000000781c */ /* 0x000fe20003f0f008 */
[----:B------:R-:W-:Y:S01]  /*0540*/  NOP ;  /* 0x0000000000007918 */ /* 0x000fe20000000000 */
[----:B------:R-:W-:Y:S01]  /*0550*/  BSSY B6, `(.L_x_233) ;  /* 0x000078d000067945 */ /* 0x000fe20003800000 */
[----:B-12-45:R-:W-:Y:S10]  /*0560*/  BAR.SYNC.DEFER_BLOCKING 0x0 ;  /* 0x0000000000007b1d */ /* 0x036ff40000010000 */
[----:B------:R-:W-:Y:S05]  /*0570*/  @!P0 BRA `(.L_x_234) ;  /* 0x0000004800988947 */ /* 0x000fea0003800000 */
.L_x_235:
        /* <DEDUP_REMOVED lines=11> */
[----:B--2---:R-:W-:Y:S05]  /*0630*/  @!P0 BRA `(.L_x_236) ;  /* 0x0000007400f88947 */ /* 0x004fea0003800000 */
        /* <DEDUP_REMOVED lines=21> */
.L_x_238:
        /* <DEDUP_REMOVED lines=15> */
.L_x_237:
        /* <DEDUP_REMOVED lines=22> */
.L_x_240:
        /* <DEDUP_REMOVED lines=15> */
.L_x_239:
[----:B------:R-:W-:Y:S01]  /*0ad0*/  SHF.R.S32.HI R41, RZ, 0x1f, R22 ;  /* 0x0000001fff297819 */ /* 0x000fe20000011416 */
[----:B------:R-:W-:-:S03]  /*0ae0*/  UMOV UR4, 0xffffffff ;  /* 0xffffffff00047882 */ /* 0x000fc60000000000 */
[----:B------:R-:W-:-:S04]  /*0af0*/  LEA.HI R0, R41, R22, RZ, 0x7 ;  /* 0x0000001629007211 */ /* 0x000fc800078f38ff */
[----:B------:R-:W-:Y:S01]  /*0b00*/  SHF.R.S32.HI R16, RZ, 0x7, R0 ;  /* 0x00000007ff107819 */ /* 0x000fe20000011400 */
[----:B------:R-:W-:Y:S06]  /*0b10*/  BRA.DIV UR4, `(.L_x_241) ;  /* 0x0000007204c87947 */ /* 0x000fec000b800000 */
[----:B------:R1:W2:Y:S02]  /*0b20*/  SHFL.IDX PT, R14, R16, RZ, 0x1f ;  /* 0x00001fff100e7589 */ /* 0x0002a400000e0000 */
.L_x_311:
[----:B------:R-:W-:Y:S02]  /*0b30*/  SHF.L.U32 R5, RZ, 0x1f, RZ ;  /* 0x0000001fff057819 */ /* 0x000fe400000006ff */
[----:B------:R-:W-:Y:S02]  /*0b40*/  LOP3.LUT R3, R0, 0xffffff80, RZ, 0xc0, !PT ;  /* 0xffffff8000037812 */ /* 0x000fe400078ec0ff */
[----:B------:R-:W3:Y:S01]  /*0b50*/  SYNCS.PHASECHK.TRANS64.TRYWAIT P1, [R18+URZ+0x26800], R5 ;  /* 0x02680005120075a7 */ /* 0x000ee2000802017f */
[----:B--2---:R-:W-:Y:S02]  /*0b60*/  LEA.HI R0, R14, R14, RZ, 0x1 ;  /* 0x0000000e0e007211 */ /* 0x004fe400078f08ff */
[----:B------:R-:W-:Y:S02]  /*0b70*/  IMAD.IADD R40, R22, 0x1, -R3 ;  /* 0x0000000116287824 */ /* 0x000fe400078e0a03 */
[----:B------:R-:W-:Y:S01]  /*0b80*/  VIADD R3, R18, 0x6000 ;  /* 0x0000600012037836 */ /* 0x000fe20000000000 */
[----:B------:R-:W-:-:S02]  /*0b90*/  LOP3.LUT R209, R0, 0xfffffffe, RZ, 0xc0, !PT ;  /* 0xfffffffe00d17812 */ /* 0x000fc400078ec0ff */
[----:B------:R-:W-:Y:S02]  /*0ba0*/  SHF.R.S32.HI R43, RZ, 0x1f, R40 ;  /* 0x0000001fff2b7819 */ /* 0x000fe40000011428 */
[----:B------:R-:W-:Y:S01]  /*0bb0*/  LOP3.LUT P0, RZ, R3, 0x1bf, RZ, 0xc0, !PT ;  /* 0x000001bf03ff7812 */ /* 0x000fe2000780c0ff */
[----:B------:R-:W-:Y:S01]  /*0bc0*/  IMAD.IADD R209, R14, 0x1, -R209 ;  /* 0x000000010ed17824 */ /* 0x000fe200078e0ad1 */
[----:B------:R-:W-:-:S04]  /*0bd0*/  LEA.HI R42, R43, R40, RZ, 0x2 ;  /* 0x000000282b2a7211 */ /* 0x000fc800078f10ff */
[----:B------:R-:W-:Y:S01]  /*0be0*/  LOP3.LUT R17, R42, 0x7ffffffc, RZ, 0xc0, !PT ;  /* 0x7ffffffc2a117812 */ /* 0x000fe200078ec0ff */
[----:B---3--:R-:W-:Y:S06]  /*0bf0*/  @P1 BRA `(.L_x_242) ;  /* 0x0000000000081947 */ /* 0x008fec0003800000 */
[----:B------:R-:W2:Y:S02]  /*0c00*/  SYNCS.PHASECHK.TRANS64.TRYWAIT P1, [R18+URZ+0x26800], R5 ;  /* 0x02680005120075a7 */ /* 0x000ea4000802017f */
[----:B--2---:R-:W-:Y:S05]  /*0c10*/  @!P1 BRA `(.L_x_243) ;  /* 0x0000007000a89947 */ /* 0x004fea0003800000 */
.L_x_242:
[C---:B------:R-:W-:Y:S02]  /*0c20*/  IMAD.SHL.U32 R23, R40.reuse, 0x4, RZ ;  /* 0x0000000428177824 */ /* 0x040fe400078e00ff */
[----:B------:R-:W-:Y:S01]  /*0c30*/  IMAD.IADD R17, R40, 0x1, -R17 ;  /* 0x0000000128117824 */ /* 0x000fe200078e0a11 */
[----:B------:R-:W-:Y:S06]  /*0c40*/  @!P0 BRA `(.L_x_244) ;  /* 0x0000000000408947 */ /* 0x000fec0003800000 */
[----:B------:R-:W-:Y:S01]  /*0c50*/  MOV R0, 0x0 ;  /* 0x0000000000007802 */ /* 0x000fe20000000f00 */
[----:B------:R-:W-:Y:S01]  /*0c60*/  ULDC.64 UR4, c[0x4][0x88] ;  /* 0x0100220000047ab9 */ /* 0x000fe20000000a00 */
[----:B------:R-:W-:Y:S01]  /*0c70*/  ULDC.64 UR6, c[0x4][0x90] ;  /* 0x0100240000067ab9 */ /* 0x000fe20000000a00 */
[----:B------:R-:W-:Y:S01]  /*0c80*/  IMAD.U32 R4, RZ, RZ, UR4 ;  /* 0x00000004ff047e24 */ /* 0x000fe2000f8e00ff */
[----:B------:R3:W4:Y:S01]  /*0c90*/  LDC.64 R14, c[0x4][R0] ;  /* 0x01000000000e7b82 */ /* 0x0007220000000a00 */
[----:B--2---:R-:W-:Y:S01]  /*0ca0*/  IMAD.U32 R5, RZ, RZ, UR5 ;  /* 0x00000005ff057e24 */ /* 0x004fe2000f8e00ff */
[----:B------:R-:W-:Y:S01]  /*0cb0*/  ULDC.64 UR4, c[0x4][0x18] ;  /* 0x0100060000047ab9 */ /* 0x000fe20000000a00 */
[----:B------:R-:W-:Y:S02]  /*0cc0*/  IMAD.U32 R6, RZ, RZ, UR6 ;  /* 0x00000006ff067e24 */ /* 0x000fe4000f8e00ff */
[----:B------:R-:W-:Y:S02]  /*0cd0*/  IMAD.U32 R7, RZ, RZ, UR7 ;  /* 0x00000007ff077e24 */ /* 0x000fe4000f8e00ff */
[----:B------:R-:W-:-:S02]  /*0ce0*/  IMAD.U32 R10, RZ, RZ, UR4 ;  /* 0x00000004ff0a7e24 */ /* 0x000fc4000f8e00ff */
[----:B------:R-:W-:Y:S02]  /*0cf0*/  IMAD.U32 R11, RZ, RZ, UR5 ;  /* 0x00000005ff0b7e24 */ /* 0x000fe4000f8e00ff */
[----:B------:R-:W-:Y:S02]  /*0d00*/  IMAD.MOV.U32 R8, RZ, RZ, 0x70 ;  /* 0x00000070ff087424 */ /* 0x000fe400078e00ff */
[----:B------:R-:W-:Y:S02]  /*0d10*/  IMAD.MOV.U32 R12, RZ, RZ, 0x1 ;  /* 0x00000001ff0c7424 */ /* 0x000fe400078e00ff */
[----:B---3--:R-:W-:-:S07]  /*0d20*/  IMAD.MOV.U32 R13, RZ, RZ, RZ ;  /* 0x000000ffff0d7224 */ /* 0x008fce00078e00ff */
[----:B------:R-:W-:-:S07]  /*0d30*/  LEPC R20, `(.L_x_244) ;  /* 0x000000001014794e */ /* 0x000fce0000000000 */
[----:B-1--4-:R-:W-:Y:S05]  /*0d40*/  CALL.ABS.NOINC R14 ;  /* 0x000000000e007343 */ /* 0x012fea0003c00000 */
.L_x_244:
[----:B------:R-:W-:Y:S01]  /*0d50*/  LEA.HI R0, R41, R22, RZ, 0x4 ;  /* 0x0000001629007211 */ /* 0x000fe200078f20ff */
[----:B------:R-:W-:Y:S05]  /*0d60*/  WARPSYNC.ALL ;  /* 0x0000000000007948 */ /* 0x000fea0003800000 */
[----:B------:R-:W-:Y:S01]  /*0d70*/  LOP3.LUT R3, R0, 0xfffffff0, RZ, 0xc0, !PT ;  /* 0xfffffff000037812 */ /* 0x000fe200078ec0ff */
[----:B------:R-:W-:Y:S01]  /*0d80*/  ULDC UR7, c[0x0][0x280] ;  /* 0x0000a00000077ab9 */ /* 0x000fe20000000800 */
[----:B------:R-:W-:Y:S01]  /*0d90*/  CS2R R24, SRZ ;  /* 0x0000000000187805 */ /* 0x000fe2000001ff00 */
[----:B------:R-:W-:Y:S01]  /*0da0*/  UISETP.GE.AND UP0, UPT, UR7, 0x1, UPT ;  /* 0x000000010700788c */ /* 0x000fe2000bf06270 */
[----:B------:R-:W-:Y:S01]  /*0db0*/  CS2R R72, SRZ ;  /* 0x0000000000487805 */ /* 0x000fe2000001ff00 */
[----:B--2---:R-:W-:Y:S01]  /*0dc0*/  IMAD.IADD R5, R22, 0x1, -R3 ;  /* 0x0000000116057824 */ /* 0x004fe200078e0a03 */
[----:B------:R-:W-:-:S02]  /*0dd0*/  SHF.R.S32.HI R3, RZ, 0x4, R0 ;  /* 0x00000004ff037819 */ /* 0x000fc40000011400 */
[----:B------:R-:W-:Y:S02]  /*0de0*/  CS2R R74, SRZ ;  /* 0x00000000004a7805 */ /* 0x000fe4000001ff00 */
[----:B------:R-:W-:Y:S02]  /*0df0*/  CS2R R76, SRZ ;  /* 0x00000000004c7805 */ /* 0x000fe4000001ff00 */
[----:B------:R-:W-:Y:S02]  /*0e00*/  CS2R R78, SRZ ;  /* 0x00000000004e7805 */ /* 0x000fe4000001ff00 */
[----:B------:R-:W-:Y:S02]  /*0e10*/  LEA.HI R6, R5, R5, RZ, 0x1 ;  /* 0x0000000505067211 */ /* 0x000fe400078f08ff */
[----:B------:R-:W-:Y:S02]  /*0e20*/  CS2R R80, SRZ ;  /* 0x0000000000507805 */ /* 0x000fe4000001ff00 */
[----:B------:R-:W-:-:S02]  /*0e30*/  LEA.HI R0, R0, R3, RZ, 0x1 ;  /* 0x0000000300007211 */ /* 0x000fc400078f08ff */
[----:B------:R-:W-:Y:S02]  /*0e40*/  CS2R R82, SRZ ;  /* 0x0000000000527805 */ /* 0x000fe4000001ff00 */
[--C-:B------:R-:W-:Y:S02]  /*0e50*/  SHF.R.S32.HI R7, RZ, 0x1, R6.reuse ;  /* 0x00000001ff077819 */ /* 0x100fe40000011406 */
[----:B------:R-:W-:Y:S02]  /*0e60*/  CS2R R84, SRZ ;  /* 0x0000000000547805 */ /* 0x000fe4000001ff00 */
[----:B------:R-:W-:Y:S02]  /*0e70*/  SHF.R.S32.HI R4, RZ, 0x1f, R6 ;  /* 0x0000001fff047819 */ /* 0x000fe40000011406 */
[----:B------:R-:W-:Y:S02]  /*0e80*/  CS2R R86, SRZ ;  /* 0x0000000000567805 */ /* 0x000fe4000001ff00 */
[----:B------:R-:W-:-:S02]  /*0e90*/  SHF.R.S32.HI R10, RZ, 0x1f, R5 ;  /* 0x0000001fff0a7819 */ /* 0x000fc40000011405 */
[----:B------:R-:W-:Y:S02]  /*0ea0*/  CS2R R88, SRZ ;  /* 0x0000000000587805 */ /* 0x000fe4000001ff00 */
[----:B------:R-:W-:Y:S02]  /*0eb0*/  LEA.HI R4, R4, R7, RZ, 0x2 ;  /* 0x0000000704047211 */ /* 0x000fe400078f10ff */
[----:B------:R-:W-:Y:S02]  /*0ec0*/  CS2R R90, SRZ ;  /* 0x00000000005a7805 */ /* 0x000fe4000001ff00 */
[----:B------:R-:W-:Y:S02]  /*0ed0*/  LEA.HI R10, R10, R5, RZ, 0x3 ;  /* 0x000000050a0a7211 */ /* 0x000fe400078f18ff */
[----:B------:R-:W-:Y:S02]  /*0ee0*/  CS2R R92, SRZ ;  /* 0x00000000005c7805 */ /* 0x000fe4000001ff00 */
[----:B------:R-:W-:-:S02]  /*0ef0*/  LOP3.LUT R8, R4, 0xfffffffc, RZ, 0xc0, !PT ;  /* 0xfffffffc04087812 */ /* 0x000fc400078ec0ff */
[----:B------:R-:W-:Y:S02]  /*0f00*/  CS2R R94, SRZ ;  /* 0x00000000005e7805 */ /* 0x000fe4000001ff00 */
[----:B------:R-:W-:Y:S01]  /*0f10*/  LOP3.LUT R4, R0, 0xfffffffe, RZ, 0xc0, !PT ;  /* 0xfffffffe00047812 */ /* 0x000fe200078ec0ff */
[----:B------:R-:W-:Y:S01]  /*0f20*/  IMAD.SHL.U32 R10, R10, 0x20, RZ ;  /* 0x000000200a0a7824 */ /* 0x000fe200078e00ff */
[----:B------:R-:W-:Y:S01]  /*0f30*/  LEA.HI R0, R41, R22, RZ, 0x5 ;  /* 0x0000001629007211 */ /* 0x000fe200078f28ff */
[----:B------:R-:W-:Y:S01]  /*0f40*/  IMAD.IADD R8, R7, 0x1, -R8 ;  /* 0x0000000107087824 */ /* 0x000fe200078e0a08 */
[----:B------:R-:W-:Y:S01]  /*0f50*/  LOP3.LUT R6, R6, 0x3fffffe, RZ, 0xc0, !PT ;  /* 0x03fffffe06067812 */ /* 0x000fe200078ec0ff */
[----:B------:R-:W-:Y:S01]  /*0f60*/  IMAD.IADD R3, R3, 0x1, -R4 ;  /* 0x0000000103037824 */ /* 0x000fe200078e0a04 */
[----:B------:R-:W-:Y:S01]  /*0f70*/  SHF.R.S32.HI R0, RZ, 0x5, R0 ;  /* 0x00000005ff007819 */ /* 0x000fe20000011400 */
[----:B------:R-:W-:Y:S01]  /*0f80*/  IMAD.SHL.U32 R4, R8, 0x40, RZ ;  /* 0x0000004008047824 */ /* 0x000fe200078e00ff */
[----:B------:R-:W-:Y:S01]  /*0f90*/  LOP3.LUT R9, R10, 0x7fffff00, RZ, 0xc0, !PT ;  /* 0x7fffff000a097812 */ /* 0x000fe200078ec0ff */
[----:B------:R-:W-:Y:S01]  /*0fa0*/  IMAD.SHL.U32 R7, R3, 0x8, RZ ;  /* 0x0000000803077824 */ /* 0x000fe200078e00ff */
[----:B------:R-:W-:Y:S01]  /*0fb0*/  LOP3.LUT P0, RZ, R8, 0x2, RZ, 0xc0, !PT ;  /* 0x0000000208ff7812 */ /* 0x000fe2000780c0ff */
[----:B------:R-:W-:Y:S01]  /*0fc0*/  IMAD.IADD R6, R5, 0x1, -R6 ;  /* 0x0000000105067824 */ /* 0x000fe200078e0a06 */
[----:B------:R-:W-:Y:S01]  /*0fd0*/  LOP3.LUT R4, R4, 0xc0, RZ, 0xc0, !PT ;  /* 0x000000c004047812 */ /* 0x000fe200078ec0ff */
[----:B------:R-:W-:Y:S01]  /*0fe0*/  IMAD R9, R0, 0x200, R9 ;  /* 0x0000020000097824 */ /* 0x000fe200078e0209 */
[----:B------:R-:W-:-:S02]  /*0ff0*/  CS2R R96, SRZ ;  /* 0x0000000000607805 */ /* 0x000fc4000001ff00 */
[----:B------:R-:W-:Y:S02]  /*1000*/  CS2R R98, SRZ ;  /* 0x0000000000627805 */ /* 0x000fe4000001ff00 */
[----:B------:R-:W-:Y:S01]  /*1010*/  LOP3.LUT R7, R4, 0x8, R7, 0xf8, !PT ;  /* 0x0000000804077812 */ /* 0x000fe200078ef807 */
[----:B------:R-:W-:Y:S01]  /*1020*/  IMAD R9, R6, 0x20, R9 ;  /* 0x0000002006097824 */ /* 0x000fe200078e0209 */
[----:B------:R-:W-:Y:S02]  /*1030*/  SHF.R.U32.HI R4, RZ, 0x3, R4 ;  /* 0x00000003ff047819 */ /* 0x000fe40000011604 */
[----:B------:R-:W-:Y:S02]  /*1040*/  CS2R R100, SRZ ;  /* 0x0000000000647805 */ /* 0x000fe4000001ff00 */
[----:B------:R-:W-:Y:S02]  /*1050*/  CS2R R102, SRZ ;  /* 0x0000000000667805 */ /* 0x000fe4000001ff00 */
[----:B------:R-:W-:-:S02]  /*1060*/  CS2R R104, SRZ ;  /* 0x0000000000687805 */ /* 0x000fc4000001ff00 */
[----:B------:R-:W-:Y:S02]  /*1070*/  LOP3.LUT R4, R7, R4, RZ, 0x3c, !PT ;  /* 0x0000000407047212 */ /* 0x000fe400078e3cff */
[----:B------:R-:W-:Y:S02]  /*1080*/  CS2R R106, SRZ ;  /* 0x00000000006a7805 */ /* 0x000fe4000001ff00 */
[----:B------:R-:W-:Y:S02]  /*1090*/  CS2R R108, SRZ ;  /* 0x00000000006c7805 */ /* 0x000fe4000001ff00 */
[----:B------:R-:W-:Y:S02]  /*10a0*/  CS2R R110, SRZ ;  /* 0x00000000006e7805 */ /* 0x000fe4000001ff00 */
[----:B------:R-:W-:Y:S01]  /*10b0*/  CS2R R112, SRZ ;  /* 0x0000000000707805 */ /* 0x000fe2000001ff00 */
[----:B------:R-:W-:Y:S01]  /*10c0*/  IMAD.IADD R9, R4, 0x1, R9 ;  /* 0x0000000104097824 */ /* 0x000fe200078e0209 */
[----:B------:R-:W-:Y:S01]  /*10d0*/  CS2R R114, SRZ ;  /* 0x0000000000727805 */ /* 0x000fe2000001ff00 */
[----:B------:R-:W-:Y:S01]  /*10e0*/  IMAD.MOV.U32 R4, RZ, RZ, 0x20 ;  /* 0x00000020ff047424 */ /* 0x000fe200078e00ff */
[----:B------:R-:W-:Y:S01]  /*10f0*/  CS2R R116, SRZ ;  /* 0x0000000000747805 */ /* 0x000fe2000001ff00 */
[----:B------:R-:W-:Y:S01]  /*1100*/  IMAD R9, R9, 0x2, R18 ;  /* 0x0000000209097824 */ /* 0x000fe200078e0212 */
[----:B------:R-:W-:-:S02]  /*1110*/  CS2R R118, SRZ ;  /* 0x0000000000767805 */ /* 0x000fc4000001ff00 */
[----:B------:R-:W-:Y:S02]  /*1120*/  CS2R R26, SRZ ;  /* 0x00000000001a7805 */ /* 0x000fe4000001ff00 */
[----:B------:R-:W-:Y:S02]  /*1130*/  SEL R4, R4, 0xffffffe0, !P0 ;  /* 0xffffffe004047807 */ /* 0x000fe40004000000 */
[----:B------:R-:W-:Y:S02]  /*1140*/  CS2R R28, SRZ ;  /* 0x00000000001c7805 */ /* 0x000fe4000001ff00 */
[----:B------:R-:W-:Y:S01]  /*1150*/  PLOP3.LUT P0, PT, PT, PT, UP0, 0x80, 0x0 ;  /* 0x000000000000781c */ /* 0x000fe20003f0f008 */
[----:B------:R2:W3:Y:S01]  /*1160*/  LDSM.16.M88.4 R184, [R9+0x6000] ;  /* 0x0060000009b8783b */ /* 0x0004e20000000200 */
[----:B------:R-:W-:Y:S01]  /*1170*/  CS2R R30, SRZ ;  /* 0x00000000001e7805 */ /* 0x000fe2000001ff00 */
[----:B------:R-:W-:Y:S01]  /*1180*/  IMAD.IADD R8, R9, 0x1, R4 ;  /* 0x0000000109087824 */ /* 0x000fe200078e0204 */
        /* <DEDUP_REMOVED lines=22> */
[----:B------:R-:W-:Y:S02]  /*12f0*/  CS2R R66, SRZ ;  /* 0x0000000000427805 */ /* 0x000fe4000001ff00 */
[----:B------:R-:W-:Y:S02]  /*1300*/  CS2R R68, SRZ ;  /* 0x0000000000447805 */ /* 0x000fe4000001ff00 */
[----:B------:R-:W-:Y:S01]  /*1310*/  CS2R R70, SRZ ;  /* 0x0000000000467805 */ /* 0x000fe2000001ff00 */
[----:B--23--:R-:W-:Y:S06]  /*1320*/  @!P0 BRA `(.L_x_245) ;  /* 0x00000030009c8947 */ /* 0x00cfec0003800000 */
[----:B------:R-:W2:Y:S01]  /*1330*/  S2R R7, SR_CTAID.X ;  /* 0x0000000000077919 */ /* 0x000ea20000002500 */
[----:B------:R-:W2:Y:S01]  /*1340*/  LDC R8, c[0x0][0x290] ;  /* 0x0000a400ff087b82 */ /* 0x000ea20000000800 */
[----:B------:R-:W-:Y:S01]  /*1350*/  LEA.HI R6, R41, R22, RZ, 0x3 ;  /* 0x0000001629067211 */ /* 0x000fe200078f18ff */
[----:B------:R-:W-:Y:S01]  /*1360*/  IMAD.SHL.U32 R22, R22, 0x40, RZ ;  /* 0x0000004016167824 */ /* 0x000fe200078e00ff */
[----:B------:R-:W-:Y:S01]  /*1370*/  LEA.HI R40, R43, R40, RZ, 0x5 ;  /* 0x000000282b287211 */ /* 0x000fe200078f28ff */
[----:B------:R-:W-:Y:S01]  /*1380*/  IMAD.SHL.U32 R9, R0, 0x10, RZ ;  /* 0x0000001000097824 */ /* 0x000fe200078e00ff */
[--C-:B------:R-:W-:Y:S01]  /*1390*/  SHF.R.S32.HI R4, RZ, 0x2, R42.reuse ;  /* 0x00000002ff047819 */ /* 0x100fe2000001142a */
[----:B------:R-:W-:Y:S01]  /*13a0*/  UIADD3 UR7, UR7, 0x3f, URZ ;  /* 0x0000003f07077890 */ /* 0x000fe2000fffe03f */
[----:B------:R-:W-:Y:S02]  /*13b0*/  SHF.R.S32.HI R5, RZ, 0x1f, R42 ;  /* 0x0000001fff057819 */ /* 0x000fe4000001142a */
[----:B------:R-:W-:-:S02]  /*13c0*/  CS2R R118, SRZ ;  /* 0x0000000000767805 */ /* 0x000fc4000001ff00 */
[----:B------:R-:W-:Y:S01]  /*13d0*/  LOP3.LUT R22, R22, 0x1c0, RZ, 0xc0, !PT ;  /* 0x000001c016167812 */ /* 0x000fe200078ec0ff */
[----:B------:R-:W-:Y:S01]  /*13e0*/  USHF.R.S32.HI UR8, URZ, 0x1f, UR7 ;  /* 0x0000001f3f087899 */ /* 0x000fe20008011407 */
[----:B------:R-:W-:Y:S02]  /*13f0*/  SHF.R.S32.HI R40, RZ, 0x5, R40 ;  /* 0x00000005ff287819 */ /* 0x000fe40000011428 */
[----:B------:R-:W-:Y:S02]  /*1400*/  CS2R R116, SRZ ;  /* 0x0000000000747805 */ /* 0x000fe4000001ff00 */
[----:B------:R-:W-:Y:S01]  /*1410*/  LEA.HI R5, R5, R4, RZ, 0x3 ;  /* 0x0000000405057211 */ /* 0x000fe200078f18ff */
[----:B------:R-:W-:Y:S01]  /*1420*/  ULEA.HI UR7, UR8, UR7, URZ, 0x6 ;  /* 0x0000000708077291 */ /* 0x000fe2000f8f303f */
[----:B------:R-:W-:Y:S02]  /*1430*/  LEA.HI R0, R16, R16, RZ, 0x1 ;  /* 0x0000001010007211 */ /* 0x000fe400078f08ff */
[----:B------:R-:W-:-:S02]  /*1440*/  CS2R R114, SRZ ;  /* 0x0000000000727805 */ /* 0x000fc4000001ff00 */
[----:B------:R-:W-:Y:S02]  /*1450*/  LOP3.LUT R9, R22, 0x30, R9, 0xf8, !PT ;  /* 0x0000003016097812 */ /* 0x000fe400078ef809 */
[----:B------:R-:W-:Y:S02]  /*1460*/  CS2R R112, SRZ ;  /* 0x0000000000707805 */ /* 0x000fe4000001ff00 */
[----:B------:R-:W-:Y:S02]  /*1470*/  LOP3.LUT R5, R5, 0xfffffff8, RZ, 0xc0, !PT ;  /* 0xfffffff805057812 */ /* 0x000fe400078ec0ff */
[----:B------:R-:W-:Y:S02]  /*1480*/  CS2R R110, SRZ ;  /* 0x00000000006e7805 */ /* 0x000fe4000001ff00 */
[----:B------:R-:W-:Y:S02]  /*1490*/  LOP3.LUT R9, R9, 0x8, R6, 0xf8, !PT ;  /* 0x0000000809097812 */ /* 0x000fe400078ef806 */
[----:B------:R-:W-:-:S02]  /*14a0*/  CS2R R108, SRZ ;  /* 0x00000000006c7805 */ /* 0x000fc4000001ff00 */
[----:B------:R-:W-:Y:S02]  /*14b0*/  SHF.R.U32.HI R22, RZ, 0x3, R22 ;  /* 0x00000003ff167819 */ /* 0x000fe40000011616 */
[----:B------:R-:W-:Y:S02]  /*14c0*/  CS2R R106, SRZ ;  /* 0x00000000006a7805 */ /* 0x000fe4000001ff00 */
[----:B------:R-:W-:Y:S02]  /*14d0*/  CS2R R104, SRZ ;  /* 0x0000000000687805 */ /* 0x000fe4000001ff00 */
[----:B------:R-:W-:Y:S02]  /*14e0*/  CS2R R102, SRZ ;  /* 0x0000000000667805 */ /* 0x000fe4000001ff00 */
[----:B------:R-:W-:Y:S02]  /*14f0*/  CS2R R100, SRZ ;  /* 0x0000000000647805 */ /* 0x000fe4000001ff00 */
[----:B------:R-:W-:-:S02]  /*1500*/  CS2R R98, SRZ ;  /* 0x0000000000627805 */ /* 0x000fc4000001ff00 */
[----:B------:R-:W-:Y:S02]  /*1510*/  CS2R R96, SRZ ;  /* 0x0000000000607805 */ /* 0x000fe4000001ff00 */
[----:B------:R-:W-:Y:S01]  /*1520*/  CS2R R94, SRZ ;  /* 0x00000000005e7805 */ /* 0x000fe2000001ff00 */
[----:B--2---:R-:W-:Y:S01]  /*1530*/  IMAD R7, R7, -0x80, R8 ;  /* 0xffffff8007077824 */ /* 0x004fe200078e0208 */
[----:B------:R-:W-:Y:S02]  /*1540*/  CS2R R92, SRZ ;  /* 0x00000000005c7805 */ /* 0x000fe4000001ff00 */
[----:B------:R-:W-:Y:S02]  /*1550*/  CS2R R90, SRZ ;  /* 0x00000000005a7805 */ /* 0x000fe4000001ff00 */
[----:B------:R-:W-:Y:S01]  /*1560*/  CS2R R88, SRZ ;  /* 0x0000000000587805 */ /* 0x000fe2000001ff00 */
[----:B------:R-:W-:Y:S01]  /*1570*/  IMAD R40, R40, -0x10, R7 ;  /* 0xfffffff028287824 */ /* 0x000fe200078e0207 */
[----:B------:R-:W-:-:S02]  /*1580*/  LOP3.LUT R7, R0, 0xfffffffe, RZ, 0xc0, !PT ;  /* 0xfffffffe00077812 */ /* 0x000fc400078ec0ff */
[----:B------:R-:W-:Y:S02]  /*1590*/  CS2R R86, SRZ ;  /* 0x0000000000567805 */ /* 0x000fe4000001ff00 */
[----:B------:R-:W-:Y:S02]  /*15a0*/  LOP3.LUT R0, R9, R22, RZ, 0x3c, !PT ;  /* 0x0000001609007212 */ /* 0x000fe400078e3cff */
[----:B------:R-:W-:Y:S02]  /*15b0*/  CS2R R84, SRZ ;  /* 0x0000000000547805 */ /* 0x000fe4000001ff00 */
[----:B------:R-:W-:Y:S01]  /*15c0*/  IADD3 R40, R40, R5, -R4 ;  /* 0x0000000528287210 */ /* 0x000fe20007ffe804 */
[C---:B------:R-:W-:Y:S01]  /*15d0*/  IMAD.IADD R7, R16.reuse, 0x1, -R7 ;  /* 0x0000000110077824 */ /* 0x040fe200078e0a07 */
[----:B------:R-:W-:Y:S01]  /*15e0*/  CS2R R82, SRZ ;  /* 0x0000000000527805 */ /* 0x000fe2000001ff00 */
[----:B------:R-:W-:Y:S01]  /*15f0*/  IMAD R5, R16, 0x8, R3 ;  /* 0x0000000810057824 */ /* 0x000fe200078e0203 */
[----:B------:R-:W-:Y:S01]  /*1600*/  CS2R R80, SRZ ;  /* 0x0000000000507805 */ /* 0x000fe2000001ff00 */
[----:B------:R-:W-:Y:S01]  /*1610*/  IMAD R3, R7, -0x40, R40 ;  /* 0xffffffc007037824 */ /* 0x000fe200078e0228 */
[----:B------:R-:W-:Y:S01]  /*1620*/  CS2R R78, SRZ ;  /* 0x00000000004e7805 */ /* 0x000fe2000001ff00 */
[----:B------:R-:W-:Y:S01]  /*1630*/  IMAD.U32 R0, R5, 0x200, R0 ;  /* 0x0000020005007824 */ /* 0x000fe200078e0000 */
[----:B------:R-:W-:-:S02]  /*1640*/  CS2R R76, SRZ ;  /* 0x00000000004c7805 */ /* 0x000fc4000001ff00 */
[----:B------:R-:W-:Y:S02]  /*1650*/  CS2R R74, SRZ ;  /* 0x00000000004a7805 */ /* 0x000fe4000001ff00 */
[----:B------:R-:W-:Y:S02]  /*1660*/  CS2R R72, SRZ ;  /* 0x0000000000487805 */ /* 0x000fe4000001ff00 */
[----:B------:R-:W-:Y:S02]  /*1670*/  CS2R R70, SRZ ;  /* 0x0000000000467805 */ /* 0x000fe4000001ff00 */
[----:B------:R-:W-:Y:S02]  /*1680*/  CS2R R68, SRZ ;  /* 0x0000000000447805 */ /* 0x000fe4000001ff00 */
[----:B------:R-:W-:Y:S02]  /*1690*/  CS2R R66, SRZ ;  /* 0x0000000000427805 */ /* 0x000fe4000001ff00 */
        /* <DEDUP_REMOVED lines=20> */
[----:B------:R-:W-:Y:S01]  /*17e0*/  CS2R R24, SRZ ;  /* 0x0000000000187805 */ /* 0x000fe2000001ff00 */
[----:B------:R-:W-:Y:S01]  /*17f0*/  ULOP3.LUT UR11, UR38, 0x1, URZ, 0xfc, !UPT ;  /* 0x00000001260b7892 */ /* 0x000fe2000f8efc3f */
[----:B------:R-:W-:Y:S01]  /*1800*/  UMOV UR4, URZ ;  /* 0x0000003f00047c82 */ /* 0x000fe20008000000 */
[----:B------:R-:W-:Y:S01]  /*1810*/  UMOV UR5, URZ ;  /* 0x0000003f00057c82 */ /* 0x000fe20008000000 */
[----:B------:R-:W-:Y:S01]  /*1820*/  UMOV UR6, URZ ;  /* 0x0000003f00067c82 */ /* 0x000fe20008000000 */
[----:B------:R-:W-:Y:S01]  /*1830*/  USHF.R.S32.HI UR7, URZ, 0x6, UR7 ;  /* 0x000000063f077899 */ /* 0x000fe20008011407 */
[----:B------:R-:W-:Y:S01]  /*1840*/  ULDC UR13, c[0x0][0x75c] ;  /* 0x0001d700000d7ab9 */ /* 0x000fe20000000800 */
[----:B------:R-:W-:-:S10]  /*1850*/  ULDC UR14, c[0x0][0x744] ;  /* 0x0001d100000e7ab9 */ /* 0x000fd40000000800 */
.L_x_256:
[----:B------:R-:W-:-:S06]  /*1860*/  UISETP.NE.AND UP0, UPT, UR11, 0x3, UPT ;  /* 0x000000030b00788c */ /* 0x000fcc000bf05270 */
[----:B------:R-:W-:-:S13]  /*1870*/  PLOP3.LUT P0, PT, PT, PT, UP0, 0x80, 0x0 ;  /* 0x000000000000781c */ /* 0x000fda0003f0f008 */
[----:B-1----:R-:W-:Y:S05]  /*1880*/  @!P0 BRA `(.L_x_246) ;  /* 0x0000000000048947 */ /* 0x002fea0003800000 */
[----:B------:R-:W-:Y:S01]  /*1890*/  BPT.TRAP 0x1 ;  /* 0x000000040000795c */ /* 0x000fe20000300000 */
.L_x_246:
[----:B------:R-:W-:Y:S01]  /*18a0*/  R2UR UR8, R18 ;  /* 0x00000000120872ca */ /* 0x000fe200000e0000 */
[----:B------:R-:W-:-:S05]  /*18b0*/  IMAD.U32 R120, RZ, RZ, UR5 ;  /* 0x00000005ff787e24 */ /* 0x000fca000f8e00ff */
[----:B------:R-:W-:-:S07]  /*18c0*/  SHF.L.U32 R120, R120, 0x1f, RZ ;  /* 0x0000001f78787819 */ /* 0x000fce00000006ff */
[----:B------:R-:W-:-:S09]  /*18d0*/  ULEA UR8, UR6, UR8, 0x3 ;  /* 0x0000000806087291 */ /* 0x000fd2000f8e183f */
[----:B------:R2:W3:Y:S01]  /*18e0*/  SYNCS.PHASECHK.TRANS64.TRYWAIT P1, [UR8+0x26810], R120 ;  /* 0x02681078ff0075a7 */ /* 0x0004e20008020148 */
[----:B------:R-:W-:Y:S05]  /*18f0*/  @!P0 BRA `(.L_x_247) ;  /* 0x0000000000048947 */ /* 0x000fea0003800000 */
[----:B------:R-:W-:Y:S01]  /*1900*/  BPT.TRAP 0x1 ;  /* 0x000000040000795c */ /* 0x000fe20000300000 */
.L_x_247:
[----:B---3--:R-:W-:Y:S05]  /*1910*/  @P1 BRA `(.L_x_248) ;  /* 0x0000000000081947 */ /* 0x008fea0003800000 */
[----:B------:R-:W3:Y:S02]  /*1920*/  SYNCS.PHASECHK.TRANS64.TRYWAIT P1, [UR8+0x26810], R120 ;  /* 0x02681078ff0075a7 */ /* 0x000ee40008020148 */
[----:B---3--:R-:W-:Y:S05]  /*1930*/  @!P1 BRA `(.L_x_249) ;  /* 0x0000006400749947 */ /* 0x008fea0003800000 */
.L_x_248:
[----:B------:R-:W-:Y:S01]  /*1940*/  R2UR UR9, R18 ;  /* 0x00000000120972ca */ /* 0x000fe200000e0000 */
[----:B------:R-:W-:Y:S01]  /*1950*/  IMAD R4, R209, 0x800, R18 ;  /* 0x00000800d1047824 */ /* 0x000fe200078e0212 */
[----:B------:R-:W-:Y:S01]  /*1960*/  WARPGROUP.ARRIVE ;  /* 0x00000000000079c5 */ /* 0x000fe20000000000 */
[----:B------:R-:W-:Y:S01]  /*1970*/  UMOV UR17, 0xc0000010 ;  /* 0xc000001000117882 */ /* 0x000fe20000000000 */
[----:B------:R-:W-:Y:S02]  /*1980*/  UMOV UR19, 0x80000020 ;  /* 0x8000002000137882 */ /* 0x000fe40000000000 */
[----:B------:R-:W-:Y:S01]  /*1990*/  R2UR UR10, R4 ;  /* 0x00000000040a72ca */ /* 0x000fe200000e0000 */
[----:B------:R-:W-:-:S04]  /*19a0*/  IMAD.U32 R4, RZ, RZ, UR6 ;  /* 0x00000006ff047e24 */ /* 0x000fc8000f8e00ff */
[----:B---3--:R-:W-:Y:S02]  /*19b0*/  IMAD R5, R4, 0x20, R17 ;  /* 0x0000002004057824 */ /* 0x008fe400078e0211 */
[----:B------:R-:W-:Y:S02]  /*19c0*/  UIADD3 UR9, UR9, 0x12000, URZ ;  /* 0x0001200009097890 */ /* 0x000fe4000fffe03f */
[----:B------:R-:W-:Y:S02]  /*19d0*/  IMAD.SHL.U32 R5, R5, 0x2, RZ ;  /* 0x0000000205057824 */ /* 0x000fe400078e00ff */
[----:B------:R-:W-:Y:S02]  /*19e0*/  USHF.R.U32.HI UR9, URZ, 0x4, UR9 ;  /* 0x000000043f097899 */ /* 0x000fe40008011609 */
[----:B------:R-:W-:Y:S01]  /*19f0*/  USHF.R.U32.HI UR10, URZ, 0x4, UR10 ;  /* 0x000000043f0a7899 */ /* 0x000fe2000801160a */
[----:B------:R-:W-:Y:S01]  /*1a00*/  IMAD R22, R5, 0x4, R18 ;  /* 0x0000000405167824 */ /* 0x000fe200078e0212 */
[----:B------:R-:W-:-:S02]  /*1a10*/  ULOP3.LUT UR9, UR9, 0x3fff, URZ, 0xc0, !UPT ;  /* 0x00003fff09097892 */ /* 0x000fc4000f8ec03f */
[----:B------:R-:W-:Y:S02]  /*1a20*/  ULOP3.LUT UR10, UR10, 0x3fff, URZ, 0xc0, !UPT ;  /* 0x00003fff0a0a7892 */ /* 0x000fe4000f8ec03f */
[----:B------:R-:W-:Y:S02]  /*1a30*/  ULOP3.LUT UR15, UR9, 0x10000, URZ, 0xfc, !UPT ;  /* 0x00010000090f7892 */ /* 0x000fe4000f8efc3f */
[----:B------:R-:W-:Y:S02]  /*1a40*/  ULOP3.LUT UR12, UR10, 0x10000, URZ, 0xfc, !UPT ;  /* 0x000100000a0c7892 */ /* 0x000fe4000f8efc3f */
        /* <DEDUP_REMOVED lines=50> */
.L_x_250:
[----:B------:R1:W1:Y:S01]  /*1d70*/  SYNCS.PHASECHK.TRANS64.TRYWAIT P1, [UR8+0x26830], R120 ;  /* 0x02683078ff0075a7 */ /* 0x0002620008020148 */
[----:B------:R-:W-:Y:S05]  /*1d80*/  @!P0 BRA `(.L_x_251) ;  /* 0x0000000000048947 */ /* 0x000fea0003800000 */
[----:B------:R-:W-:Y:S01]  /*1d90*/  BPT.TRAP 0x1 ;  /* 0x000000040000795c */ /* 0x000fe20000300000 */
.L_x_251:
[----:B-1----:R-:W-:Y:S05]  /*1da0*/  @P1 BRA `(.L_x_252) ;  /* 0x0000000000081947 */ /* 0x002fea0003800000 */
[----:B------:R-:W1:Y:S02]  /*1db0*/  SYNCS.PHASECHK.TRANS64.TRYWAIT P1, [UR8+0x26830], R120 ;  /* 0x02683078ff0075a7 */ /* 0x000e640008020148 */
[----:B-1----:R-:W-:Y:S05]  /*1dc0*/  @!P1 BRA `(.L_x_253) ;  /* 0x0000006000689947 */ /* 0x002fea0003800000 */
.L_x_252:
[----:B------:R-:W-:Y:S01]  /*1dd0*/  R2UR UR10, R18 ;  /* 0x00000000120a72ca */ /* 0x000fe200000e0000 */
[----:B--2---:R-:W-:Y:S01]  /*1de0*/  WARPGROUP.ARRIVE ;  /* 0x00000000000079c5 */ /* 0x004fe20000000000 */
[----:B------:R-:W-:Y:S01]  /*1df0*/  UMOV UR19, 0x80000020 ;  /* 0x8000002000137882 */ /* 0x000fe20000000000 */
[----:B------:R-:W-:Y:S01]  /*1e00*/  FMUL.FTZ R208, R152, UR13 ;  /* 0x0000000d98d07c20 */ /* 0x000fe20008410000 */
[----:B------:R-:W-:Y:S01]  /*1e10*/  FMUL.FTZ R213, R154, UR13 ;  /* 0x0000000d9ad57c20 */ /* 0x000fe20008410000 */
[----:B------:R-:W-:Y:S01]  /*1e20*/  FMUL.FTZ R212, R153, UR13 ;  /* 0x0000000d99d47c20 */ /* 0x000fe20008410000 */
[----:B------:R-:W-:Y:S01]  /*1e30*/  FMUL.FTZ R154, R156, UR13 ;  /* 0x0000000d9c9a7c20 */ /* 0x000fe20008410000 */
[----:B------:R-:W-:Y:S01]  /*1e40*/  ISETP.GT.AND P2, PT, R3, RZ, PT ;  /* 0x000000ff0300720c */ /* 0x000fe20003f44270 */
[----:B------:R-:W-:Y:S01]  /*1e50*/  FMUL.FTZ R214, R155, UR13 ;  /* 0x0000000d9bd67c20 */ /* 0x000fe20008410000 */
[----:B------:R-:W1:Y:S01]  /*1e60*/  MUFU.TANH R208, R208 ;  /* 0x000000d000d07308 */ /* 0x000e620000002400 */
[----:B------:R-:W-:Y:S01]  /*1e70*/  FMUL.FTZ R155, R157, UR13 ;  /* 0x0000000d9d9b7c20 */ /* 0x000fe20008410000 */
[----:B------:R-:W-:Y:S01]  /*1e80*/  FMUL.FTZ R157, R158, UR13 ;  /* 0x0000000d9e9d7c20 */ /* 0x000fe20008410000 */
[----:B------:R-:W-:Y:S01]  /*1e90*/  FMUL.FTZ R156, R160, UR13 ;  /* 0x0000000da09c7c20 */ /* 0x000fe20008410000 */
[----:B------:R-:W-:Y:S01]  /*1ea0*/  UIADD3 UR10, UR10, 0x18000, URZ ;  /* 0x000180000a0a7890 */ /* 0x000fe2000fffe03f */
[----:B------:R-:W-:Y:S01]  /*1eb0*/  FMUL.FTZ R160, R162, UR13 ;  /* 0x0000000da2a07c20 */ /* 0x000fe20008410000 */
[----:B------:R-:W-:Y:S01]  /*1ec0*/  FMUL.FTZ R158, R159, UR13 ;  /* 0x0000000d9f9e7c20 */ /* 0x000fe20008410000 */
[----:B------:R-:W-:Y:S01]  /*1ed0*/  FMUL.FTZ R162, R164, UR13 ;  /* 0x0000000da4a27c20 */ /* 0x000fe20008410000 */
[----:B------:R-:W-:Y:S01]  /*1ee0*/  USHF.R.U32.HI UR10, URZ, 0x4, UR10 ;  /* 0x000000043f0a7899 */ /* 0x000fe2000801160a */
[----:B------:R-:W2:Y:S01]  /*1ef0*/  MUFU.TANH R212, R212 ;  /* 0x000000d400d47308 */ /* 0x000ea20000002400 */
[----:B------:R-:W-:Y:S01]  /*1f00*/  FMUL.FTZ R223, R183, UR13 ;  /* 0x0000000db7df7c20 */ /* 0x000fe20008410000 */
[----:B------:R-:W-:Y:S01]  /*1f10*/  ISETP.GT.AND P1, PT, R3, 0x8, PT ;  /* 0x000000080300780c */ /* 0x000fe20003f24270 */
        /* <DEDUP_REMOVED lines=23> */
[--C-:B------:R-:W-:Y:S01]  /*2090*/  FFMA.FTZ R183, R152, UR14, -R21.reuse ;  /* 0x0000000e98b77c23 */ /* 0x100fe20008010815 */
[----:B------:R-:W-:Y:S01]  /*20a0*/  FMUL.FTZ R219, R172, UR13 ;  /* 0x0000000dacdb7c20 */ /* 0x000fe20008410000 */
[----:B------:R-:W-:Y:S01]  /*20b0*/  FMUL.FTZ R166, R166, UR13 ;  /* 0x0000000da6a67c20 */ /* 0x000fe20008410000 */
[----:B------:R-:W-:Y:S01]  /*20c0*/  FMUL.FTZ R167, R167, UR13 ;  /* 0x0000000da7a77c20 */ /* 0x000fe20008410000 */
[----:B------:R-:W-:Y:S01]  /*20d0*/  FFMA.FTZ R164, R153, UR14, -R210 ;  /* 0x0000000e99a47c23 */ /* 0x000fe200080108d2 */
[----:B------:R-:W-:Y:S01]  /*20e0*/  FFMA.FTZ R208, -R208, R208, 1 ;  /* 0x3f800000d0d07423 */ /* 0x000fe200000101d0 */
[----:B------:R-:W3:Y:S01]  /*20f0*/  MUFU.TANH R157, R157 ;  /* 0x0000009d009d7308 */ /* 0x000ee20000002400 */
[----:B-1----:R-:W-:Y:S01]  /*2100*/  FSEL R169, R213, -INF , P1 ;  /* 0xff800000d5a97808 */ /* 0x002fe20000800000 */
[----:B------:R-:W-:Y:S01]  /*2110*/  FMUL.FTZ R220, R177, UR13 ;  /* 0x0000000db1dc7c20 */ /* 0x000fe20008410000 */
[----:B------:R-:W-:Y:S01]  /*2120*/  FMUL.FTZ R174, R174, UR13 ;  /* 0x0000000daeae7c20 */ /* 0x000fe20008410000 */
[----:B------:R-:W-:Y:S01]  /*2130*/  FMUL.FTZ R221, R178, UR13 ;  /* 0x0000000db2dd7c20 */ /* 0x000fe20008410000 */
[----:B------:R-:W-:Y:S01]  /*2140*/  FMUL.FTZ R222, R182, UR13 ;  /* 0x0000000db6de7c20 */ /* 0x000fe20008410000 */
[----:B------:R-:W-:Y:S01]  /*2150*/  FFMA.FTZ R170, R169, UR14, -R20 ;  /* 0x0000000ea9aa7c23 */ /* 0x000fe20008010814 */
[----:B------:R-:W-:Y:S01]  /*2160*/  FMUL.FTZ R173, R173, UR13 ;  /* 0x0000000dadad7c20 */ /* 0x000fe20008410000 */
[----:B------:R-:W1:Y:S01]  /*2170*/  MUFU.TANH R155, R155 ;  /* 0x0000009b009b7308 */ /* 0x000e620000002400 */
[----:B--2---:R-:W-:Y:S01]  /*2180*/  FSEL R20, R214, -INF , P1 ;  /* 0xff800000d6147808 */ /* 0x004fe20000800000 */
[----:B------:R-:W-:Y:S01]  /*2190*/  FMUL.FTZ R175, R175, UR13 ;  /* 0x0000000dafaf7c20 */ /* 0x000fe20008410000 */
[----:B------:R-:W-:Y:S01]  /*21a0*/  FMUL.FTZ R176, R176, UR13 ;  /* 0x0000000db0b07c20 */ /* 0x000fe20008410000 */
[----:B------:R-:W-:Y:S01]  /*21b0*/  FFMA.FTZ R154, -R154, R154, 1 ;  /* 0x3f8000009a9a7423 */ /* 0x000fe2000001019a */
[----:B------:R-:W-:Y:S01]  /*21c0*/  FMUL.FTZ R179, R179, UR13 ;  /* 0x0000000db3b37c20 */ /* 0x000fe20008410000 */
[----:B------:R-:W-:Y:S01]  /*21d0*/  FFMA.FTZ R171, R20, UR14, -R21 ;  /* 0x0000000e14ab7c23 */ /* 0x000fe20008010815 */
[----:B------:R-:W-:Y:S01]  /*21e0*/  FMUL.FTZ R180, R180, UR13 ;  /* 0x0000000db4b47c20 */ /* 0x000fe20008410000 */
[----:B------:R-:W2:Y:S01]  /*21f0*/  MUFU.TANH R158, R158 ;  /* 0x0000009e009e7308 */ /* 0x000ea20000002400 */
[C---:B---3--:R-:W-:Y:S01]  /*2200*/  FSEL R21, R157.reuse, -INF , P1 ;  /* 0xff8000009d157808 */ /* 0x048fe20000800000 */
[----:B------:R-:W-:Y:S01]  /*2210*/  FFMA.FTZ R157, -R157, R157, 1 ;  /* 0x3f8000009d9d7423 */ /* 0x000fe2000001019d */
[----:B------:R-:W-:Y:S01]  /*2220*/  FMUL.FTZ R181, R181, UR13 ;  /* 0x0000000db5b57c20 */ /* 0x000fe20008410000 */
[----:B------:R-:W-:-:S02]  /*2230*/  ULOP3.LUT UR10, UR10, 0x1000000, URZ, 0xfc, !UPT ;  /* 0x010000000a0a7892 */ /* 0x000fc4000f8efc3f */
[----:B------:R-:W-:Y:S02]  /*2240*/  FFMA.FTZ R169, R21, UR14, -R210 ;  /* 0x0000000e15a97c23 */ /* 0x000fe400080108d2 */
[----:B------:R-:W3:Y:S01]  /*2250*/  MUFU.TANH R156, R156 ;  /* 0x0000009c009c7308 */ /* 0x000ee20000002400 */
[----:B-1----:R-:W-:Y:S01]  /*2260*/  FSEL R168, R155, -INF , P2 ;  /* 0xff8000009ba87808 */ /* 0x002fe20001000000 */
[----:B------:R-:W-:-:S04]  /*2270*/  UIMAD UR10, UR6, 0x300, UR10 ;  /* 0x00000300060a78a4 */ /* 0x000fc8000f8e020a */
[----:B------:R-:W-:Y:S02]  /*2280*/  FFMA.FTZ R165, R168, UR14, -R211 ;  /* 0x0000000ea8a57c23 */ /* 0x000fe400080108d3 */
[----:B------:R-:W-:Y:S01]  /*2290*/  MUFU.TANH R159, R159 ;  /* 0x0000009f009f7308 */ /* 0x000fe20000002400 */
[----:B--2---:R-:W-:-:S05]  /*22a0*/  FSEL R20, R158, -INF , P1 ;  /* 0xff8000009e147808 */ /* 0x004fca0000800000 */
[----:B------:R-:W-:Y:S02]  /*22b0*/  FFMA.FTZ R172, R20, UR14, -R211 ;  /* 0x0000000e14ac7c23 */ /* 0x000fe400080108d3 */
[----:B------:R-:W-:Y:S01]  /*22c0*/  MUFU.EX2 R224, R224 ;  /* 0x000000e000e07308 */ /* 0x000fe20000000800 */
[----:B---3--:R-:W-:-:S05]  /*22d0*/  FSEL R21, R156, -INF , P2 ;  /* 0xff8000009c157808 */ /* 0x008fca0001000000 */
[----:B------:R-:W-:Y:S02]  /*22e0*/  FFMA.FTZ R168, R21, UR14, -R14 ;  /* 0x0000000e15a87c23 */ /* 0x000fe4000801080e */
[----:B------:R-:W1:Y:S08]  /*22f0*/  MUFU.TANH R160, R160 ;  /* 0x000000a000a07308 */ /* 0x000e700000002400 */
[----:B------:R-:W2:Y:S08]  /*2300*/  MUFU.TANH R161, R161 ;  /* 0x000000a100a17308 */ /* 0x000eb00000002400 */
[----:B------:R-:W3:Y:S01]  /*2310*/  MUFU.TANH R162, R162 ;  /* 0x000000a200a27308 */ /* 0x000ee20000002400 */
[----:B-1----:R-:W-:Y:S01]  /*2320*/  FSEL R177, R160, -INF , P1 ;  /* 0xff800000a0b17808 */ /* 0x002fe20000800000 */
[----:B------:R-:W-:-:S02]  /*2330*/  WARPGROUP.DEPBAR.LE gsb0, 0x0 ;  /* 0x00008000000079c5 */ /* 0x000fc40000010000 */
[----:B------:R-:W-:Y:S01]  /*2340*/  WARPGROUP.ARRIVE ;  /* 0x00000000000079c5 */ /* 0x000fe20000000000 */
[----:B------:R-:W-:Y:S01]  /*2350*/  FFMA.FTZ R160, -R160, R160, 1 ;  /* 0x3f800000a0a07423 */ /* 0x000fe200000101a0 */
[----:B------:R-:W-:Y:S02]  /*2360*/  FFMA.FTZ R14, R177, UR14, -R14 ;  /* 0x0000000eb10e7c23 */ /* 0x000fe4000801080e */
[----:B------:R-:W-:Y:S02]  /*2370*/  MUFU.TANH R163, R163 ;  /* 0x000000a300a37308 */ /* 0x000fe40000002400 */
[----:B------:R-:W-:Y:S01]  /*2380*/  HGMMA.64x64x16.F32 R120, R196, gdesc[UR16], R120, gsb0 ;  /* 0x00e00010c4787df0 */ /* 0x000fe20008000878 */
[----:B------:R-:W-:Y:S01]  /*2390*/  UMOV UR18, UR16 ;  /* 0x0000001000127c82 */ /* 0x000fe20008000000 */
[----:B------:R-:W-:Y:S01]  /*23a0*/  UMOV UR19, 0x80000020 ;  /* 0x8000002000137882 */ /* 0x000fe20000000000 */
[----:B------:R-:W-:-:S03]  /*23b0*/  UIADD3 UR16, UR12, 0x102, URZ ;  /* 0x000001020c107890 */ /* 0x000fc6000fffe03f */
[----:B------:R-:W1:Y:S08]  /*23c0*/  MUFU.TANH R166, R166 ;  /* 0x000000a600a67308 */ /* 0x000e700000002400 */
[----:B------:R-:W1:Y:S08]  /*23d0*/  MUFU.TANH R167, R167 ;  /* 0x000000a700a77308 */ /* 0x000e700000002400 */
[----:B------:R-:W-:Y:S08]  /*23e0*/  MUFU.EX2 R183, R183 ;  /* 0x000000b700b77308 */ /* 0x000ff00000000800 */
[----:B------:R-:W1:Y:S08]  /*23f0*/  MUFU.EX2 R170, R170 ;  /* 0x000000aa00aa7308 */ /* 0x000e700000000800 */
[----:B------:R-:W1:Y:S08]  /*2400*/  MUFU.EX2 R171, R171 ;  /* 0x000000ab00ab7308 */ /* 0x000e700000000800 */
[----:B------:R-:W1:Y:S08]  /*2410*/  MUFU.TANH R216, R216 ;  /* 0x000000d800d87308 */ /* 0x000e700000002400 */
[----:B------:R-:W1:Y:S08]  /*2420*/  MUFU.TANH R218, R218 ;  /* 0x000000da00da7308 */ /* 0x000e700000002400 */
[----:B------:R-:W1:Y:S08]  /*2430*/  MUFU.TANH R215, R215 ;  /* 0x000000d700d77308 */ /* 0x000e700000002400 */
[----:B------:R-:W1:Y:S01]  /*2440*/  MUFU.TANH R217, R217 ;  /* 0x000000d900d97308 */ /* 0x000e620000002400 */
[----:B------:R-:W-:-:S02]  /*2450*/  WARPGROUP.DEPBAR.LE gsb0, 0x0 ;  /* 0x00008000000079c5 */ /* 0x000fc40000010000 */
[----:B----4-:R-:W-:-:S05]  /*2460*/  WARPGROUP.ARRIVE ;  /* 0x00000000000079c5 */ /* 0x010fca0000000000 */
[----:B------:R-:W-:Y:S01]  /*2470*/  MUFU.TANH R174, R174 ;  /* 0x000000ae00ae7308 */ /* 0x000fe20000002400 */
[----:B------:R-:W-:Y:S01]  /*2480*/  HGMMA.64x64x16.F32 R120, R188, gdesc[UR16], R120, gsb0 ;  /* 0x00e00010bc787df0 */ /* 0x000fe20008000878 */
[----:B------:R-:W-:Y:S01]  /*2490*/  UMOV UR18, UR16 ;  /* 0x0000001000127c82 */ /* 0x000fe20008000000 */
[----:B------:R-:W-:Y:S01]  /*24a0*/  UMOV UR19, 0x80000020 ;  /* 0x8000002000137882 */ /* 0x000fe20000000000 */
[----:B------:R-:W-:-:S04]  /*24b0*/  UIADD3 UR16, UR12, 0x200, URZ ;  /* 0x000002000c107890 */ /* 0x000fc8000fffe03f */
[----:B------:R-:W4:Y:S01]  /*24c0*/  MUFU.EX2 R164, R164 ;  /* 0x000000a400a47308 */ /* 0x000f220000000800 */
[----:B------:R-:W-:-:S07]  /*24d0*/  UIADD3 UR12, UR12, 0x202, URZ ;  /* 0x000002020c0c7890 */ /* 0x000fce000fffe03f */
[----:B------:R-:W-:Y:S08]  /*24e0*/  MUFU.EX2 R165, R165 ;  /* 0x000000a500a57308 */ /* 0x000ff00000000800 */
[----:B------:R-:W4:Y:S08]  /*24f0*/  MUFU.EX2 R169, R169 ;  /* 0x000000a900a97308 */ /* 0x000f300000000800 */
[----:B------:R-:W-:Y:S08]  /*2500*/  MUFU.EX2 R172, R172 ;  /* 0x000000ac00ac7308 */ /* 0x000ff00000000800 */
[----:B------:R-:W-:Y:S08]  /*2510*/  MUFU.TANH R173, R173 ;  /* 0x000000ad00ad7308 */ /* 0x000ff00000002400 */
[----:B------:R-:W4:Y:S08]  /*2520*/  MUFU.TANH R175, R175 ;  /* 0x000000af00af7308 */ /* 0x000f300000002400 */
[----:B------:R-:W4:Y:S08]  /*2530*/  MUFU.TANH R176, R176 ;  /* 0x000000b000b07308 */ /* 0x000f300000002400 */
        /* <DEDUP_REMOVED lines=11> */
[----:B------:R-:W4:Y:S08]  /*25f0*/  MUFU.EX2 R168, R168 ;  /* 0x000000a800a87308 */ /* 0x000f300000000800 */
[----:B------:R-:W-:Y:S08]  /*2600*/  MUFU.TANH R180, R180 ;  /* 0x000000b400b47308 */ /* 0x000ff00000002400 */
[----:B------:R-:W-:Y:S08]  /*2610*/  MUFU.TANH R222, R222 ;  /* 0x000000de00de7308 */ /* 0x000ff00000002400 */
[----:B------:R-:W-:Y:S08]  /*2620*/  MUFU.TANH R181, R181 ;  /* 0x000000b500b57308 */ /* 0x000ff00000002400 */
[----:B------:R-:W-:Y:S01]  /*2630*/  MUFU.TANH R223, R223 ;  /* 0x000000df00df7308 */ /* 0x000fe20000002400 */
        /* <DEDUP_REMOVED lines=13> */
[----:B------:R-:W1:Y:S01]  /*2710*/  LDS.64 R20, [R22+0x1e220] ;  /* 0x01e2200016147984 */ /* 0x000e620000000a00 */
[--C-:B-----5:R-:W-:Y:S01]  /*2720*/  FADD.FTZ R225, R120, -R152.reuse ;  /* 0x8000009878e17221 */ /* 0x120fe20000010000 */
[----:B------:R-:W-:Y:S01]  /*2730*/  FSEL R120, R159, -INF , P2 ;  /* 0xff8000009f787808 */ /* 0x000fe20001000000 */
[----:B------:R-:W-:Y:S01]  /*2740*/  FADD.FTZ R211, R122, -R152 ;  /* 0x800000987ad37221 */ /* 0x000fe20000010000 */
[--C-:B------:R-:W-:Y:S01]  /*2750*/  FADD.FTZ R210, R121, -R153.reuse ;  /* 0x8000009979d27221 */ /* 0x100fe20000010000 */
[----:B------:R-:W-:Y:S01]  /*2760*/  FMUL.FTZ R225, R224, R225 ;  /* 0x000000e1e0e17220 */ /* 0x000fe20000410000 */
[----:B------:R-:W-:Y:S01]  /*2770*/  FADD.FTZ R226, R123, -R153 ;  /* 0x800000997be27221 */ /* 0x000fe20000010000 */
[--C-:B------:R-:W-:Y:S01]  /*2780*/  FFMA.FTZ R152, R120, UR14, -R15.reuse ;  /* 0x0000000e78987c23 */ /* 0x100fe2000801080f */
[----:B--2---:R-:W-:Y:S01]  /*2790*/  FSEL R122, R161, -INF , P1 ;  /* 0xff800000a17a7808 */ /* 0x004fe20000800000 */
[----:B------:R-:W-:Y:S01]  /*27a0*/  FMUL.FTZ R121, R208, R225 ;  /* 0x000000e1d0797220 */ /* 0x000fe20000410000 */
[----:B---3--:R-:W-:Y:S01]  /*27b0*/  FSEL R123, R162, -INF , P2 ;  /* 0xff800000a27b7808 */ /* 0x008fe20001000000 */
[----:B-1----:R-:W-:Y:S01]  /*27c0*/  FADD.FTZ R126, R126, -R20 ;  /* 0x800000147e7e7221 */ /* 0x002fe20000010000 */
[----:B------:R-:W-:Y:S01]  /*27d0*/  FSEL R153, R166, -INF , P1 ;  /* 0xff800000a6997808 */ /* 0x000fe20000800000 */
[----:B------:R-:W-:Y:S01]  /*27e0*/  FFMA.FTZ R177, R122, UR14, -R15 ;  /* 0x0000000e7ab17c23 */ /* 0x000fe2000801080f */
[----:B------:R-:W-:Y:S01]  /*27f0*/  FSEL R120, R163, -INF , P2 ;  /* 0xff800000a3787808 */ /* 0x000fe20001000000 */
[--C-:B------:R-:W-:Y:S01]  /*2800*/  FFMA.FTZ R178, R123, UR14, -R12.reuse ;  /* 0x0000000e7bb27c23 */ /* 0x100fe2000801080c */
[----:B------:R-:W-:Y:S01]  /*2810*/  FSEL R208, R167, -INF , P1 ;  /* 0xff800000a7d07808 */ /* 0x000fe20000800000 */
[----:B------:R-:W-:Y:S01]  /*2820*/  FFMA.FTZ R182, R153, UR14, -R12 ;  /* 0x0000000e99b67c23 */ /* 0x000fe2000801080c */
[----:B------:R1:W2:Y:S01]  /*2830*/  MUFU.EX2 R15, R152 ;  /* 0x00000098000f7308 */ /* 0x0002a20000000800 */
[--C-:B------:R-:W-:Y:S01]  /*2840*/  FFMA.FTZ R120, R120, UR14, -R13.reuse ;  /* 0x0000000e78787c23 */ /* 0x100fe2000801080d */
[----:B------:R-:W-:Y:S01]  /*2850*/  FMUL.FTZ R12, R170, R211 ;  /* 0x000000d3aa0c7220 */ /* 0x000fe20000410000 */
[----:B------:R-:W-:Y:S01]  /*2860*/  FFMA.FTZ R208, R208, UR14, -R13 ;  /* 0x0000000ed0d07c23 */ /* 0x000fe2000801080d */
[----:B------:R-:W-:Y:S01]  /*2870*/  FMUL.FTZ R13, R183, R210 ;  /* 0x000000d2b70d7220 */ /* 0x000fe20000410000 */
[----:B------:R-:W-:Y:S01]  /*2880*/  FFMA.FTZ R123, -R213, R213, 1 ;  /* 0x3f800000d57b7423 */ /* 0x000fe200000101d5 */
[----:B------:R-:W-:Y:S01]  /*2890*/  FFMA.FTZ R122, -R214, R214, 1 ;  /* 0x3f800000d67a7423 */ /* 0x000fe200000101d6 */
[----:B------:R-:W-:Y:S01]  /*28a0*/  FMUL.FTZ R153, R171, R226 ;  /* 0x000000e2ab997220 */ /* 0x000fe20000410000 */
[----:B------:R-:W-:Y:S01]  /*28b0*/  FSEL R210, R216, -INF , P2 ;  /* 0xff800000d8d27808 */ /* 0x000fe20001000000 */
[----:B-1----:R-:W-:Y:S01]  /*28c0*/  FFMA.FTZ R152, -R212, R212, 1 ;  /* 0x3f800000d4987423 */ /* 0x002fe200000101d4 */
[----:B------:R-:W-:Y:S01]  /*28d0*/  FMUL.FTZ R123, R123, R12 ;  /* 0x0000000c7b7b7220 */ /* 0x000fe20000410000 */
[----:B------:R-:W-:Y:S01]  /*28e0*/  FMUL.FTZ R122, R122, R153 ;  /* 0x000000997a7a7220 */ /* 0x000fe20000410000 */
[----:B------:R-:W-:Y:S01]  /*28f0*/  FADD.FTZ R153, R124, -R20 ;  /* 0x800000147c997221 */ /* 0x000fe20000010000 */
[----:B------:R-:W-:Y:S01]  /*2900*/  FMUL.FTZ R152, R152, R13 ;  /* 0x0000000d98987220 */ /* 0x000fe20000410000 */
[----:B------:R-:W-:Y:S01]  /*2910*/  FSEL R20, R218, -INF , P1 ;  /* 0xff800000da147808 */ /* 0x000fe20000800000 */
[----:B------:R-:W1:Y:S01]  /*2920*/  LDS.64 R12, [R22+0x1e240] ;  /* 0x01e24000160c7984 */ /* 0x000e620000000a00 */
[--C-:B------:R-:W-:Y:S01]  /*2930*/  FADD.FTZ R226, R125, -R21.reuse ;  /* 0x800000157de27221 */ /* 0x100fe20000010000 */
[----:B------:R-:W-:Y:S01]  /*2940*/  FADD.FTZ R125, R127, -R21 ;  /* 0x800000157f7d7221 */ /* 0x000fe20000010000 */
[--C-:B------:R-:W-:Y:S01]  /*2950*/  FFMA.FTZ R210, R210, UR14, -R7.reuse ;  /* 0x0000000ed2d27c23 */ /* 0x100fe20008010807 */
[----:B------:R-:W-:Y:S01]  /*2960*/  FFMA.FTZ R127, R20, UR14, -R7 ;  /* 0x0000000e147f7c23 */ /* 0x000fe20008010807 */
[----:B------:R-:W-:Y:S01]  /*2970*/  FSEL R213, R215, -INF , P2 ;  /* 0xff800000d7d57808 */ /* 0x000fe20001000000 */
[----:B------:R3:W-:Y:S01]  /*2980*/  MUFU.EX2 R211, R120 ;  /* 0x0000007800d37308 */ /* 0x0007e20000000800 */
[----:B------:R-:W-:Y:S01]  /*2990*/  FSEL R225, R217, -INF , P1 ;  /* 0xff800000d9e17808 */ /* 0x000fe20000800000 */
[----:B----4-:R-:W-:Y:S01]  /*29a0*/  FMUL.FTZ R153, R164, R153 ;  /* 0x00000099a4997220 */ /* 0x010fe20000410000 */
[----:B------:R-:W-:Y:S01]  /*29b0*/  FSEL R7, R174, -INF , P1 ;  /* 0xff800000ae077808 */ /* 0x000fe20000800000 */
[--C-:B------:R-:W-:Y:S01]  /*29c0*/  FFMA.FTZ R214, R213, UR14, -R6.reuse ;  /* 0x0000000ed5d67c23 */ /* 0x100fe20008010806 */
[----:B------:R-:W-:Y:S01]  /*29d0*/  FMUL.FTZ R126, R169, R126 ;  /* 0x0000007ea97e7220 */ /* 0x000fe20000410000 */
[----:B------:R-:W-:Y:S01]  /*29e0*/  FFMA.FTZ R124, R225, UR14, -R6 ;  /* 0x0000000ee17c7c23 */ /* 0x000fe20008010806 */
[----:B------:R-:W-:Y:S01]  /*29f0*/  FFMA.FTZ R6, -R155, R155, 1 ;  /* 0x3f8000009b067423 */ /* 0x000fe2000001019b */
[----:B------:R-:W-:Y:S01]  /*2a00*/  FMUL.FTZ R155, R154, R153 ;  /* 0x000000999a9b7220 */ /* 0x000fe20000410000 */
[----:B---3--:R-:W-:Y:S01]  /*2a10*/  FFMA.FTZ R120, R7, UR14, -R8 ;  /* 0x0000000e07787c23 */ /* 0x008fe20008010808 */
[----:B------:R-:W-:Y:S01]  /*2a20*/  FMUL.FTZ R7, R165, R226 ;  /* 0x000000e2a5077220 */ /* 0x000fe20000410000 */
[----:B------:R3:W-:Y:S01]  /*2a30*/  MUFU.EX2 R21, R208 ;  /* 0x000000d000157308 */ /* 0x0007e20000000800 */
[----:B------:R-:W-:Y:S01]  /*2a40*/  FMUL.FTZ R153, R157, R126 ;  /* 0x0000007e9d997220 */ /* 0x000fe20000410000 */
[----:B------:R-:W-:Y:S01]  /*2a50*/  FSEL R126, R175, -INF , P1 ;  /* 0xff800000af7e7808 */ /* 0x000fe20000800000 */
[----:B------:R-:W-:Y:S01]  /*2a60*/  FMUL.FTZ R154, R6, R7 ;  /* 0x00000007069a7220 */ /* 0x000fe20000410000 */
[----:B------:R-:W-:Y:S01]  /*2a70*/  FMUL.FTZ R7, R172, R125 ;  /* 0x0000007dac077220 */ /* 0x000fe20000410000 */
[----:B------:R-:W-:Y:S01]  /*2a80*/  FSEL R157, R176, -INF , P2 ;  /* 0xff800000b09d7808 */ /* 0x000fe20001000000 */
[----:B------:R-:W-:Y:S01]  /*2a90*/  FFMA.FTZ R161, -R161, R161, 1 ;  /* 0x3f800000a1a17423 */ /* 0x000fe200000101a1 */
[----:B------:R-:W-:Y:S01]  /*2aa0*/  FFMA.FTZ R126, R126, UR14, -R9 ;  /* 0x0000000e7e7e7c23 */ /* 0x000fe20008010809 */
[----:B------:R4:W-:Y:S01]  /*2ab0*/  MUFU.EX2 R20, R214 ;  /* 0x000000d600147308 */ /* 0x0009e20000000800 */
[----:B---3--:R-:W-:Y:S01]  /*2ac0*/  FFMA.FTZ R208, -R158, R158, 1 ;  /* 0x3f8000009ed07423 */ /* 0x008fe2000001019e */
[----:B------:R-:W-:Y:S01]  /*2ad0*/  FFMA.FTZ R158, R157, UR14, -R10 ;  /* 0x0000000e9d9e7c23 */ /* 0x000fe2000801080a */
[----:B------:R-:W-:Y:S01]  /*2ae0*/  FSEL R213, R219, -INF , P2 ;  /* 0xff800000dbd57808 */ /* 0x000fe20001000000 */
[----:B------:R-:W-:Y:S01]  /*2af0*/  FFMA.FTZ R162, -R162, R162, 1 ;  /* 0x3f800000a2a27423 */ /* 0x000fe200000101a2 */
[----:B------:R-:W-:Y:S01]  /*2b00*/  FMUL.FTZ R208, R208, R7 ;  /* 0x00000007d0d07220 */ /* 0x000fe20000410000 */
[----:B------:R-:W-:Y:S01]  /*2b10*/  FFMA.FTZ R176, -R176, R176, 1 ;  /* 0x3f800000b0b07423 */ /* 0x000fe200000101b0 */
[----:B------:R-:W3:Y:S01]  /*2b20*/  LDS.64 R6, [R22+0x1e260] ;  /* 0x01e2600016067984 */ /* 0x000ee20000000a00 */
[----:B------:R-:W-:Y:S01]  /*2b30*/  FFMA.FTZ R212, R213, UR14, -R8 ;  /* 0x0000000ed5d47c23 */ /* 0x000fe20008010808 */
[----:B----4-:R-:W-:Y:S01]  /*2b40*/  FSEL R214, R173, -INF , P2 ;  /* 0xff800000add67808 */ /* 0x010fe20001000000 */
[----:B------:R-:W4:Y:S01]  /*2b50*/  MUFU.EX2 R177, R177 ;  /* 0x000000b100b17308 */ /* 0x000f220000000800 */
[----:B------:R-:W-:-:S03]  /*2b60*/  FFMA.FTZ R219, -R219, R219, 1 ;  /* 0x3f800000dbdb7423 */ /* 0x000fc600000101db */
[----:B------:R-:W-:Y:S01]  /*2b70*/  FFMA.FTZ R214, R214, UR14, -R9 ;  /* 0x0000000ed6d67c23 */ /* 0x000fe20008010809 */
[----:B------:R-:W-:Y:S01]  /*2b80*/  FSEL R9, R221, -INF , P1 ;  /* 0xff800000dd097808 */ /* 0x000fe20000800000 */
[----:B-1----:R-:W-:Y:S01]  /*2b90*/  FADD.FTZ R213, R128, -R12 ;  /* 0x8000000c80d57221 */ /* 0x002fe20000010000 */
[----:B------:R-:W-:Y:S01]  /*2ba0*/  FSEL R128, R179, -INF , P1 ;  /* 0xff800000b3807808 */ /* 0x000fe20000800000 */
[----:B------:R1:W-:Y:S01]  /*2bb0*/  MUFU.EX2 R125, R210 ;  /* 0x000000d2007d7308 */ /* 0x0003e20000000800 */
[----:B------:R-:W-:Y:S01]  /*2bc0*/  FFMA.FTZ R221, -R221, R221, 1 ;  /* 0x3f800000dddd7423 */ /* 0x000fe200000101dd */
[----:B------:R-:W-:Y:S01]  /*2bd0*/  FFMA.FTZ R157, R9, UR14, -R10 ;  /* 0x0000000e099d7c23 */ /* 0x000fe2000801080a */
[----:B------:R-:W-:Y:S01]  /*2be0*/  FADD.FTZ R9, R130, -R12 ;  /* 0x8000000c82097221 */ /* 0x000fe20000010000 */
[--C-:B------:R-:W-:Y:S01]  /*2bf0*/  FADD.FTZ R130, R129, -R13.reuse ;  /* 0x8000000d81827221 */ /* 0x100fe20000010000 */
[----:B------:R-:W-:Y:S01]  /*2c00*/  FMUL.FTZ R213, R168, R213 ;  /* 0x000000d5a8d57220 */ /* 0x000fe20000410000 */
[----:B------:R-:W-:Y:S01]  /*2c10*/  FSEL R10, R220, -INF , P2 ;  /* 0xff800000dc0a7808 */ /* 0x000fe20001000000 */
[----:B------:R-:W-:Y:S01]  /*2c20*/  FMUL.FTZ R129, R14, R9 ;  /* 0x000000090e817220 */ /* 0x000fe20000410000 */
[----:B------:R-:W5:Y:S01]  /*2c30*/  MUFU.EX2 R178, R178 ;  /* 0x000000b200b27308 */ /* 0x000f620000000800 */
[----:B------:R-:W5:Y:S01]  /*2c40*/  LDS.64 R8, [R22+0x1e280] ;  /* 0x01e2800016087984 */ /* 0x000f620000000a00 */
[----:B-1----:R-:W-:Y:S01]  /*2c50*/  FFMA.FTZ R210, -R156, R156, 1 ;  /* 0x3f8000009cd27423 */ /* 0x002fe2000001019c */
[----:B------:R-:W-:Y:S01]  /*2c60*/  FADD.FTZ R156, R131, -R13 ;  /* 0x8000000d839c7221 */ /* 0x000fe20000010000 */
[--C-:B------:R-:W-:Y:S01]  /*2c70*/  FFMA.FTZ R131, R10, UR14, -R11.reuse ;  /* 0x0000000e0a837c23 */ /* 0x100fe2000801080b */
[----:B--2---:R-:W-:Y:S01]  /*2c80*/  FMUL.FTZ R130, R15, R130 ;  /* 0x000000820f827220 */ /* 0x004fe20000410000 */
[----:B------:R-:W-:Y:S01]  /*2c90*/  FMUL.FTZ R210, R210, R213 ;  /* 0x000000d5d2d27220 */ /* 0x000fe20000410000 */
[----:B------:R-:W-:Y:S01]  /*2ca0*/  FFMA.FTZ R213, -R159, R159, 1 ;  /* 0x3f8000009fd57423 */ /* 0x000fe2000001019f */
[----:B------:R1:W-:Y:S01]  /*2cb0*/  MUFU.EX2 R12, R212 ;  /* 0x000000d4000c7308 */ /* 0x0003e20000000800 */
[----:B------:R-:W-:Y:S01]  /*2cc0*/  FSEL R159, R222, -INF , P1 ;  /* 0xff800000de9f7808 */ /* 0x000fe20000800000 */
[----:B----4-:R-:W-:Y:S01]  /*2cd0*/  FMUL.FTZ R10, R177, R156 ;  /* 0x0000009cb10a7220 */ /* 0x010fe20000410000 */
[----:B------:R-:W-:Y:S01]  /*2ce0*/  FMUL.FTZ R213, R213, R130 ;  /* 0x00000082d5d57220 */ /* 0x000fe20000410000 */
[----:B------:R-:W-:Y:S01]  /*2cf0*/  FMUL.FTZ R160, R160, R129 ;  /* 0x00000081a0a07220 */ /* 0x000fe20000410000 */
[----:B------:R-:W-:Y:S01]  /*2d00*/  FFMA.FTZ R220, -R220, R220, 1 ;  /* 0x3f800000dcdc7423 */ /* 0x000fe200000101dc */
[----:B------:R-:W-:Y:S01]  /*2d10*/  FFMA.FTZ R156, R159, UR14, -R4 ;  /* 0x0000000e9f9c7c23 */ /* 0x000fe20008010804 */
[----:B------:R-:W-:Y:S01]  /*2d20*/  FMUL.FTZ R161, R161, R10 ;  /* 0x0000000aa1a17220 */ /* 0x000fe20000410000 */
[----:B------:R2:W-:Y:S01]  /*2d30*/  MUFU.EX2 R13, R120 ;  /* 0x00000078000d7308 */ /* 0x0005e20000000800 */
[----:B-1----:R-:W-:Y:S01]  /*2d40*/  FFMA.FTZ R212, R128, UR14, -R11 ;  /* 0x0000000e80d47c23 */ /* 0x002fe2000801080b */
[C---:B------:R-:W-:Y:S01]  /*2d50*/  FSEL R11, R180.reuse, -INF , P2 ;  /* 0xff800000b40b7808 */ /* 0x040fe20001000000 */
[----:B------:R-:W-:Y:S01]  /*2d60*/  FFMA.FTZ R180, -R180, R180, 1 ;  /* 0x3f800000b4b47423 */ /* 0x000fe200000101b4 */
[----:B------:R-:W-:Y:S01]  /*2d70*/  FSEL R128, R223, -INF , P1 ;  /* 0xff800000df807808 */ /* 0x000fe20000800000 */
[--C-:B---3--:R-:W-:Y:S01]  /*2d80*/  FADD.FTZ R225, R132, -R6.reuse ;  /* 0x8000000684e17221 */ /* 0x108fe20000010000 */
[----:B------:R-:W-:Y:S01]  /*2d90*/  FADD.FTZ R227, R134, -R6 ;  /* 0x8000000686e37221 */ /* 0x000fe20000010000 */
[----:B------:R-:W-:Y:S01]  /*2da0*/  FADD.FTZ R6, R135, -R7 ;  /* 0x8000000787067221 */ /* 0x000fe20000010000 */
[----:B------:R-:W-:Y:S01]  /*2db0*/  FFMA.FTZ R135, -R167, R167, 1 ;  /* 0x3f800000a7877423 */ /* 0x000fe200000101a7 */
[----:B--2---:R-:W-:Y:S01]  /*2dc0*/  FFMA.FTZ R120, R11, UR14, -R4 ;  /* 0x0000000e0b787c23 */ /* 0x004fe20008010804 */
[----:B------:R-:W-:Y:S01]  /*2dd0*/  FSEL R4, R181, -INF , P2 ;  /* 0xff800000b5047808 */ /* 0x000fe20001000000 */
[----:B------:R-:W1:Y:S01]  /*2de0*/  LDS.64 R10, [R22+0x1e2a0] ;  /* 0x01e2a000160a7984 */ /* 0x000e620000000a00 */
[----:B-----5:R-:W-:Y:S01]  /*2df0*/  FMUL.FTZ R225, R178, R225 ;  /* 0x000000e1b2e17220 */ /* 0x020fe20000410000 */
[--C-:B------:R-:W-:Y:S01]  /*2e00*/  FFMA.FTZ R159, R128, UR14, -R5.reuse ;  /* 0x0000000e809f7c23 */ /* 0x100fe20008010805 */
[----:B------:R-:W-:Y:S01]  /*2e10*/  FMUL.FTZ R6, R21, R6 ;  /* 0x0000000615067220 */ /* 0x000fe20000410000 */
[----:B------:R-:W-:Y:S01]  /*2e20*/  FFMA.FTZ R134, R4, UR14, -R5 ;  /* 0x0000000e04867c23 */ /* 0x000fe20008010805 */
[----:B------:R-:W-:Y:S01]  /*2e30*/  FADD.FTZ R4, R133, -R7 ;  /* 0x8000000785047221 */ /* 0x000fe20000010000 */
[----:B------:R-:W-:Y:S01]  /*2e40*/  FMUL.FTZ R133, R162, R225 ;  /* 0x000000e1a2857220 */ /* 0x000fe20000410000 */
[----:B------:R-:W-:Y:S01]  /*2e50*/  FFMA.FTZ R162, -R163, R163, 1 ;  /* 0x3f800000a3a27423 */ /* 0x000fe200000101a3 */
[----:B------:R-:W-:Y:S01]  /*2e60*/  FMUL.FTZ R135, R135, R6 ;  /* 0x0000000687877220 */ /* 0x000fe20000410000 */
[----:B------:R-:W-:Y:S01]  /*2e70*/  FMUL.FTZ R5, R211, R4 ;  /* 0x00000004d3057220 */ /* 0x000fe20000410000 */
[----:B------:R2:W-:Y:S01]  /*2e80*/  MUFU.EX2 R128, R158 ;  /* 0x0000009e00807308 */ /* 0x0005e20000000800 */
[----:B------:R-:W-:Y:S01]  /*2e90*/  FFMA.FTZ R132, -R166, R166, 1 ;  /* 0x3f800000a6847423 */ /* 0x000fe200000101a6 */
[----:B------:R-:W-:Y:S01]  /*2ea0*/  FFMA.FTZ R181, -R181, R181, 1 ;  /* 0x3f800000b5b57423 */ /* 0x000fe200000101b5 */
[----:B------:R-:W-:Y:S01]  /*2eb0*/  FMUL.FTZ R162, R162, R5 ;  /* 0x00000005a2a27220 */ /* 0x000fe20000410000 */
[--C-:B------:R-:W-:Y:S01]  /*2ec0*/  FADD.FTZ R7, R136, -R8.reuse ;  /* 0x8000000888077221 */ /* 0x100fe20000010000 */
[----:B------:R-:W3:Y:S01]  /*2ed0*/  LDS.64 R4, [R22+0x1e2c0] ;  /* 0x01e2c00016047984 */ /* 0x000ee20000000a00 */
[--C-:B------:R-:W-:Y:S01]  /*2ee0*/  FADD.FTZ R6, R137, -R9.reuse ;  /* 0x8000000989067221 */ /* 0x100fe20000010000 */
[----:B------:R-:W-:Y:S01]  /*2ef0*/  FFMA.FTZ R136, -R215, R215, 1 ;  /* 0x3f800000d7887423 */ /* 0x000fe200000101d7 */
[----:B------:R-:W-:Y:S01]  /*2f00*/  FMUL.FTZ R7, R20, R7 ;  /* 0x0000000714077220 */ /* 0x000fe20000410000 */
[----:B------:R-:W4:Y:S01]  /*2f10*/  MUFU.EX2 R124, R124 ;  /* 0x0000007c007c7308 */ /* 0x000f220000000800 */
[----:B--2---:R-:W-:Y:S01]  /*2f20*/  FMUL.FTZ R158, R125, R6 ;  /* 0x000000067d9e7220 */ /* 0x004fe20000410000 */
[----:B------:R-:W-:Y:S01]  /*2f30*/  FADD.FTZ R163, R138, -R8 ;  /* 0x800000088aa37221 */ /* 0x000fe20000010000 */
[----:B------:R-:W-:Y:S01]  /*2f40*/  FMUL.FTZ R136, R136, R7 ;  /* 0x0000000788887220 */ /* 0x000fe20000410000 */
[----:B------:R-:W-:Y:S01]  /*2f50*/  FADD.FTZ R166, R139, -R9 ;  /* 0x800000098ba67221 */ /* 0x000fe20000010000 */
[----:B------:R2:W5:Y:S01]  /*2f60*/  LDS.64 R6, [R22+0x1e2e0] ;  /* 0x01e2e00016067984 */ /* 0x0005620000000a00 */
[----:B------:R-:W-:Y:S01]  /*2f70*/  FFMA.FTZ R139, -R216, R216, 1 ;  /* 0x3f800000d88b7423 */ /* 0x000fe200000101d8 */
[----:B------:R-:W-:Y:S01]  /*2f80*/  FFMA.FTZ R137, -R217, R217, 1 ;  /* 0x3f800000d9897423 */ /* 0x000fe200000101d9 */
[----:B------:R-:W2:Y:S01]  /*2f90*/  MUFU.EX2 R127, R127 ;  /* 0x0000007f007f7308 */ /* 0x000ea20000000800 */
[----:B------:R-:W-:Y:S01]  /*2fa0*/  FFMA.FTZ R138, -R218, R218, 1 ;  /* 0x3f800000da8a7423 */ /* 0x000fe200000101da */
[----:B------:R-:W-:Y:S01]  /*2fb0*/  FMUL.FTZ R139, R139, R158 ;  /* 0x0000009e8b8b7220 */ /* 0x000fe20000410000 */
[----:B------:R-:W-:Y:S01]  /*2fc0*/  FFMA.FTZ R179, -R179, R179, 1 ;  /* 0x3f800000b3b37423 */ /* 0x000fe200000101b3 */
[----:B------:R-:W-:Y:S01]  /*2fd0*/  FFMA.FTZ R222, -R222, R222, 1 ;  /* 0x3f800000dede7423 */ /* 0x000fe200000101de */
[----:B------:R-:W-:Y:S01]  /*2fe0*/  FFMA.FTZ R223, -R223, R223, 1 ;  /* 0x3f800000dfdf7423 */ /* 0x000fe200000101df */
[----:B------:R-:W-:-:S02]  /*2ff0*/  F2FP.F16.F32.PACK_AB R177, R177, R14 ;  /* 0x0000000eb1b1723e */ /* 0x000fc400000000ff */
[----:B------:R-:W3:Y:S01]  /*3000*/  MUFU.EX2 R126, R126 ;  /* 0x0000007e007e7308 */ /* 0x000ee20000000800 */
[----:B----4-:R-:W-:Y:S01]  /*3010*/  FMUL.FTZ R8, R124, R163 ;  /* 0x000000a37c087220 */ /* 0x010fe20000410000 */
[----:B------:R-:W-:Y:S01]  /*3020*/  F2FP.F16.F32.PACK_AB R178, R211, R178 ;  /* 0x000000b2d3b2723e */ /* 0x000fe200000000ff */
[----:B-1----:R-:W-:Y:S01]  /*3030*/  FADD.FTZ R142, R142, -R10 ;  /* 0x8000000a8e8e7221 */ /* 0x002fe20000010000 */
[----:B------:R-:W-:Y:S01]  /*3040*/  FADD.FTZ R163, R143, -R11 ;  /* 0x8000000b8fa37221 */ /* 0x000fe20000010000 */
[----:B------:R-:W-:-:S03]  /*3050*/  FMUL.FTZ R137, R137, R8 ;  /* 0x0000000889897220 */ /* 0x000fc60000410000 */
[----:B------:R2:W-:Y:S01]  /*3060*/  MUFU.EX2 R130, R157 ;  /* 0x0000009d00827308 */ /* 0x0005e20000000800 */
[----:B------:R-:W-:Y:S01]  /*3070*/  FADD.FTZ R158, R141, -R11 ;  /* 0x8000000b8d9e7221 */ /* 0x000fe20000010000 */
[----:B------:R-:W-:Y:S01]  /*3080*/  FMUL.FTZ R11, R13, R142 ;  /* 0x0000008e0d0b7220 */ /* 0x000fe20000410000 */
[----:B------:R-:W-:Y:S01]  /*3090*/  FFMA.FTZ R143, -R175, R175, 1 ;  /* 0x3f800000af8f7423 */ /* 0x000fe200000101af */
[----:B------:R-:W-:-:S04]  /*30a0*/  FFMA.FTZ R141, -R173, R173, 1 ;  /* 0x3f800000ad8d7423 */ /* 0x000fc800000101ad */
[----:B------:R1:W4:Y:S01]  /*30b0*/  MUFU.EX2 R8, R120 ;  /* 0x0000007800087308 */ /* 0x0003220000000800 */
[----:B--2---:R-:W-:Y:S01]  /*30c0*/  FMUL.FTZ R157, R127, R166 ;  /* 0x000000a67f9d7220 */ /* 0x004fe20000410000 */
[----:B---3--:R-:W-:-:S03]  /*30d0*/  FADD.FTZ R142, R147, -R5 ;  /* 0x80000005938e7221 */ /* 0x008fc60000010000 */
[----:B------:R-:W-:Y:S01]  /*30e0*/  FMUL.FTZ R138, R138, R157 ;  /* 0x0000009d8a8a7220 */ /* 0x000fe20000410000 */
[----:B------:R-:W-:Y:S01]  /*30f0*/  FADD.FTZ R157, R140, -R10 ;  /* 0x8000000a8c9d7221 */ /* 0x000fe20000010000 */
[----:B------:R-:W-:Y:S01]  /*3100*/  FFMA.FTZ R140, -R174, R174, 1 ;  /* 0x3f800000ae8c7423 */ /* 0x000fe200000101ae */
[----:B------:R-:W2:Y:S01]  /*3110*/  MUFU.EX2 R131, R131 ;  /* 0x0000008300837308 */ /* 0x000ea20000000800 */
[----:B-1----:R-:W-:Y:S01]  /*3120*/  FMUL.FTZ R120, R126, R163 ;  /* 0x000000a37e787220 */ /* 0x002fe20000410000 */
[----:B------:R-:W-:Y:S01]  /*3130*/  FMUL.FTZ R22, R12, R157 ;  /* 0x0000009d0c167220 */ /* 0x000fe20000410000 */
[----:B------:R-:W-:Y:S01]  /*3140*/  FMUL.FTZ R140, R140, R11 ;  /* 0x0000000b8c8c7220 */ /* 0x000fe20000410000 */
[----:B------:R-:W-:Y:S01]  /*3150*/  FADD.FTZ R157, R144, -R4 ;  /* 0x80000004909d7221 */ /* 0x000fe20000010000 */
[----:B------:R-:W-:Y:S01]  /*3160*/  FMUL.FTZ R143, R143, R120 ;  /* 0x000000788f8f7220 */ /* 0x000fe20000410000 */
[----:B------:R-:W-:Y:S01]  /*3170*/  FADD.FTZ R120, R145, -R5 ;  /* 0x8000000591787221 */ /* 0x000fe20000010000 */
[----:B-----5:R-:W-:Y:S01]  /*3180*/  FADD.FTZ R147, R148, -R6 ;  /* 0x8000000694937221 */ /* 0x020fe20000010000 */
[----:B------:R-:W1:Y:S01]  /*3190*/  MUFU.EX2 R182, R182 ;  /* 0x000000b600b67308 */ /* 0x000e620000000800 */
[----:B------:R-:W-:Y:S01]  /*31a0*/  FMUL.FTZ R157, R128, R157 ;  /* 0x0000009d809d7220 */ /* 0x000fe20000410000 */
[----:B------:R-:W-:Y:S01]  /*31b0*/  FADD.FTZ R163, R146, -R4 ;  /* 0x8000000492a37221 */ /* 0x000fe20000010000 */
[----:B----4-:R-:W-:Y:S01]  /*31c0*/  FMUL.FTZ R147, R8, R147 ;  /* 0x0000009308937220 */ /* 0x010fe20000410000 */
[----:B------:R-:W-:Y:S01]  /*31d0*/  FMUL.FTZ R22, R219, R22 ;  /* 0x00000016db167220 */ /* 0x000fe20000410000 */
[----:B------:R-:W-:Y:S01]  /*31e0*/  FMUL.FTZ R144, R176, R157 ;  /* 0x0000009db0907220 */ /* 0x000fe20000410000 */
[----:B------:R-:W-:Y:S01]  /*31f0*/  FADD.FTZ R157, R150, -R6 ;  /* 0x80000006969d7221 */ /* 0x000fe20000010000 */
[--C-:B------:R-:W-:Y:S01]  /*3200*/  FADD.FTZ R6, R149, -R7.reuse ;  /* 0x8000000795067221 */ /* 0x100fe20000010000 */
[----:B------:R-:W3:Y:S01]  /*3210*/  MUFU.EX2 R129, R214 ;  /* 0x000000d600817308 */ /* 0x000ee20000000800 */
[----:B--2---:R-:W-:Y:S01]  /*3220*/  FMUL.FTZ R145, R131, R120 ;  /* 0x0000007883917220 */ /* 0x004fe20000410000 */
[----:B------:R-:W-:Y:S01]  /*3230*/  FADD.FTZ R120, R151, -R7 ;  /* 0x8000000797787221 */ /* 0x000fe20000010000 */
[----:B------:R-:W-:-:S02]  /*3240*/  IMAD.U32 R7, RZ, RZ, UR6 ;  /* 0x00000006ff077e24 */ /* 0x000fc4000f8e00ff */
[----:B------:R-:W-:Y:S01]  /*3250*/  FMUL.FTZ R4, R130, R163 ;  /* 0x000000a382047220 */ /* 0x000fe20000410000 */
[----:B------:R-:W-:Y:S01]  /*3260*/  FMUL.FTZ R145, R220, R145 ;  /* 0x00000091dc917220 */ /* 0x000fe20000410000 */
[----:B------:R-:W-:Y:S01]  /*3270*/  FMUL.FTZ R146, R180, R147 ;  /* 0x00000093b4927220 */ /* 0x000fe20000410000 */
[----:B------:R-:W-:Y:S01]  /*3280*/  F2FP.F16.F32.PACK_AB R148, R139, R136 ;  /* 0x000000888b94723e */ /* 0x000fe200000000ff */
[----:B------:R-:W2:Y:S01]  /*3290*/  MUFU.EX2 R11, R134 ;  /* 0x00000086000b7308 */ /* 0x000ea20000000800 */
[----:B-1----:R-:W-:Y:S01]  /*32a0*/  FMUL.FTZ R227, R182, R227 ;  /* 0x000000e3b6e37220 */ /* 0x002fe20000410000 */
[----:B------:R-:W-:Y:S01]  /*32b0*/  LEA R7, R7, R0, 0xd ;  /* 0x0000000007077211 */ /* 0x000fe200078e68ff */
[----:B------:R-:W-:Y:S01]  /*32c0*/  FMUL.FTZ R4, R221, R4 ;  /* 0x00000004dd047220 */ /* 0x000fe20000410000 */
[----:B------:R-:W-:Y:S01]  /*32d0*/  F2FP.F16.F32.PACK_AB R149, R138, R137 ;  /* 0x000000898a95723e */ /* 0x000fe200000000ff */
[----:B------:R-:W-:Y:S01]  /*32e0*/  FMUL.FTZ R132, R132, R227 ;  /* 0x000000e384847220 */ /* 0x000fe20000410000 */
[----:B------:R-:W-:Y:S01]  /*32f0*/  F2FP.F16.F32.PACK_AB R151, R143, R140 ;  /* 0x0000008c8f97723e */ /* 0x000fe200000000ff */
[----:B------:R-:W-:Y:S01]  /*3300*/  IMAD R7, R7, 0x2, R18 ;  /* 0x0000000207077824 */ /* 0x000fe200078e0212 */
[----:B------:R-:W1:Y:S01]  /*3310*/  MUFU.EX2 R9, R212 ;  /* 0x000000d400097308 */ /* 0x000e620000000800 */
[----:B---3--:R-:W-:Y:S01]  /*3320*/  FMUL.FTZ R158, R129, R158 ;  /* 0x0000009e819e7220 */ /* 0x008fe20000410000 */
[----:B------:R-:W-:-:S02]  /*3330*/  F2FP.F16.F32.PACK_AB R144, R145, R144 ;  /* 0x000000909190723e */ /* 0x000fc400000000ff */
[----:B------:R-:W-:Y:S01]  /*3340*/  F2FP.F16.F32.PACK_AB R176, R15, R168 ;  /* 0x000000a80fb0723e */ /* 0x000fe200000000ff */
[----:B------:R-:W-:Y:S01]  /*3350*/  FMUL.FTZ R141, R141, R158 ;  /* 0x0000009e8d8d7220 */ /* 0x000fe20000410000 */
[----:B------:R-:W-:Y:S02]  /*3360*/  F2FP.F16.F32.PACK_AB R158, R154, R155 ;  /* 0x0000009b9a9e723e */ /* 0x000fe400000000ff */
[----:B------:R3:W4:Y:S01]  /*3370*/  MUFU.EX2 R10, R156 ;  /* 0x0000009c000a7308 */ /* 0x0007220000000800 */
[----:B--2---:R-:W-:Y:S01]  /*3380*/  FMUL.FTZ R6, R11, R6 ;  /* 0x000000060b067220 */ /* 0x004fe20000410000 */
[----:B------:R-:W-:Y:S02]  /*3390*/  F2FP.F16.F32.PACK_AB R154, R162, R133 ;  /* 0x00000085a29a723e */ /* 0x000fe400000000ff */
[----:B------:R-:W-:Y:S01]  /*33a0*/  F2FP.F16.F32.PACK_AB R155, R135, R132 ;  /* 0x00000084879b723e */ /* 0x000fe200000000ff */
[----:B------:R-:W-:Y:S01]  /*33b0*/  FMUL.FTZ R181, R181, R6 ;  /* 0x00000006b5b57220 */ /* 0x000fe20000410000 */
[----:B------:R-:W-:-:S02]  /*33c0*/  F2FP.F16.F32.PACK_AB R150, R141, R22 ;  /* 0x000000168d96723e */ /* 0x000fc400000000ff */
[----:B------:R2:W5:Y:S01]  /*33d0*/  MUFU.EX2 R5, R159 ;  /* 0x0000009f00057308 */ /* 0x0005620000000800 */
[----:B-1----:R-:W-:Y:S01]  /*33e0*/  FMUL.FTZ R142, R9, R142 ;  /* 0x0000008e098e7220 */ /* 0x002fe20000410000 */
[----:B---3--:R-:W-:Y:S02]  /*33f0*/  F2FP.F16.F32.PACK_AB R156, R152, R121 ;  /* 0x00000079989c723e */ /* 0x008fe400000000ff */
[----:B------:R-:W-:Y:S01]  /*3400*/  F2FP.F16.F32.PACK_AB R152, R213, R210 ;  /* 0x000000d2d598723e */ /* 0x000fe200000000ff */
[----:B------:R-:W-:Y:S01]  /*3410*/  FMUL.FTZ R179, R179, R142 ;  /* 0x0000008eb3b37220 */ /* 0x000fe20000410000 */
[----:B------:R-:W-:Y:S02]  /*3420*/  F2FP.F16.F32.PACK_AB R146, R181, R146 ;  /* 0x00000092b592723e */ /* 0x000fe400000000ff */
[----:B------:R-:W-:Y:S01]  /*3430*/  F2FP.F16.F32.PACK_AB R121, R171, R170 ;  /* 0x000000aaab79723e */ /* 0x000fe200000000ff */
[----:B----4-:R-:W-:Y:S01]  /*3440*/  FMUL.FTZ R157, R10, R157 ;  /* 0x0000009d0a9d7220 */ /* 0x010fe20000410000 */
[----:B--2---:R-:W-:-:S02]  /*3450*/  F2FP.F16.F32.PACK_AB R159, R208, R153 ;  /* 0x00000099d09f723e */ /* 0x004fc400000000ff */
[----:B------:R-:W-:Y:S01]  /*3460*/  F2FP.F16.F32.PACK_AB R153, R161, R160 ;  /* 0x000000a0a199723e */ /* 0x000fe200000000ff */
[----:B------:R-:W-:Y:S01]  /*3470*/  FMUL.FTZ R147, R222, R157 ;  /* 0x0000009dde937220 */ /* 0x000fe20000410000 */
[----:B------:R-:W-:Y:S02]  /*3480*/  F2FP.F16.F32.PACK_AB R157, R122, R123 ;  /* 0x0000007b7a9d723e */ /* 0x000fe400000000ff */
[----:B------:R-:W-:Y:S01]  /*3490*/  F2FP.F16.F32.PACK_AB R145, R179, R4 ;  /* 0x00000004b391723e */ /* 0x000fe200000000ff */
[----:B-----5:R-:W-:Y:S01]  /*34a0*/  FMUL.FTZ R120, R5, R120 ;  /* 0x0000007805787220 */ /* 0x020fe20000410000 */
[----:B------:R-:W-:Y:S01]  /*34b0*/  F2FP.F16.F32.PACK_AB R122, R165, R164 ;  /* 0x000000a4a57a723e */ /* 0x000fe200000000ff */
[----:B------:R1:W-:Y:S01]  /*34c0*/  STSM.16.MT88.4 [R7+0x1e800], R156 ;  /* 0x01e8009c07007844 */ /* 0x0003e20000004200 */
[----:B------:R-:W-:Y:S01]  /*34d0*/  F2FP.F16.F32.PACK_AB R123, R172, R169 ;  /* 0x000000a9ac7b723e */ /* 0x000fe200000000ff */
[----:B------:R-:W-:Y:S01]  /*34e0*/  FMUL.FTZ R6, R223, R120 ;  /* 0x00000078df067220 */ /* 0x000fe20000410000 */
[----:B------:R-:W-:Y:S01]  /*34f0*/  F2FP.F16.F32.PACK_AB R120, R183, R224 ;  /* 0x000000e0b778723e */ /* 0x000fe200000000ff */
[----:B------:R1:W-:Y:S01]  /*3500*/  STSM.16.MT88.4 [R7+0x1f000], R152 ;  /* 0x01f0009807007844 */ /* 0x0003e20000004200 */
[----:B------:R-:W-:Y:S01]  /*3510*/  F2FP.F16.F32.PACK_AB R179, R21, R182 ;  /* 0x000000b615b3723e */ /* 0x000fe200000000ff */
[----:B------:R-:W-:Y:S01]  /*3520*/  IMAD R4, R209, 0x1000, R18 ;  /* 0x00001000d1047824 */ /* 0x000fe200078e0212 */
[----:B------:R-:W-:Y:S01]  /*3530*/  F2FP.F16.F32.PACK_AB R147, R6, R147 ;  /* 0x000000930693723e */ /* 0x000fe200000000ff */
[----:B------:R1:W-:Y:S01]  /*3540*/  STSM.16.MT88.4 [R7+0x1f800], R148 ;  /* 0x01f8009407007844 */ /* 0x0003e20000004200 */
[----:B------:R-:W-:-:S02]  /*3550*/  F2FP.F16.F32.PACK_AB R128, R131, R128 ;  /* 0x000000808380723e */ /* 0x000fc400000000ff */
[----:B------:R-:W-:Y:S01]  /*3560*/  F2FP.F16.F32.PACK_AB R131, R5, R10 ;  /* 0x0000000a0583723e */ /* 0x000fe200000000ff */
[----:B------:R1:W-:Y:S01]  /*3570*/  STSM.16.MT88.4 [R7+0x20000], R144 ;  /* 0x0200009007007844 */ /* 0x0003e20000004200 */
[----:B------:R-:W-:Y:S01]  /*3580*/  WARPGROUP.ARRIVE ;  /* 0x00000000000079c5 */ /* 0x000fe20000000000 */
[----:B------:R-:W-:-:S05]  /*3590*/  R2UR UR15, R4 ;  /* 0x00000000040f72ca */ /* 0x000fca00000e0000 */
[----:B------:R-:W-:Y:S01]  /*35a0*/  HGMMA.64x96x16.F32 R24, R120, gdesc[UR16].tnspB, R24, gsb0 ;  /* 0x4160001078187df0 */ /* 0x000fe20008000818 */
[----:B------:R-:W-:Y:S01]  /*35b0*/  UMOV UR18, UR12 ;  /* 0x0000000c00127c82 */ /* 0x000fe20008000000 */
[----:B------:R-:W-:Y:S01]  /*35c0*/  UMOV UR19, 0x80000020 ;  /* 0x8000002000137882 */ /* 0x000fe20000000000 */
[----:B------:R-:W-:-:S05]  /*35d0*/  UIADD3 UR12, UR10, 0x80, URZ ;  /* 0x000000800a0c7890 */ /* 0x000fca000fffe03f */
        /* <DEDUP_REMOVED lines=10> */
[----:B------:R-:W-:-:S02]  /*3680*/  F2FP.F16.F32.PACK_AB R129, R9, R130 ;  /* 0x000000820981723e */ /* 0x000fc400000000ff */
[----:B------:R-:W-:Y:S02]  /*3690*/  F2FP.F16.F32.PACK_AB R130, R11, R8 ;  /* 0x000000080b82723e */ /* 0x000fe400000000ff */
        /* <DEDUP_REMOVED lines=26> */
[----:B--2---:R-:W2:Y:S02]  /*3840*/  FENCE.VIEW.ASYNC.S ;  /* 0x00000000000073c6 */ /* 0x004ea40000000000 */
[----:B--2---:R-:W-:Y:S06]  /*3850*/  BAR.SYNC.DEFER_BLOCKING 0x9, 0x100 ;  /* 0x0244000000007b1d */ /* 0x004fec0000010000 */
        /* <DEDUP_REMOVED lines=146> */
[----:B-1----:R-:W-:Y:S05]  /*4180*/  @!P0 BRA `(.L_x_254) ;  /* 0x0000000000048947 */ /* 0x002fea0003800000 */
[----:B------:R-:W-:Y:S01]  /*4190*/  BPT.TRAP 0x1 ;  /* 0x000000040000795c */ /* 0x000fe20000300000 */
.L_x_254:
[----:B------:R-:W-:Y:S01]  /*41a0*/  UIADD3 UR10, UR8, 0x26840, URZ ;  /* 0x00026840080a7890 */ /* 0x000fe2000fffe03f */
[----:B------:R-:W-:Y:S01]  /*41b0*/  VIADD R6, R2, 0x9 ;  /* 0x0000000902067836 */ /* 0x000fe20000000000 */
[----:B------:R-:W-:Y:S01]  /*41c0*/  ULOP3.LUT UR12, UR9, 0x1000000, URZ, 0xfc, !UPT ;  /* 0x01000000090c7892 */ /* 0x000fe2000f8efc3f */
[----:B------:R-:W-:Y:S01]  /*41d0*/  IMAD R5, R16, 0xc00, R23 ;  /* 0x00000c0010057824 */ /* 0x000fe200078e0217 */
[----:B------:R-:W-:Y:S01]  /*41e0*/  UPRMT UR10, URZ, 0x654, UR10 ;  /* 0x000006543f0a7896 */ /* 0x000fe2000800000a */
[----:B------:R-:W-:Y:S01]  /*41f0*/  VIADD R4, R2, 0xc ;  /* 0x0000000c02047836 */ /* 0x000fe20000000000 */
[----:B------:R-:W-:Y:S01]  /*4200*/  UIMAD UR12, UR6, 0x300, UR12 ;  /* 0x00000300060c78a4 */ /* 0x000fe2000f8e020c */
[----:B------:R-:W-:Y:S01]  /*4210*/  IMAD R5, R5, 0x4, R18 ;  /* 0x0000000405057824 */ /* 0x000fe200078e0212 */
[----:B------:R-:W-:-:S05]  /*4220*/  UMOV UR19, 0x80000020 ;  /* 0x8000002000137882 */ /* 0x000fca0000000000 */
        /* <DEDUP_REMOVED lines=39> */
.L_x_255:
        /* <DEDUP_REMOVED lines=12> */
[----:B-1----:R-:W-:Y:S02]  /*4560*/  IMAD.MOV.U32 R4, RZ, RZ, R40 ;  /* 0x000000ffff047224 */ /* 0x002fe400078e0028 */
[----:B------:R-:W-:Y:S02]  /*4570*/  IMAD.MOV.U32 R5, RZ, RZ, R41 ;  /* 0x000000ffff057224 */ /* 0x000fe400078e0029 */
[----:B------:R-:W-:Y:S02]  /*4580*/  IMAD.MOV.U32 R6, RZ, RZ, R42 ;  /* 0x000000ffff067224 */ /* 0x000fe400078e002a */
[----:B------:R-:W-:-:S07]  /*4590*/  IMAD.MOV.U32 R7, RZ, RZ, R43 ;  /* 0x000000ffff077224 */ /* 0x000fce00078e002b */
.L_x_245:
[----:B------:R-:W2:Y:S01]  /*45a0*/  S2UR UR8, SR_CTAID.Y ;  /* 0x00000000000879c3 */ /* 0x000ea20000002600 */
[----:B------:R-:W-:Y:S01]  /*45b0*/  ULDC UR4, c[0x0][0x850] ;  /* 0x0002140000047ab9 */ /* 0x000fe20000000800 */
[----:B------:R-:W3:Y:S01]  /*45c0*/  S2R R0, SR_TID.X ;  /* 0x0000000000007919 */ /* 0x000ee20000002100 */
[----:B------:R-:W-:Y:S01]  /*45d0*/  UISETP.NE.AND UP0, UPT, UR4, 0x1, UPT ;  /* 0x000000010400788c */ /* 0x000fe2000bf05270 */
[----:B------:R-:W-:Y:S01]  /*45e0*/  IMAD R23, R16, 0x1800, R23 ;  /* 0x0000180010177824 */ /* 0x000fe200078e0217 */
[----:B------:R-:W-:Y:S01]  /*45f0*/  ULDC.64 UR12, c[0x0][0x818] ;  /* 0x00020600000c7ab9 */ /* 0x000fe20000000a00 */
[----:B------:R-:W-:Y:S01]  /*4600*/  ULDC.64 UR14, c[0x0][0x848] ;  /* 0x00021200000e7ab9 */ /* 0x000fe20000000a00 */
[----:B------:R-:W-:Y:S01]  /*4610*/  BSSY B0, `(.L_x_257) ;  /* 0x0000078000007945 */ /* 0x000fe20003800000 */
[----:B------:R-:W4:Y:S01]  /*4620*/  S2UR UR6, SR_CTAID.X ;  /* 0x00000000000679c3 */ /* 0x000f220000002500 */
[----:B------:R-:W-:-:S07]  /*4630*/  IMAD R23, R23, 0x4, R18 ;  /* 0x0000000417177824 */ /* 0x000fce00078e0212 */
[----:B------:R-:W-:Y:S06]  /*4640*/  BAR.SYNC.DEFER_BLOCKING 0x1, 0x100 ;  /* 0x0044000000007b1d */ /* 0x000fec0000010000 */
[----:B------:R-:W-:Y:S02]  /*4650*/  @UP0 ULDC UR4, c[0x0][0x854] ;  /* 0x0002150000040ab9 */ /* 0x000fe40000000800 */
[----:B------:R-:W5:Y:S01]  /*4660*/  S2UR UR16, SR_CTAID.Z ;  /* 0x00000000001079c3 */ /* 0x000f620000002700 */
[----:B------:R-:W-:Y:S01]  /*4670*/  @UP0 ULDC UR7, c[0x0][0x858] ;  /* 0x0002160000070ab9 */ /* 0x000fe20000000800 */
[----:B--2---:R-:W-:-:S04]  /*4680*/  UIMAD.WIDE.U32 UR4, UR8, UR4, URZ ;  /* 0x00000004080472a5 */ /* 0x004fc8000f8e003f */
[----:B------:R-:W-:Y:S02]  /*4690*/  @UP0 USHF.R.U32.HI UR8, URZ, UR7, UR5 ;  /* 0x000000073f080299 */ /* 0x000fe40008011605 */
[----:B----4-:R-:W-:Y:S02]  /*46a0*/  UIMAD UR6, UR6, 0x3000, URZ ;  /* 0x00003000060678a4 */ /* 0x010fe4000f8e023f */
[----:B------:R-:W-:Y:S01]  /*46b0*/  USHF.R.S32.HI UR9, URZ, 0x1f, UR8 ;  /* 0x0000001f3f097899 */ /* 0x000fe20008011408 */
[----:B------:R2:W-:Y:S01]  /*46c0*/  STS.128 [R23], R24 ;  /* 0x0000001817007388 */ /* 0x0005e20000000c00 */
[----:B------:R-:W-:Y:S01]  /*46d0*/  USHF.R.S32.HI UR7, URZ, 0x1f, UR6 ;  /* 0x0000001f3f077899 */ /* 0x000fe20008011406 */
[----:B---3--:R-:W-:Y:S01]  /*46e0*/  ISETP.NE.AND P1, PT, R0, 0x80, PT ;  /* 0x000000800000780c */ /* 0x008fe20003f25270 */
[----:B------:R-:W-:Y:S01]  /*46f0*/  UIMAD UR10, UR9, UR12, URZ ;  /* 0x0000000c090a72a4 */ /* 0x000fe2000f8e023f */
[----:B------:R2:W-:Y:S01]  /*4700*/  STS.128 [R23+0x800], R28 ;  /* 0x0008001c17007388 */ /* 0x0005e20000000c00 */
[----:B------:R-:W-:-:S02]  /*4710*/  UIMAD.WIDE.U32 UR4, UR8, UR12, UR6 ;  /* 0x0000000c080472a5 */ /* 0x000fc4000f8e0006 */
[----:B------:R-:W-:Y:S01]  /*4720*/  UIMAD UR10, UR8, UR13, UR10 ;  /* 0x0000000d080a72a4 */ /* 0x000fe2000f8e020a */
[----:B------:R2:W-:Y:S02]  /*4730*/  STS.128 [R23+0x1000], R32 ;  /* 0x0010002017007388 */ /* 0x0005e40000000c00 */
[----:B------:R-:W-:Y:S01]  /*4740*/  ULDC.64 UR12, c[0x0][0x840] ;  /* 0x00021000000c7ab9 */ /* 0x000fe20000000a00 */
[----:B------:R-:W-:Y:S01]  /*4750*/  UIADD3 UR5, UR5, UR10, URZ ;  /* 0x0000000a05057290 */ /* 0x000fe2000fffe03f */
[----:B------:R2:W-:Y:S01]  /*4760*/  STS.128 [R23+0x1800], R36 ;  /* 0x0018002417007388 */ /* 0x0005e20000000c00 */
[----:B------:R-:W-:Y:S02]  /*4770*/  UIMAD UR9, UR9, UR12, URZ ;  /* 0x0000000c090972a4 */ /* 0x000fe4000f8e023f */
[----:B------:R-:W-:Y:S01]  /*4780*/  UIMAD.WIDE.U32 UR6, UR8, UR12, UR6 ;  /* 0x0000000c080672a5 */ /* 0x000fe2000f8e0006 */
[----:B------:R2:W-:Y:S01]  /*4790*/  STS.128 [R23+0x2000], R4 ;  /* 0x0020000417007388 */ /* 0x0005e20000000c00 */
[----:B------:R-:W-:-:S02]  /*47a0*/  UIMAD UR11, UR8, UR13, UR9 ;  /* 0x0000000d080b72a4 */ /* 0x000fc4000f8e0209 */
[----:B-----5:R-:W-:Y:S01]  /*47b0*/  USHF.R.S32.HI UR8, URZ, 0x1f, UR16 ;  /* 0x0000001f3f087899 */ /* 0x020fe20008011410 */
[----:B------:R2:W-:Y:S01]  /*47c0*/  STS.128 [R23+0x2800], R44 ;  /* 0x0028002c17007388 */ /* 0x0005e20000000c00 */
[----:B------:R-:W-:Y:S01]  /*47d0*/  ULDC.64 UR12, c[0x0][0x820] ;  /* 0x00020800000c7ab9 */ /* 0x000fe20000000a00 */
[----:B------:R-:W-:Y:S02]  /*47e0*/  UIADD3 UR7, UR7, UR11, URZ ;  /* 0x0000000b07077290 */ /* 0x000fe4000fffe03f */
[----:B------:R2:W-:Y:S01]  /*47f0*/  STS.128 [R23+0x3000], R48 ;  /* 0x0030003017007388 */ /* 0x0005e20000000c00 */
[----:B------:R-:W-:Y:S02]  /*4800*/  UIMAD UR9, UR8, UR12, URZ ;  /* 0x0000000c080972a4 */ /* 0x000fe4000f8e023f */
[----:B------:R-:W-:Y:S01]  /*4810*/  UIMAD UR10, UR8, UR14, URZ ;  /* 0x0000000e080a72a4 */ /* 0x000fe2000f8e023f */
[----:B------:R2:W-:Y:S01]  /*4820*/  STS.128 [R23+0x3800], R52 ;  /* 0x0038003417007388 */ /* 0x0005e20000000c00 */
[----:B------:R-:W-:-:S02]  /*4830*/  UIMAD UR8, UR16, UR13, UR9 ;  /* 0x0000000d100872a4 */ /* 0x000fc4000f8e0209 */
[----:B------:R-:W-:Y:S01]  /*4840*/  UIMAD.WIDE.U32 UR4, UR16, UR12, UR4 ;  /* 0x0000000c100472a5 */ /* 0x000fe2000f8e0004 */
[----:B------:R2:W-:Y:S01]  /*4850*/  STS.128 [R23+0x4000], R56 ;  /* 0x0040003817007388 */ /* 0x0005e20000000c00 */
[----:B------:R-:W-:Y:S01]  /*4860*/  UIMAD UR10, UR16, UR15, UR10 ;  /* 0x0000000f100a72a4 */ /* 0x000fe2000f8e020a */
[----:B------:R-:W-:Y:S02]  /*4870*/  ULDC.64 UR12, c[0x0][0x800] ;  /* 0x00020000000c7ab9 */ /* 0x000fe40000000a00 */
[----:B------:R2:W-:Y:S01]  /*4880*/  STS.128 [R23+0x4800], R60 ;  /* 0x0048003c17007388 */ /* 0x0005e20000000c00 */
[----:B------:R-:W-:Y:S02]  /*4890*/  UIMAD.WIDE.U32 UR6, UR16, UR14, UR6 ;  /* 0x0000000e100672a5 */ /* 0x000fe4000f8e0006 */
[----:B------:R-:W-:Y:S01]  /*48a0*/  UIADD3 UR8, UR5, UR8, URZ ;  /* 0x0000000805087290 */ /* 0x000fe2000fffe03f */
[----:B------:R2:W-:Y:S01]  /*48b0*/  STS.128 [R23+0x5000], R64 ;  /* 0x0050004017007388 */ /* 0x0005e20000000c00 */
[----:B------:R-:W-:Y:S01]  /*48c0*/  ULEA UR12, UP0, UR4, UR12, 0x2 ;  /* 0x0000000c040c7291 */ /* 0x000fe2000f80103f */
[----:B------:R-:W-:-:S02]  /*48d0*/  ULDC.64 UR14, c[0x0][0x828] ;  /* 0x00020a00000e7ab9 */ /* 0x000fc40000000a00 */
[----:B------:R2:W-:Y:S01]  /*48e0*/  STS.128 [R23+0x5800], R68 ;  /* 0x0058004417007388 */ /* 0x0005e20000000c00 */
[----:B------:R-:W-:Y:S02]  /*48f0*/  UIADD3 UR5, UR7, UR10, URZ ;  /* 0x0000000a07057290 */ /* 0x000fe4000fffe03f */
[----:B------:R-:W-:Y:S01]  /*4900*/  ULEA UR14, UP1, UR6, UR14, 0x2 ;  /* 0x0000000e060e7291 */ /* 0x000fe2000f82103f */
[----:B------:R-:W-:Y:S01]  /*4910*/  @!PT LDS RZ, [RZ] ;  /* 0x00000000fffff984 */ /* 0x000fe20000000800 */
[----:B------:R-:W-:Y:S01]  /*4920*/  @!PT LDS RZ, [RZ] ;  /* 0x00000000fffff984 */ /* 0x000fe20000000800 */
[----:B------:R-:W-:Y:S01]  /*4930*/  @!PT LDS RZ, [RZ] ;  /* 0x00000000fffff984 */ /* 0x000fe20000000800 */
[----:B------:R-:W-:Y:S01]  /*4940*/  @!PT LDS RZ, [RZ] ;  /* 0x00000000fffff984 */ /* 0x000fe20000000800 */
[----:B------:R3:W-:Y:S06]  /*4950*/  MEMBAR.ALL.CTA ;  /* 0x0000000000007992 */ /* 0x0007ec0000008000 */
[----:B---3--:R-:W3:Y:S01]  /*4960*/  FENCE.VIEW.ASYNC.S ;  /* 0x00000000000073c6 */ /* 0x008ee20000000000 */
[----:B------:R-:W-:-:S02]  /*4970*/  ULEA.HI.X UR13, UR4, UR13, UR8, 0x2, UP0 ;  /* 0x0000000d040d7291 */ /* 0x000fc400080f1408 */
[----:B------:R-:W-:Y:S01]  /*4980*/  ULEA.HI.X UR5, UR6, UR15, UR5, 0x2, UP1 ;  /* 0x0000000f06057291 */ /* 0x000fe200088f1405 */
        /* <DEDUP_REMOVED lines=49> */
[----:B---3--:R-:W-:Y:S06]  /*4ca0*/  BAR.SYNC.DEFER_BLOCKING 0x1, 0x100 ;  /* 0x0044000000007b1d */ /* 0x008fec0000010000 */
[----:B--2---:R-:W-:Y:S05]  /*4cb0*/  @P1 BRA `(.L_x_258) ;  /* 0x0000000000341947 */ /* 0x004fea0003800000 */
[----:B------:R-:W-:Y:S01]  /*4cc0*/  R2UR UR6, R18 ;  /* 0x00000000120672ca */ /* 0x000fe200000e0000 */
[----:B------:R-:W-:Y:S01]  /*4cd0*/  UMOV UR7, 0xc00 ;  /* 0x00000c0000077882 */ /* 0x000fe20000000000 */
[----:B------:R-:W-:Y:S01]  /*4ce0*/  PLOP3.LUT P0, PT, PT, PT, PT, 0x80, 0x0 ;  /* 0x000000000000781c */ /* 0x000fe20003f0f070 */
[----:B------:R-:W-:Y:S01]  /*4cf0*/  UMOV UR8, 0x0 ;  /* 0x0000000000087882 */ /* 0x000fe20000000000 */
[----:B------:R-:W-:Y:S01]  /*4d00*/  UMOV UR9, 0x14f00000 ;  /* 0x14f0000000097882 */ /* 0x000fe20000000000 */
[----:B------:R-:W-:-:S10]  /*4d10*/  UMOV UR4, UR14 ;  /* 0x0000000e00047c82 */ /* 0x000fd40008000000 */
.L_x_259:
[----:B------:R-:W-:Y:S01]  /*4d20*/  @P0 ELECT P2, URZ, PT ;  /* 0x00000000003f082f */ /* 0x000fe20003840000 */
[----:B------:R2:W-:-:S12]  /*4d30*/  UBLKRED.G.S.ADD.F32.RN [UR4], [UR6], UR7, desc[UR8] ;  /* 0x00000804060073bb */ /* 0x0005d800080a1407 */
[----:B------:R-:W-:Y:S02]  /*4d40*/  @P2 PLOP3.LUT P0, PT, P2, PT, PT, 0x8, 0x0 ;  /* 0x000000000000281c */ /* 0x000fe4000170e170 */
[----:B------:R-:W-:-:S11]  /*4d50*/  PLOP3.LUT P2, PT, PT, PT, PT, 0x8, 0x0 ;  /* 0x000000000000781c */ /* 0x000fd60003f4e170 */
[----:B--2---:R-:W-:Y:S05]  /*4d60*/  @P0 BRA.U.ANY `(.L_x_259) ;  /* 0xfffffffd00ec0947 */ /* 0x004fea000393ffff */
[----:B------:R0:W-:Y:S01]  /*4d70*/  UTMACMDFLUSH ;  /* 0x00000000000079b7 */ /* 0x0001e20000000000 */
[----:B------:R-:W-:-:S04]  /*4d80*/  DEPBAR.LE SB0, 0x0 ;  /* 0x000080000000791a */ /* 0x000fc80000000000 */
.L_x_258:
[----:B------:R-:W-:Y:S05]  /*4d90*/  BSYNC B0 ;  /* 0x0000000000007941 */ /* 0x000fea0003800000 */
.L_x_257:
[----:B------:R-:W-:Y:S06]  /*4da0*/  BAR.SYNC.DEFER_BLOCKING 0x1, 0x100 ;  /* 0x0044000000007b1d */ /* 0x000fec0000010000 */
[----:B------:R2:W-:Y:S04]  /*4db0*/  STS.128 [R23], R72 ;  /* 0x0000004817007388 */ /* 0x0005e80000000c00 */
[----:B------:R2:W-:Y:S04]  /*4dc0*/  STS.128 [R23+0x800], R76 ;  /* 0x0008004c17007388 */ /* 0x0005e80000000c00 */
        /* <DEDUP_REMOVED lines=15> */
[----:B---3--:R-:W3:Y:S02]  /*4ec0*/  FENCE.VIEW.ASYNC.S ;  /* 0x00000000000073c6 */ /* 0x008ee40000000000 */
[----:B---3--:R-:W-:Y:S06]  /*4ed0*/  BAR.SYNC.DEFER_BLOCKING 0x1, 0x100 ;  /* 0x0044000000007b1d */ /* 0x008fec0000010000 */
[----:B------:R-:W-:Y:S05]  /*4ee0*/  @P1 BRA `(.L_x_236) ;  /* 0x0000002c00cc1947 */ /* 0x000fea0003800000 */
[----:B------:R-:W-:Y:S01]  /*4ef0*/  R2UR UR6, R18 ;  /* 0x00000000120672ca */ /* 0x000fe200000e0000 */
[----:B------:R-:W-:Y:S01]  /*4f00*/  UMOV UR7, 0xc00 ;  /* 0x00000c0000077882 */ /* 0x000fe20000000000 */
[----:B------:R-:W-:Y:S01]  /*4f10*/  PLOP3.LUT P0, PT, PT, PT, PT, 0x80, 0x0 ;  /* 0x000000000000781c */ /* 0x000fe20003f0f070 */
[----:B------:R-:W-:Y:S01]  /*4f20*/  UMOV UR8, 0x0 ;  /* 0x0000000000087882 */ /* 0x000fe20000000000 */
[----:B------:R-:W-:Y:S01]  /*4f30*/  UMOV UR9, 0x14f00000 ;  /* 0x14f0000000097882 */ /* 0x000fe20000000000 */
[----:B------:R-:W-:Y:S01]  /*4f40*/  UMOV UR4, UR12 ;  /* 0x0000000c00047c82 */ /* 0x000fe20008000000 */
[----:B------:R-:W-:-:S09]  /*4f50*/  UMOV UR5, UR13 ;  /* 0x0000000d00057c82 */ /* 0x000fd20008000000 */
.L_x_260:
[----:B------:R-:W-:Y:S01]  /*4f60*/  @P0 ELECT P1, URZ, PT ;  /* 0x00000000003f082f */ /* 0x000fe20003820000 */
[----:B------:R3:W-:-:S12]  /*4f70*/  UBLKRED.G.S.ADD.F32.RN [UR4], [UR6], UR7, desc[UR8] ;  /* 0x00000804060073bb */ /* 0x0007d800080a1407 */
[----:B------:R-:W-:Y:S02]  /*4f80*/  @P1 PLOP3.LUT P0, PT, P1, PT, PT, 0x8, 0x0 ;  /* 0x000000000000181c */ /* 0x000fe40000f0e170 */
[----:B------:R-:W-:-:S11]  /*4f90*/  PLOP3.LUT P1, PT, PT, PT, PT, 0x8, 0x0 ;  /* 0x000000000000781c */ /* 0x000fd60003f2e170 */
[----:B---3--:R-:W-:Y:S05]  /*4fa0*/  @P0 BRA.U.ANY `(.L_x_260) ;  /* 0xfffffffd00ec0947 */ /* 0x008fea000393ffff */
[----:B------:R0:W-:Y:S01]  /*4fb0*/  UTMACMDFLUSH ;  /* 0x00000000000079b7 */ /* 0x0001e20000000000 */
[----:B------:R-:W-:-:S04]  /*4fc0*/  DEPBAR.LE SB0, 0x0 ;  /* 0x000080000000791a */ /* 0x000fc80000000000 */
[----:B------:R-:W-:Y:S05]  /*4fd0*/  BRA `(.L_x_236) ;  /* 0x0000002c00907947 */ /* 0x000fea0003800000 */
.L_x_234:
        /* <DEDUP_REMOVED lines=8> */
[----:B------:R-:W-:Y:S05]  /*5060*/  @P0 BRA `(.L_x_236) ;  /* 0x0000002c006c0947 */ /* 0x000fea0003800000 */
[----:B------:R-:W1:Y:S02]  /*5070*/  S2UR UR7, SR_CTAID.Z ;  /* 0x00000000000779c3 */ /* 0x000e640000002700 */
[----:B-1----:R-:W-:-:S13]  /*5080*/  ISETP.LE.AND P0, PT, RZ, UR7, PT ;  /* 0x00000007ff007c0c */ /* 0x002fda000bf03270 */
[----:B------:R-:W-:Y:S05]  /*5090*/  @!P0 BRA `(.L_x_236) ;  /* 0x0000002c00608947 */ /* 0x000fea0003800000 */
        /* <DEDUP_REMOVED lines=15> */
[----:B------:R-:W-:Y:S11]  /*5190*/  @!P1 BRA `(.L_x_236) ;  /* 0x0000002c00209947 */ /* 0x000ff60003800000 */
        /* <DEDUP_REMOVED lines=23> */
.L_x_275:
        /* <DEDUP_REMOVED lines=21> */
.L_x_264:
[----:B------:R-:W-:Y:S05]  /*5460*/  BSYNC B0 ;  /* 0x0000000000007941 */ /* 0x000fea0003800000 */
.L_x_263:
        /* <DEDUP_REMOVED lines=13> */
.L_x_266:
[----:B------:R-:W-:Y:S05]  /*5540*/  BSYNC B0 ;  /* 0x0000000000007941 */ /* 0x000fea0003800000 */
.L_x_265:
[----:B------:R-:W-:Y:S06]  /*5550*/  BAR.ARV 0xa, 0xa0 ;  /* 0x0282800000007b1d */ /* 0x000fec0000002000 */
[----:B------:R-:W-:Y:S04]  /*5560*/  BSSY B0, `(.L_x_267) ;  /* 0x0000003000007945 */ /* 0x000fe80003800000 */
[----:B------:R-:W-:Y:S05]  /*5570*/  @!P0 BRA `(.L_x_268) ;  /* 0x0000000000048947 */ /* 0x000fea0003800000 */
[----:B------:R-:W-:-:S04]  /*5580*/  DEPBAR.LE SB0, 0x0 ;  /* 0x000080000000791a */ /* 0x000fc80000000000 */
.L_x_268:
[----:B------:R-:W-:Y:S05]  /*5590*/  BSYNC B0 ;  /* 0x0000000000007941 */ /* 0x000fea0003800000 */
.L_x_267:
        /* <DEDUP_REMOVED lines=13> */
.L_x_270:
[----:B------:R-:W-:Y:S05]  /*5670*/  BSYNC B0 ;  /* 0x0000000000007941 */ /* 0x000fea0003800000 */
.L_x_269:
        /* <DEDUP_REMOVED lines=13> */
.L_x_272:
[----:B------:R-:W-:Y:S05]  /*5750*/  BSYNC B0 ;  /* 0x0000000000007941 */ /* 0x000fea0003800000 */
.L_x_271:
[----:B------:R-:W-:Y:S01]  /*5760*/  VIADD R0, R0, 0xfffffffe ;  /* 0xfffffffe00007836 */ /* 0x000fe20000000000 */
[----:B------:R-:W-:Y:S06]  /*5770*/  BAR.ARV 0xa, 0xa0 ;  /* 0x0282800000007b1d */ /* 0x000fec0000002000 */
[----:B------:R-:W-:Y:S01]  /*5780*/  BSSY B0, `(.L_x_273) ;  /* 0x0000004000007945 */ /* 0x000fe20003800000 */
[----:B------:R-:W-:-:S03]  /*5790*/  ISETP.NE.AND P1, PT, R0, RZ, PT ;  /* 0x000000ff0000720c */ /* 0x000fc60003f25270 */
[----:B------:R-:W-:Y:S10]  /*57a0*/  @!P0 BRA `(.L_x_274) ;  /* 0x0000000000048947 */ /* 0x000ff40003800000 */
[----:B------:R-:W-:-:S04]  /*57b0*/  DEPBAR.LE SB0, 0x0 ;  /* 0x000080000000791a */ /* 0x000fc80000000000 */
.L_x_274:
[----:B------:R-:W-:Y:S05]  /*57c0*/  BSYNC B0 ;  /* 0x0000000000007941 */ /* 0x000fea0003800000 */
.L_x_273:
[----:B------:R-:W-:Y:S06]  /*57d0*/  BAR.ARV 0xb, 0xa0 ;  /* 0x02c2800000007b1d */ /* 0x000fec0000002000 */
[----:B------:R-:W-:Y:S02]  /*57e0*/  UIADD3 UR5, UR5, 0x2, URZ ;  /* 0x0000000205057890 */ /* 0x000fe4000fffe03f */
[----:B------:R-:W-:Y:S01]  /*57f0*/  UIADD3 UR4, UR4, 0x1, URZ ;  /* 0x0000000104047890 */ /* 0x000fe2000fffe03f */
[----:B------:R-:W-:Y:S11]  /*5800*/  @P1 BRA `(.L_x_275) ;  /* 0xfffffff800c01947 */ /* 0x000ff6000383ffff */
[----:B------:R-:W-:-:S12]  /*5810*/  UIADD3 UR4, UR11, 0x3000, URZ ;  /* 0x000030000b047890 */ /* 0x000fd8000fffe03f */
.L_x_262:
[----:B------:R-:W-:-:S13]  /*5820*/  ISETP.NE.AND P1, PT, R3, RZ, PT ;  /* 0x000000ff0300720c */ /* 0x000fda0003f25270 */
[----:B------:R-:W-:Y:S05]  /*5830*/  @!P1 BRA `(.L_x_236) ;  /* 0x0000002400789947 */ /* 0x000fea0003800000 */
        /* <DEDUP_REMOVED lines=17> */
.L_x_277:
[----:B------:R-:W-:Y:S05]  /*5950*/  BSYNC B0 ;  /* 0x0000000000007941 */ /* 0x000fea0003800000 */
.L_x_276:
        /* <DEDUP_REMOVED lines=19> */
.L_x_279:
[----:B------:R-:W-:Y:S05]  /*5a90*/  BSYNC B0 ;  /* 0x0000000000007941 */ /* 0x000fea0003800000 */
.L_x_278:
[----:B------:R-:W-:Y:S06]  /*5aa0*/  BAR.ARV 0xa, 0xa0 ;  /* 0x0282800000007b1d */ /* 0x000fec0000002000 */
[----:B------:R-:W-:Y:S04]  /*5ab0*/  BSSY B0, `(.L_x_280) ;  /* 0x0000003000007945 */ /* 0x000fe80003800000 */
[----:B------:R-:W-:Y:S05]  /*5ac0*/  @!P0 BRA `(.L_x_281) ;  /* 0x0000000000048947 */ /* 0x000fea0003800000 */
[----:B------:R-:W-:-:S04]  /*5ad0*/  DEPBAR.LE SB0, 0x0 ;  /* 0x000080000000791a */ /* 0x000fc80000000000 */
.L_x_281:
[----:B------:R-:W-:Y:S05]  /*5ae0*/  BSYNC B0 ;  /* 0x0000000000007941 */ /* 0x000fea0003800000 */
.L_x_280:
[----:B------:R-:W-:Y:S06]  /*5af0*/  BAR.ARV 0xb, 0xa0 ;  /* 0x02c2800000007b1d */ /* 0x000fec0000002000 */
[----:B------:R-:W-:Y:S05]  /*5b00*/  BRA `(.L_x_236) ;  /* 0x0000002000c47947 */ /* 0x000fea0003800000 */
.L_x_261:
        /* <DEDUP_REMOVED lines=48> */
.L_x_312:
        /* <DEDUP_REMOVED lines=14> */
.L_x_285:
        /* <DEDUP_REMOVED lines=38> */
[--C-:B------:R-:W-:Y:S01]  /*6150*/  IMAD.X R2, RZ, RZ, R11.reuse, P1 ;  /* 0x000000ffff027224 */ /* 0x100fe200008e060b */
[----:B------:R-:W-:Y:S01]  /*6160*/  UMOV UR46, 0x0 ;  /* 0x00000000002e7882 */ /* 0x000fe20000000000 */
[----:B------:R-:W-:Y:S01]  /*6170*/  UMOV UR47, 0x10000000 ;  /* 0x10000000002f7882 */ /* 0x000fe20000000000 */
[----:B------:R-:W-:Y:S01]  /*6180*/  UIADD3 UR48, UR8, 0x2000, URZ ;  /* 0x0000200008307890 */ /* 0x000fe2000fffe03f */
[----:B------:R-:W-:Y:S01]  /*6190*/  MOV R14, UR53 ;  /* 0x00000035000e7c02 */ /* 0x000fe20008000f00 */
[----:B------:R-:W-:Y:S01]  /*61a0*/  UMOV UR50, 0x40 ;  /* 0x0000004000327882 */ /* 0x000fe20000000000 */
[----:B------:R-:W-:Y:S01]  /*61b0*/  R2UR UR31, R2 ;  /* 0x00000000021f72ca */ /* 0x000fe200000e0000 */
[----:B------:R-:W-:Y:S01]  /*61c0*/  IMAD.X R2, RZ, RZ, R11, P2 ;  /* 0x000000ffff027224 */ /* 0x000fe200010e060b */
[----:B------:R-:W-:Y:S01]  /*61d0*/  UMOV UR52, UR12 ;  /* 0x0000000c00347c82 */ /* 0x000fe20008000000 */
[----:B------:R-:W-:Y:S01]  /*61e0*/  MOV R16, UR50 ;  /* 0x0000003200107c02 */ /* 0x000fe20008000f00 */
[----:B------:R-:W-:Y:S01]  /*61f0*/  UMOV UR50, 0x20 ;  /* 0x0000002000327882 */ /* 0x000fe20000000000 */
[----:B------:R-:W-:Y:S01]  /*6200*/  MOV R15, UR52 ;  /* 0x00000034000f7c02 */ /* 0x000fe20008000f00 */
[----:B------:R-:W-:Y:S01]  /*6210*/  UMOV UR51, UR11 ;  /* 0x0000000b00337c82 */ /* 0x000fe20008000000 */
[----:B------:R-:W-:Y:S01]  /*6220*/  R2UR UR23, R2 ;  /* 0x00000000021772ca */ /* 0x000fe200000e0000 */
[----:B------:R-:W-:Y:S01]  /*6230*/  UMOV UR49, UR9 ;  /* 0x0000000900317c82 */ /* 0x000fe20008000000 */
[----:B------:R-:W-:Y:S01]  /*6240*/  IADD3 R2, P1, R10, 0xf0, RZ ;  /* 0x000000f00a027810 */ /* 0x000fe20007f3e0ff */
[----:B------:R-:W-:Y:S01]  /*6250*/  UIADD3 UR56, UR8, 0x3000, URZ ;  /* 0x0000300008387890 */ /* 0x000fe2000fffe03f */
[----:B------:R-:W-:-:S02]  /*6260*/  UMOV UR58, 0x30 ;  /* 0x00000030003a7882 */ /* 0x000fc40000000000 */
[----:B------:R-:W-:Y:S01]  /*6270*/  R2UR UR40, R2 ;  /* 0x00000000022872ca */ /* 0x000fe200000e0000 */
[----:B-1----:R-:W-:Y:S01]  /*6280*/  IMAD.X R3, RZ, RZ, R11, P1 ;  /* 0x000000ffff037224 */ /* 0x002fe200008e060b */
[----:B------:R-:W-:Y:S01]  /*6290*/  UMOV UR60, UR12 ;  /* 0x0000000c003c7c82 */ /* 0x000fe20008000000 */
[----:B------:R-:W-:Y:S01]  /*62a0*/  UMOV UR59, UR11 ;  /* 0x0000000b003b7c82 */ /* 0x000fe20008000000 */
[----:B------:R-:W-:Y:S02]  /*62b0*/  UMOV UR57, UR9 ;  /* 0x0000000900397c82 */ /* 0x000fe40008000000 */
        /* <DEDUP_REMOVED lines=35> */
[----:B------:R4:W-:Y:S01]  /*64f0*/  UTMALDG.4D [UR56], [UR30], desc[UR46] ;  /* 0x00002e381e0075b4 */ /* 0x0009e20008019000 */
[----:B-1----:R-:W-:Y:S01]  /*6500*/  UMOV UR10, 0x40 ;  /* 0x00000040000a7882 */ /* 0x002fe20000000000 */
[----:B--2---:R-:W-:-:S02]  /*6510*/  R2UR UR20, R13 ;  /* 0x000000000d1472ca */ /* 0x004fc400000e0000 */
[----:B------:R-:W1:Y:S01]  /*6520*/  LDC R13, c[0x0][0x280] ;  /* 0x0000a000ff0d7b82 */ /* 0x000e620000000800 */
[----:B------:R-:W-:Y:S01]  /*6530*/  R2UR UR21, R12 ;  /* 0x000000000c1572ca */ /* 0x000fe200000e0000 */
[----:B------:R-:W-:Y:S01]  /*6540*/  IMAD.MOV.U32 R12, RZ, RZ, RZ ;  /* 0x000000ffff0c7224 */ /* 0x000fe200078e00ff */
[----:B---3--:R-:W-:Y:S01]  /*6550*/  R2UR UR53, R14 ;  /* 0x000000000e3572ca */ /* 0x008fe200000e0000 */
[----:B------:R-:W-:Y:S01]  /*6560*/  UIADD3 UR48, UR8, 0x4000, URZ ;  /* 0x0000400008307890 */ /* 0x000fe2000fffe03f */
[----:B------:R-:W-:Y:S01]  /*6570*/  R2UR UR52, R15 ;  /* 0x000000000f3472ca */ /* 0x000fe200000e0000 */
[----:B------:R-:W-:Y:S01]  /*6580*/  UIADD3 UR8, UR8, 0xa000, URZ ;  /* 0x0000a00008087890 */ /* 0x000fe2000fffe03f */
[----:B------:R-:W-:-:S07]  /*6590*/  R2UR UR50, R16 ;  /* 0x00000000103272ca */ /* 0x000fce00000e0000 */
[----:B------:R-:W-:Y:S01]  /*65a0*/  UMOV UR37, UR21 ;  /* 0x0000001500257c82 */ /* 0x000fe20008000000 */
[----:B------:R-:W-:-:S05]  /*65b0*/  UMOV UR13, UR21 ;  /* 0x00000015000d7c82 */ /* 0x000fca0008000000 */
[----:B------:R4:W-:Y:S01]  /*65c0*/  UTMALDG.4D [UR48], [UR30], desc[UR46] ;  /* 0x00002e301e0075b4 */ /* 0x0009e20008019000 */
[----:B-1----:R-:W-:Y:S01]  /*65d0*/  ISETP.GE.AND P1, PT, R13, 0x41, PT ;  /* 0x000000410d00780c */ /* 0x002fe20003f26270 */
[----:B------:R4:W-:Y:S01]  /*65e0*/  UTMALDG.4D [UR40], [UR30], desc[UR46] ;  /* 0x00002e281e0075b4 */ /* 0x0009e20008019000 */
[----:B------:R4:W-:Y:S01]  /*65f0*/  UTMALDG.4D [UR24], [UR22], desc[UR46] ;  /* 0x00002e18160075b4 */ /* 0x0009e20008019000 */
[----:B------:R4:W-:Y:S01]  /*6600*/  UTMALDG.4D [UR32], [UR22], desc[UR46] ;  /* 0x00002e20160075b4 */ /* 0x0009e20008019000 */
[----:B------:R4:W-:Y:S09]  /*6610*/  UTMALDG.4D [UR8], [UR22], desc[UR46] ;  /* 0x00002e08160075b4 */ /* 0x0009f20008019000 */
[----:B----4-:R-:W-:Y:S05]  /*6620*/  @!P1 BRA `(.L_x_286) ;  /* 0x0000001000709947 */ /* 0x010fea0003800000 */
        /* <DEDUP_REMOVED lines=9> */
[----:B------:R-:W-:Y:S02]  /*66c0*/  VIMNMX R4, R4, 0x1, !PT ;  /* 0x0000000104047848 */ /* 0x000fe40007fe0100 */
[----:B-1----:R-:W-:Y:S02]  /*66d0*/  LOP3.LUT R13, R17, 0x1f, RZ, 0xc0, !PT ;  /* 0x0000001f110d7812 */ /* 0x002fe400078ec0ff */
[----:B------:R-:W-:Y:S01]  /*66e0*/  LOP3.LUT R17, R4, 0x1, RZ, 0xc0, !PT ;  /* 0x0000000104117812 */ /* 0x000fe200078ec0ff */
[----:B------:R-:W-:Y:S06]  /*66f0*/  @!P1 BRA `(.L_x_287) ;  /* 0x0000000800d49947 */ /* 0x000fec0003800000 */
[----:B------:R-:W-:Y:S02]  /*6700*/  IMAD.IADD R18, R4, 0x1, -R17 ;  /* 0x0000000104127824 */ /* 0x000fe400078e0a11 */
[----:B------:R-:W-:Y:S02]  /*6710*/  IMAD.MOV.U32 R9, RZ, RZ, 0x1 ;  /* 0x00000001ff097424 */ /* 0x000fe400078e00ff */
[----:B------:R-:W-:-:S07]  /*6720*/  IMAD.MOV.U32 R16, RZ, RZ, RZ ;  /* 0x000000ffff107224 */ /* 0x000fce00078e00ff */
.L_x_296:
[----:B------:R-:W-:-:S04]  /*6730*/  SHF.L.U32 R20, R9, 0x1f, RZ ;  /* 0x0000001f09147819 */ /* 0x000fc800000006ff */
[----:B-1----:R-:W1:Y:S02]  /*6740*/  SYNCS.PHASECHK.TRANS64.TRYWAIT P1, [R0+URZ+0x26840], R20 ;  /* 0x02684014000075a7 */ /* 0x002e64000802017f */
[----:B-123--:R-:W-:Y:S05]  /*6750*/  @!P1 BRA `(.L_x_288) ;  /* 0x0000001800309947 */ /* 0x00efea0003800000 */
.L_x_313:
[----:B------:R-:W-:Y:S05]  /*6760*/  @P0 BRA `(.L_x_289) ;  /* 0x0000000000140947 */ /* 0x000fea0003800000 */
[----:B------:R-:W-:Y:S01]  /*6770*/  ISETP.NE.AND P1, PT, R13, RZ, PT ;  /* 0x000000ff0d00720c */ /* 0x000fe20003f25270 */
[----:B------:R-:W-:-:S04]  /*6780*/  IMAD.MOV.U32 R3, RZ, RZ, 0x3100 ;  /* 0x00003100ff037424 */ /* 0x000fc800078e00ff */
[----:B------:R2:W-:Y:S08]  /*6790*/  SYNCS.ARRIVE.TRANS64 RZ, [R0+URZ+0x26830], R3 ;  /* 0x0268300300ff79a7 */ /* 0x0005f0000800003f */
[----:B------:R-:W-:Y:S05]  /*67a0*/  @!P1 BRA `(.L_x_289) ;  /* 0x0000000000049947 */ /* 0x000fea0003800000 */
[----:B------:R-:W-:Y:S01]  /*67b0*/  BPT.TRAP 0x1 ;  /* 0x000000040000795c */ /* 0x000fe20000300000 */
.L_x_289:
[----:B------:R-:W2:Y:S01]  /*67c0*/  LDC.64 R14, c[0x0][0x728] ;  /* 0x0001ca00ff0e7b82 */ /* 0x000ea20000000a00 */
[----:B------:R-:W-:Y:S01]  /*67d0*/  IMAD.SHL.U32 R19, R16, 0x40, RZ ;  /* 0x0000004010137824 */ /* 0x000fe200078e00ff */
[----:B------:R-:W-:Y:S01]  /*67e0*/  MOV R10, R6 ;  /* 0x00000006000a7202 */ /* 0x000fe20000000f00 */
[----:B------:R-:W-:Y:S01]  /*67f0*/  IMAD.MOV.U32 R11, RZ, RZ, R7 ;  /* 0x000000ffff0b7224 */ /* 0x000fe200078e0007 */
[----:B------:R-:W-:Y:S01]  /*6800*/  R2UR UR22, R0 ;  /* 0x00000000001672ca */ /* 0x000fe200000e0000 */
[----:B------:R-:W-:Y:S01]  /*6810*/  UMOV UR10, 0x0 ;  /* 0x00000000000a7882 */ /* 0x000fe20000000000 */
        /* <DEDUP_REMOVED lines=9> */
[----:B------:R-:W-:Y:S01]  /*68b0*/  UMOV UR29, UR21 ;  /* 0x00000015001d7c82 */ /* 0x000fe20008000000 */
[----:B------:R-:W-:Y:S01]  /*68c0*/  UMOV UR5, 0x10 ;  /* 0x0000001000057882 */ /* 0x000fe20000000000 */
        /* <DEDUP_REMOVED lines=25> */
.L_x_314:
[----:B------:R-:W-:Y:S05]  /*6a60*/  @P0 BRA `(.L_x_291) ;  /* 0x0000000000140947 */ /* 0x000fea0003800000 */
[----:B------:R-:W-:Y:S01]  /*6a70*/  ISETP.NE.AND P1, PT, R13, RZ, PT ;  /* 0x000000ff0d00720c */ /* 0x000fe20003f25270 */
[----:B------:R-:W-:-:S04]  /*6a80*/  IMAD.MOV.U32 R3, RZ, RZ, 0x3100 ;  /* 0x00003100ff037424 */ /* 0x000fc800078e00ff */
[----:B------:R3:W-:Y:S08]  /*6a90*/  SYNCS.ARRIVE.TRANS64 RZ, [R0+URZ+0x26818], R3 ;  /* 0x0268180300ff79a7 */ /* 0x0007f0000800003f */
[----:B------:R-:W-:Y:S05]  /*6aa0*/  @!P1 BRA `(.L_x_291) ;  /* 0x0000000000049947 */ /* 0x000fea0003800000 */
[----:B------:R-:W-:Y:S01]  /*6ab0*/  BPT.TRAP 0x1 ;  /* 0x000000040000795c */ /* 0x000fe20000300000 */
.L_x_291:
        /* <DEDUP_REMOVED lines=34> */
.L_x_315:
[----:B-123--:R-:W-:Y:S01]  /*6ce0*/  SHF.R.S32.HI R20, RZ, 0x1f, R19 ;  /* 0x0000001fff147819 */ /* 0x00efe20000011413 */
[----:B------:R-:W-:Y:S06]  /*6cf0*/  @P0 BRA `(.L_x_293) ;  /* 0x0000000000140947 */ /* 0x000fec0003800000 */
[----:B------:R-:W-:Y:S01]  /*6d00*/  ISETP.NE.AND P1, PT, R13, RZ, PT ;  /* 0x000000ff0d00720c */ /* 0x000fe20003f25270 */
[----:B------:R-:W-:-:S04]  /*6d10*/  IMAD.MOV.U32 R21, RZ, RZ, 0x3100 ;  /* 0x00003100ff157424 */ /* 0x000fc800078e00ff */
[----:B------:R1:W-:Y:S08]  /*6d20*/  SYNCS.ARRIVE.TRANS64 RZ, [R0+URZ+0x26838], R21 ;  /* 0x0268381500ff79a7 */ /* 0x0003f0000800003f */
[----:B------:R-:W-:Y:S05]  /*6d30*/  @!P1 BRA `(.L_x_293) ;  /* 0x0000000000049947 */ /* 0x000fea0003800000 */
[----:B------:R-:W-:Y:S01]  /*6d40*/  BPT.TRAP 0x1 ;  /* 0x000000040000795c */ /* 0x000fe20000300000 */
.L_x_293:
        /* <DEDUP_REMOVED lines=38> */
.L_x_317:
[----:B------:R-:W-:Y:S05]  /*6fb0*/  @P0 BRA `(.L_x_295) ;  /* 0x0000000000140947 */ /* 0x000fea0003800000 */
[----:B------:R-:W-:Y:S01]  /*6fc0*/  ISETP.NE.AND P1, PT, R13, RZ, PT ;  /* 0x000000ff0d00720c */ /* 0x000fe20003f25270 */
[----:B--2---:R-:W-:-:S04]  /*6fd0*/  IMAD.MOV.U32 R5, RZ, RZ, 0x3100 ;  /* 0x00003100ff057424 */ /* 0x004fc800078e00ff */
[----:B------:R3:W-:Y:S08]  /*6fe0*/  SYNCS.ARRIVE.TRANS64 RZ, [R0+URZ+0x26810], R5 ;  /* 0x0268100500ff79a7 */ /* 0x0007f0000800003f */
[----:B------:R-:W-:Y:S05]  /*6ff0*/  @!P1 BRA `(.L_x_295) ;  /* 0x0000000000049947 */ /* 0x000fea0003800000 */
[----:B------:R-:W-:Y:S01]  /*7000*/  BPT.TRAP 0x1 ;  /* 0x000000040000795c */ /* 0x000fe20000300000 */
.L_x_295:
        /* <DEDUP_REMOVED lines=36> */
.L_x_287:
[----:B------:R-:W-:-:S13]  /*7250*/  ISETP.NE.AND P1, PT, R17, RZ, PT ;  /* 0x000000ff1100720c */ /* 0x000fda0003f25270 */
[----:B------:R-:W-:Y:S05]  /*7260*/  @!P1 BRA `(.L_x_286) ;  /* 0x0000000400609947 */ /* 0x000fea0003800000 */
[----:B------:R-:W-:-:S04]  /*7270*/  SHF.L.U32 R7, R9, 0x1f, RZ ;  /* 0x0000001f09077819 */ /* 0x000fc800000006ff */
[----:B------:R-:W2:Y:S02]  /*7280*/  SYNCS.PHASECHK.TRANS64.TRYWAIT P1, [R0+URZ+0x26840], R7 ;  /* 0x02684007000075a7 */ /* 0x000ea4000802017f */
[----:B--2---:R-:W-:Y:S05]  /*7290*/  @!P1 BRA `(.L_x_297) ;  /* 0x0000000c00b49947 */ /* 0x004fea0003800000 */
.L_x_318:
[----:B------:R-:W-:Y:S05]  /*72a0*/  @P0 BRA `(.L_x_298) ;  /* 0x0000000000140947 */ /* 0x000fea0003800000 */
[----:B------:R-:W-:Y:S01]  /*72b0*/  ISETP.NE.AND P1, PT, R13, RZ, PT ;  /* 0x000000ff0d00720c */ /* 0x000fe20003f25270 */
[----:B------:R-:W-:-:S04]  /*72c0*/  IMAD.MOV.U32 R5, RZ, RZ, 0x3100 ;  /* 0x00003100ff057424 */ /* 0x000fc800078e00ff */
[----:B------:R3:W-:Y:S08]  /*72d0*/  SYNCS.ARRIVE.TRANS64 RZ, [R0+URZ+0x26830], R5 ;  /* 0x0268300500ff79a7 */ /* 0x0007f0000800003f */
[----:B------:R-:W-:Y:S05]  /*72e0*/  @!P1 BRA `(.L_x_298) ;  /* 0x0000000000049947 */ /* 0x000fea0003800000 */
[----:B------:R-:W-:Y:S01]  /*72f0*/  BPT.TRAP 0x1 ;  /* 0x000000040000795c */ /* 0x000fe20000300000 */
.L_x_298:
        /* <DEDUP_REMOVED lines=40> */
.L_x_319:
[----:B------:R-:W-:Y:S05]  /*7580*/  @P0 BRA `(.L_x_300) ;  /* 0x0000000000140947 */ /* 0x000fea0003800000 */
[----:B------:R-:W-:Y:S01]  /*7590*/  ISETP.NE.AND P0, PT, R13, RZ, PT ;  /* 0x000000ff0d00720c */ /* 0x000fe20003f05270 */
[----:B------:R-:W-:-:S04]  /*75a0*/  IMAD.MOV.U32 R5, RZ, RZ, 0x3100 ;  /* 0x00003100ff057424 */ /* 0x000fc800078e00ff */
[----:B------:R4:W-:Y:S08]  /*75b0*/  SYNCS.ARRIVE.TRANS64 RZ, [R0+URZ+0x26818], R5 ;  /* 0x0268180500ff79a7 */ /* 0x0009f0000800003f */
[----:B------:R-:W-:Y:S05]  /*75c0*/  @!P0 BRA `(.L_x_300) ;  /* 0x0000000000048947 */ /* 0x000fea0003800000 */
[----:B------:R-:W-:Y:S01]  /*75d0*/  BPT.TRAP 0x1 ;  /* 0x000000040000795c */ /* 0x000fe20000300000 */
.L_x_300:
        /* <DEDUP_REMOVED lines=33> */
.L_x_286:
[----:B------:R-:W4:Y:S01]  /*77f0*/  S2R R2, SR_TID.X ;  /* 0x0000000000027919 */ /* 0x000f220000002100 */
[----:B------:R-:W-:Y:S01]  /*7800*/  IMAD R3, R12, 0x8, R0 ;  /* 0x000000080c037824 */ /* 0x000fe200078e0200 */
[----:B----4-:R-:W-:Y:S02]  /*7810*/  LOP3.LUT R4, R2, 0x7f, RZ, 0xc0, !PT ;  /* 0x0000007f02047812 */ /* 0x010fe400078ec0ff */
[----:B------:R-:W-:Y:S02]  /*7820*/  SHF.L.U32 R2, R9, 0x1f, RZ ;  /* 0x0000001f09027819 */ /* 0x000fe400000006ff */
[----:B------:R-:W-:Y:S02]  /*7830*/  ISETP.NE.AND P1, PT, R4, RZ, PT ;  /* 0x000000ff0400720c */ /* 0x000fe40003f25270 */
[----:B------:R-:W4:Y:S02]  /*7840*/  SYNCS.PHASECHK.TRANS64.TRYWAIT P0, [R3+URZ+0x26840], R2 ;  /* 0x02684002030075a7 */ /* 0x000f24000800017f */
[----:B----4-:R-:W-:Y:S09]  /*7850*/  @!P0 BRA `(.L_x_301) ;  /* 0x00000008006c8947 */ /* 0x010ff20003800000 */
.L_x_320:
[----:B------:R-:W-:Y:S05]  /*7860*/  @P1 BRA `(.L_x_302) ;  /* 0x0000000000181947 */ /* 0x000fea0003800000 */
[----:B------:R-:W5:Y:S01]  /*7870*/  S2R R4, SR_TID.X ;  /* 0x0000000000047919 */ /* 0x000f620000002100 */
[----:B----4-:R-:W-:-:S04]  /*7880*/  IMAD.MOV.U32 R2, RZ, RZ, 0x3100 ;  /* 0x00003100ff027424 */ /* 0x010fc800078e00ff */
[----:B------:R4:W-:Y:S01]  /*7890*/  SYNCS.ARRIVE.TRANS64 RZ, [R3+URZ+0x26830], R2 ;  /* 0x0268300203ff79a7 */ /* 0x0009e2000800003f */
[----:B-----5:R-:W-:-:S13]  /*78a0*/  LOP3.LUT P0, RZ, R4, 0x1f, RZ, 0xc0, !PT ;  /* 0x0000001f04ff7812 */ /* 0x020fda000780c0ff */
[----:B----4-:R-:W-:Y:S05]  /*78b0*/  @!P0 BRA `(.L_x_302) ;  /* 0x0000000000048947 */ /* 0x010fea0003800000 */
[----:B------:R-:W-:Y:S01]  /*78c0*/  BPT.TRAP 0x1 ;  /* 0x000000040000795c */ /* 0x000fe20000300000 */
.L_x_302:
        /* <DEDUP_REMOVED lines=47> */
.L_x_283:
[----:B------:R-:W-:Y:S05]  /*7bc0*/  BSYNC B0 ;  /* 0x0000000000007941 */ /* 0x000fea0003800000 */
.L_x_282:
[----:B------:R-:W-:-:S03]  /*7bd0*/  UMOV UR5, 0xffffffff ;  /* 0xffffffff00057882 */ /* 0x000fc60000000000 */
[----:B------:R-:W-:Y:S05]  /*7be0*/  BRA.DIV UR5, `(.L_x_303) ;  /* 0x00000006059c7947 */ /* 0x000fea000b800000 */
[----:B------:R-:W-:-:S13]  /*7bf0*/  ELECT P0, URZ, PT ;  /* 0x00000000003f782f */ /* 0x000fda0003800000 */
.L_x_323:
[----:B------:R-:W-:Y:S05]  /*7c00*/  @!P0 BRA `(.L_x_236) ;  /* 0x0000000000848947 */ /* 0x000fea0003800000 */
[----:B------:R-:W-:-:S06]  /*7c10*/  ULOP3.LUT UR5, UR38, 0x2, URZ, 0xfc, !UPT ;  /* 0x0000000226057892 */ /* 0x000fcc000f8efc3f */
[----:B------:R-:W-:-:S05]  /*7c20*/  IMAD.U32 R2, RZ, RZ, UR5 ;  /* 0x00000005ff027e24 */ /* 0x000fca000f8e00ff */
[----:B------:R-:W-:-:S13]  /*7c30*/  ISETP.NE.AND P0, PT, R2, 0x3, PT ;  /* 0x000000030200780c */ /* 0x000fda0003f05270 */
[----:B------:R-:W-:Y:S05]  /*7c40*/  @!P0 BRA `(.L_x_304) ;  /* 0x0000000000048947 */ /* 0x000fea0003800000 */
[----:B------:R-:W-:Y:S01]  /*7c50*/  BPT.TRAP 0x1 ;  /* 0x000000040000795c */ /* 0x000fe20000300000 */
.L_x_304:
        /* <DEDUP_REMOVED lines=15> */
.L_x_324:
[----:B------:R-:W2:Y:S02]  /*7d50*/  SYNCS.PHASECHK.TRANS64.TRYWAIT P1, [R3+URZ], R2 ;  /* 0x00000002030075a7 */ /* 0x000ea4000802017f */
[----:B--2---:R-:W-:Y:S05]  /*7d60*/  @!P1 BRA `(.L_x_306) ;  /* 0x0000000400749947 */ /* 0x004fea0003800000 */
.L_x_325:
[----:B------:R-:W-:Y:S05]  /*7d70*/  @!P0 BRA `(.L_x_307) ;  /* 0x0000000000048947 */ /* 0x000fea0003800000 */
[----:B------:R-:W-:Y:S01]  /*7d80*/  BPT.TRAP 0x1 ;  /* 0x000000040000795c */ /* 0x000fe20000300000 */
.L_x_307:
[----:B--2---:R-:W-:-:S04]  /*7d90*/  VIADD R3, R7, 0x26840 ;  /* 0x0002684007037836 */ /* 0x004fc80000000000 */
[----:B------:R-:W-:-:S04]  /*7da0*/  IMAD R0, R0, 0x8, R3 ;  /* 0x0000000800007824 */ /* 0x000fc800078e0203 */
[----:B------:R-:W2:Y:S02]  /*7db0*/  SYNCS.PHASECHK.TRANS64.TRYWAIT P0, [R0+URZ], R5 ;  /* 0x00000005000075a7 */ /* 0x000ea4000800017f */
[----:B--2---:R-:W-:Y:S05]  /*7dc0*/  @!P0 BRA `(.L_x_308) ;  /* 0x0000000400708947 */ /* 0x004fea0003800000 */
.L_x_326:
[----:B------:R-:W-:-:S07]  /*7dd0*/  IMAD R3, R4, 0x8, R3 ;  /* 0x0000000804037824 */ /* 0x000fce00078e0203 */
.L_x_309:
[----:B---3--:R3:W4:Y:S02]  /*7de0*/  SYNCS.PHASECHK.TRANS64.TRYWAIT P0, [R3+URZ], R2 ;  /* 0x00000002030075a7 */ /* 0x008724000800017f */
[----:B----4-:R-:W-:Y:S05]  /*7df0*/  @!P0 NANOSLEEP.SYNCS 0x989680 ;  /* 0x009896800000895d */ /* 0x010fea0003900000 */
[----:B------:R-:W4:Y:S02]  /*7e00*/  @!P0 SYNCS.PHASECHK.TRANS64 P0, [R3+URZ], R2 ;  /* 0x00000002030085a7 */ /* 0x000f24000800007f */
[----:B----4-:R-:W-:Y:S05]  /*7e10*/  @!P0 BRA `(.L_x_309) ;  /* 0xfffffffc00f08947 */ /* 0x010fea000383ffff */
.L_x_236:
[----:B------:R-:W-:Y:S05]  /*7e20*/  BSYNC B6 ;  /* 0x0000000000067941 */ /* 0x000fea0003800000 */
.L_x_233:
[----:B------:R-:W-:Y:S05]  /*7e30*/  EXIT ;  /* 0x000000000000794d */ /* 0x000fea0003800000 */
.L_x_241:
[----:B------:R-:W-:Y:S02]  /*7e40*/  IMAD.MOV.U32 R13, RZ, RZ, R16 ;  /* 0x000000ffff0d7224 */ /* 0x000fe400078e0010 */
[----:B------:R-:W-:Y:S02]  /*7e50*/  IMAD.MOV.U32 R12, RZ, RZ, RZ ;  /* 0x000000ffff0c7224 */ /* 0x000fe400078e00ff */
[----:B------:R-:W-:Y:S02]  /*7e60*/  IMAD.MOV.U32 R11, RZ, RZ, 0x1f ;  /* 0x0000001fff0b7424 */ /* 0x000fe400078e00ff */
[----:B------:R-:W-:-:S07]  /*7e70*/  IMAD.MOV.U32 R15, RZ, RZ, -0x1 ;  /* 0xffffffffff0f7424 */ /* 0x000fce00078e00ff */
[----:B------:R-:W-:Y:S05]  /*7e80*/  WARPSYNC.COLLECTIVE R15, `(.L_x_310) ;  /* 0x000000000f087348 */ /* 0x000fea0003c00000 */
[----:B------:R1:W2:Y:S02]  /*7e90*/  SHFL.IDX P6, R14, R13, R12, R11 ;  /* 0x0000000c0d0e7389 */ /* 0x0002a400000c000b */
[----:B-12---:R-:W-:Y:S01]  /*7ea0*/  ENDCOLLECTIVE ;  /* 0x000000000000791b */ /* 0x006fe20003800000 */
.L_x_310:
[----:B------:R-:W-:Y:S05]  /*7eb0*/  BRA `(.L_x_311) ;  /* 0xffffff8c001c7947 */ /* 0x000fea000383ffff */
.L_x_243:
[----:B--2---:R2:W3:Y:S02]  /*7ec0*/  SYNCS.PHASECHK.TRANS64.TRYWAIT P1, [R18+URZ+0x26800], R5 ;  /* 0x02680005120075a7 */ /* 0x0044e4000802017f */
[----:B---3--:R-:W-:Y:S05]  /*7ed0*/  @!P1 NANOSLEEP.SYNCS 0x989680 ;  /* 0x009896800000995d */ /* 0x008fea0003900000 */
[----:B------:R-:W3:Y:S02]  /*7ee0*/  @!P1 SYNCS.PHASECHK.TRANS64 P1, [R18+URZ+0x26800], R5 ;  /* 0x02680005120095a7 */ /* 0x000ee4000802007f */
[----:B---3--:R-:W-:Y:S05]  /*7ef0*/  @!P1 BRA `(.L_x_243) ;  /* 0xfffffffc00f09947 */ /* 0x008fea000383ffff */
[----:B------:R-:W-:Y:S05]  /*7f00*/  BRA `(.L_x_242) ;  /* 0xffffff8c00447947 */ /* 0x000fea000383ffff */
.L_x_249:
[----:B---3--:R-:W-:-:S04]  /*7f10*/  IMAD.U32 R5, RZ, RZ, UR8 ;  /* 0x00000008ff057e24 */ /* 0x008fc8000f8e00ff */
[----:B------:R3:W1:Y:S03]  /*7f20*/  SYNCS.PHASECHK.TRANS64.TRYWAIT P1, [R5+URZ+0x26810], R120 ;  /* 0x02681078050075a7 */ /* 0x000666000802017f */
[----:B-1----:R-:W-:Y:S05]  /*7f30*/  @!P1 NANOSLEEP.SYNCS 0x989680 ;  /* 0x009896800000995d */ /* 0x002fea0003900000 */
[----:B------:R-:W1:Y:S02]  /*7f40*/  @!P1 SYNCS.PHASECHK.TRANS64 P1, [R5+URZ+0x26810], R120 ;  /* 0x02681078050095a7 */ /* 0x000e64000802007f */
[----:B-1----:R-:W-:Y:S05]  /*7f50*/  @!P1 BRA `(.L_x_249) ;  /* 0xfffffffc00ec9947 */ /* 0x002fea000383ffff */
[----:B------:R-:W-:Y:S05]  /*7f60*/  BRA `(.L_x_248) ;  /* 0xffffff9800747947 */ /* 0x000fea000383ffff */
.L_x_253:
[----:B------:R-:W-:-:S04]  /*7f70*/  IMAD.U32 R121, RZ, RZ, UR8 ;  /* 0x00000008ff797e24 */ /* 0x000fc8000f8e00ff */
[----:B------:R1:W1:Y:S03]  /*7f80*/  SYNCS.PHASECHK.TRANS64.TRYWAIT P1, [R121+URZ+0x26830], R120 ;  /* 0x02683078790075a7 */ /* 0x000266000802017f */
[----:B-1----:R-:W-:Y:S05]  /*7f90*/  @!P1 NANOSLEEP.SYNCS 0x989680 ;  /* 0x009896800000995d */ /* 0x002fea0003900000 */
[----:B------:R-:W1:Y:S02]  /*7fa0*/  @!P1 SYNCS.PHASECHK.TRANS64 P1, [R121+URZ+0x26830], R120 ;  /* 0x02683078790095a7 */ /* 0x000e64000802007f */
[----:B-1----:R-:W-:Y:S05]  /*7fb0*/  @!P1 BRA `(.L_x_253) ;  /* 0xfffffffc00ec9947 */ /* 0x002fea000383ffff */
[----:B------:R-:W-:Y:S05]  /*7fc0*/  BRA `(.L_x_252) ;  /* 0xffffff9c00807947 */ /* 0x000fea000383ffff */
.L_x_284:
[----:B-1----:R1:W2:Y:S02]  /*7fd0*/  SYNCS.PHASECHK.TRANS64.TRYWAIT P0, [R0+URZ+0x26820], R3 ;  /* 0x02682003000075a7 */ /* 0x0022a4000800017f */
[----:B--2---:R-:W-:Y:S05]  /*7fe0*/  @!P0 NANOSLEEP.SYNCS 0x989680 ;  /* 0x009896800000895d */ /* 0x004fea0003900000 */
[----:B------:R-:W2:Y:S02]  /*7ff0*/  @!P0 SYNCS.PHASECHK.TRANS64 P0, [R0+URZ+0x26820], R3 ;  /* 0x02682003000085a7 */ /* 0x000ea4000800007f */
[----:B--2---:R-:W-:Y:S05]  /*8000*/  @!P0 BRA `(.L_x_284) ;  /* 0xfffffffc00f08947 */ /* 0x004fea000383ffff */
[----:B------:R-:W-:Y:S05]  /*8010*/  BRA `(.L_x_312) ;  /* 0xffffffdc007c7947 */ /* 0x000fea000383ffff */
.L_x_288:
[----:B-1----:R1:W2:Y:S02]  /*8020*/  SYNCS.PHASECHK.TRANS64.TRYWAIT P1, [R0+URZ+0x26840], R20 ;  /* 0x02684014000075a7 */ /* 0x0022a4000802017f */
[----:B--2---:R-:W-:Y:S05]  /*8030*/  @!P1 NANOSLEEP.SYNCS 0x989680 ;  /* 0x009896800000995d */ /* 0x004fea0003900000 */
[----:B------:R-:W2:Y:S02]  /*8040*/  @!P1 SYNCS.PHASECHK.TRANS64 P1, [R0+URZ+0x26840], R20 ;  /* 0x02684014000095a7 */ /* 0x000ea4000802007f */
[----:B--2---:R-:W-:Y:S05]  /*8050*/  @!P1 BRA `(.L_x_288) ;  /* 0xfffffffc00f09947 */ /* 0x004fea000383ffff */
[----:B------:R-:W-:Y:S05]  /*8060*/  BRA `(.L_x_313) ;  /* 0xffffffe400bc7947 */ /* 0x000fea000383ffff */
.L_x_290:
[----:B--2---:R2:W3:Y:S02]  /*8070*/  SYNCS.PHASECHK.TRANS64.TRYWAIT P1, [R0+URZ+0x26828], R20 ;  /* 0x02682814000075a7 */ /* 0x0044e4000802017f */
[----:B---3--:R-:W-:Y:S05]  /*8080*/  @!P1 NANOSLEEP.SYNCS 0x989680 ;  /* 0x009896800000995d */ /* 0x008fea0003900000 */
[----:B------:R-:W3:Y:S02]  /*8090*/  @!P1 SYNCS.PHASECHK.TRANS64 P1, [R0+URZ+0x26828], R20 ;  /* 0x02682814000095a7 */ /* 0x000ee4000802007f */
[----:B---3--:R-:W-:Y:S05]  /*80a0*/  @!P1 BRA `(.L_x_290) ;  /* 0xfffffffc00f09947 */ /* 0x008fea000383ffff */
[----:B------:R-:W-:Y:S05]  /*80b0*/  BRA `(.L_x_314) ;  /* 0xffffffe800687947 */ /* 0x000fea000383ffff */
.L_x_292:
[----:B---3--:R3:W4:Y:S02]  /*80c0*/  SYNCS.PHASECHK.TRANS64.TRYWAIT P1, [R0+URZ+0x26848], R20 ;  /* 0x02684814000075a7 */ /* 0x008724000802017f */
[----:B----4-:R-:W-:Y:S05]  /*80d0*/  @!P1 NANOSLEEP.SYNCS 0x989680 ;  /* 0x009896800000995d */ /* 0x010fea0003900000 */
[----:B------:R-:W4:Y:S02]  /*80e0*/  @!P1 SYNCS.PHASECHK.TRANS64 P1, [R0+URZ+0x26848], R20 ;  /* 0x02684814000095a7 */ /* 0x000f24000802007f */
[----:B----4-:R-:W-:Y:S05]  /*80f0*/  @!P1 BRA `(.L_x_292) ;  /* 0xfffffffc00f09947 */ /* 0x010fea000383ffff */
[----:B------:R-:W-:Y:S05]  /*8100*/  BRA `(.L_x_315) ;  /* 0xffffffe800f47947 */ /* 0x000fea000383ffff */
.L_x_294:
[----:B------:R-:W-:-:S07]  /*8110*/  SHF.L.U32 R5, R9, 0x1f, RZ ;  /* 0x0000001f09057819 */ /* 0x000fce00000006ff */
.L_x_316:
[----:B--2---:R2:W3:Y:S02]  /*8120*/  SYNCS.PHASECHK.TRANS64.TRYWAIT P1, [R0+URZ+0x26820], R5 ;  /* 0x02682005000075a7 */ /* 0x0044e4000802017f */
[----:B---3--:R-:W-:Y:S05]  /*8130*/  @!P1 NANOSLEEP.SYNCS 0x989680 ;  /* 0x009896800000995d */ /* 0x008fea0003900000 */
[----:B------:R-:W3:Y:S02]  /*8140*/  @!P1 SYNCS.PHASECHK.TRANS64 P1, [R0+URZ+0x26820], R5 ;  /* 0x02682005000095a7 */ /* 0x000ee4000802007f */
[----:B---3--:R-:W-:Y:S05]  /*8150*/  @!P1 BRA `(.L_x_316) ;  /* 0xfffffffc00f09947 */ /* 0x008fea000383ffff */
[----:B------:R-:W-:Y:S05]  /*8160*/  BRA `(.L_x_317) ;  /* 0xffffffec00907947 */ /* 0x000fea000383ffff */
.L_x_297:
[----:B--2---:R2:W3:Y:S02]  /*8170*/  SYNCS.PHASECHK.TRANS64.TRYWAIT P1, [R0+URZ+0x26840], R7 ;  /* 0x02684007000075a7 */ /* 0x0044e4000802017f */
[----:B---3--:R-:W-:Y:S05]  /*8180*/  @!P1 NANOSLEEP.SYNCS 0x989680 ;  /* 0x009896800000995d */ /* 0x008fea0003900000 */
[----:B------:R-:W3:Y:S02]  /*8190*/  @!P1 SYNCS.PHASECHK.TRANS64 P1, [R0+URZ+0x26840], R7 ;  /* 0x02684007000095a7 */ /* 0x000ee4000802007f */
[----:B---3--:R-:W-:Y:S05]  /*81a0*/  @!P1 BRA `(.L_x_297) ;  /* 0xfffffffc00f09947 */ /* 0x008fea000383ffff */
[----:B------:R-:W-:Y:S05]  /*81b0*/  BRA `(.L_x_318) ;  /* 0xfffffff000387947 */ /* 0x000fea000383ffff */
.L_x_299:
[----:B---3--:R3:W4:Y:S02]  /*81c0*/  SYNCS.PHASECHK.TRANS64.TRYWAIT P1, [R0+URZ+0x26828], R7 ;  /* 0x02682807000075a7 */ /* 0x008724000802017f */
[----:B----4-:R-:W-:Y:S05]  /*81d0*/  @!P1 NANOSLEEP.SYNCS 0x989680 ;  /* 0x009896800000995d */ /* 0x010fea0003900000 */
[----:B------:R-:W4:Y:S02]  /*81e0*/  @!P1 SYNCS.PHASECHK.TRANS64 P1, [R0+URZ+0x26828], R7 ;  /* 0x02682807000095a7 */ /* 0x000f24000802007f */
[----:B----4-:R-:W-:Y:S05]  /*81f0*/  @!P1 BRA `(.L_x_299) ;  /* 0xfffffffc00f09947 */ /* 0x010fea000383ffff */
[----:B------:R-:W-:Y:S05]  /*8200*/  BRA `(.L_x_319) ;  /* 0xfffffff000dc7947 */ /* 0x000fea000383ffff */
.L_x_301:
[----:B----4-:R4:W5:Y:S02]  /*8210*/  SYNCS.PHASECHK.TRANS64.TRYWAIT P0, [R3+URZ+0x26840], R2 ;  /* 0x02684002030075a7 */ /* 0x010964000800017f */
[----:B-----5:R-:W-:Y:S05]  /*8220*/  @!P0 NANOSLEEP.SYNCS 0x989680 ;  /* 0x009896800000895d */ /* 0x020fea0003900000 */
[----:B------:R-:W5:Y:S02]  /*8230*/  @!P0 SYNCS.PHASECHK.TRANS64 P0, [R3+URZ+0x26840], R2 ;  /* 0x02684002030085a7 */ /* 0x000f64000800007f */
[----:B-----5:R-:W-:Y:S05]  /*8240*/  @!P0 BRA `(.L_x_301) ;  /* 0xfffffffc00f08947 */ /* 0x020fea000383ffff */
[----:B------:R-:W-:Y:S05]  /*8250*/  BRA `(.L_x_320) ;  /* 0xfffffff400807947 */ /* 0x000fea000383ffff */
.L_x_303:
[----:B------:R-:W-:Y:S01]  /*8260*/  BSSY B0, `(.L_x_321) ;  /* 0x0000006000007945 */ /* 0x000fe20003800000 */
[----:B------:R-:W-:-:S07]  /*8270*/  IMAD.MOV.U32 R15, RZ, RZ, -0x1 ;  /* 0xffffffffff0f7424 */ /* 0x000fce00078e00ff */
[----:B------:R-:W-:Y:S05]  /*8280*/  WARPSYNC.COLLECTIVE R15, `(.L_x_322) ;  /* 0x000000000f0c7348 */ /* 0x000fea0003c00000 */
[----:B------:R-:W-:Y:S02]  /*8290*/  ELECT P6, UR62, PT ;  /* 0x00000000003e782f */ /* 0x000fe400038c0000 */
[----:B------:R-:W-:Y:S01]  /*82a0*/  MOV R14, UR62 ;  /* 0x0000003e000e7c02 */ /* 0x000fe20008000f00 */
[----:B------:R-:W-:Y:S10]  /*82b0*/  ENDCOLLECTIVE ;  /* 0x000000000000791b */ /* 0x000ff40003800000 */
.L_x_322:
[----:B------:R-:W-:Y:S05]  /*82c0*/  BSYNC B0 ;  /* 0x0000000000007941 */ /* 0x000fea0003800000 */
.L_x_321:
[----:B------:R-:W-:Y:S01]  /*82d0*/  PLOP3.LUT P0, PT, P6, PT, PT, 0x80, 0x0 ;  /* 0x000000000000781c */ /* 0x000fe2000370f070 */
[----:B------:R-:W-:-:S12]  /*82e0*/  BRA `(.L_x_323) ;  /* 0xfffffff800447947 */ /* 0x000fd8000383ffff */
.L_x_305:
[----:B-1----:R1:W2:Y:S02]  /*82f0*/  SYNCS.PHASECHK.TRANS64.TRYWAIT P1, [R6+URZ], R5 ;  /* 0x00000005060075a7 */ /* 0x0022a4000802017f */
[----:B--2---:R-:W-:Y:S05]  /*8300*/  @!P1 NANOSLEEP.SYNCS 0x989680 ;  /* 0x009896800000995d */ /* 0x004fea0003900000 */
[----:B------:R-:W2:Y:S02]  /*8310*/  @!P1 SYNCS.PHASECHK.TRANS64 P1, [R6+URZ], R5 ;  /* 0x00000005060095a7 */ /* 0x000ea4000802007f */
[----:B--2---:R-:W-:Y:S05]  /*8320*/  @!P1 BRA `(.L_x_305) ;  /* 0xfffffffc00f09947 */ /* 0x004fea000383ffff */
[----:B------:R-:W-:Y:S05]  /*8330*/  BRA `(.L_x_324) ;  /* 0xfffffff800847947 */ /* 0x000fea000383ffff */
.L_x_306:
[----:B--2---:R2:W3:Y:S02]  /*8340*/  SYNCS.PHASECHK.TRANS64.TRYWAIT P1, [R3+URZ], R2 ;  /* 0x00000002030075a7 */ /* 0x0044e4000802017f */
[----:B---3--:R-:W-:Y:S05]  /*8350*/  @!P1 NANOSLEEP.SYNCS 0x989680 ;  /* 0x009896800000995d */ /* 0x008fea0003900000 */
[----:B------:R-:W3:Y:S02]  /*8360*/  @!P1 SYNCS.PHASECHK.TRANS64 P1, [R3+URZ], R2 ;  /* 0x00000002030095a7 */ /* 0x000ee4000802007f */
[----:B---3--:R-:W-:Y:S05]  /*8370*/  @!P1 BRA `(.L_x_306) ;  /* 0xfffffffc00f09947 */ /* 0x008fea000383ffff */
[----:B------:R-:W-:Y:S05]  /*8380*/  BRA `(.L_x_325) ;  /* 0xfffffff800787947 */ /* 0x000fea000383ffff */
.L_x_308:
[----:B--2---:R2:W3:Y:S02]  /*8390*/  SYNCS.PHASECHK.TRANS64.TRYWAIT P0, [R0+URZ], R5 ;  /* 0x00000005000075a7 */ /* 0x0044e4000800017f */
[----:B---3--:R-:W-:Y:S05]  /*83a0*/  @!P0 NANOSLEEP.SYNCS 0x989680 ;  /* 0x009896800000895d */ /* 0x008fea0003900000 */
[----:B------:R-:W3:Y:S02]  /*83b0*/  @!P0 SYNCS.PHASECHK.TRANS64 P0, [R0+URZ], R5 ;  /* 0x00000005000085a7 */ /* 0x000ee4000800007f */
[----:B---3--:R-:W-:Y:S05]  /*83c0*/  @!P0 BRA `(.L_x_308) ;  /* 0xfffffffc00f08947 */ /* 0x008fea000383ffff */
[----:B------:R-:W-:Y:S05]  /*83d0*/  BRA `(.L_x_326) ;  /* 0xfffffff8007c7947 */ /* 0x000fea000383ffff */
.L_x_327:
        /* <DEDUP_REMOVED lines=10> */
.L_x_3297:


//--------------------- .text._ZN7cutlass13device_kernelIN5flash11enable_sm90INS1_16FlashAttnBwdSm90INS1_25CollectiveMainloopBwdSm90ILi2ELi2ELi2EN4cute5tupleIJNS5_1CILi1EEES8_S8_EEENS6_IJNS7_ILi64EEENS7_ILi128EEENS7_ILi96EEEEEENS_6half_tEfNS_4arch4Sm90ELb0ELb0ELb1ELb0ELb1ELb1ELb0ELb0ELi2ELi1ELi2ELi1ELb1EEENS1_24CollectiveEpilogueBwdGQAISD_fSG_Li256ELb0ELb1EEENS1_19SingleTileSchedulerILb0ELb0ELb0ELi128EEEEEEEEEvNT_6ParamsE --------------------------
	.section	.text._ZN7cutlass13device_kernelIN5flash11enable_sm90INS1_16FlashAttnBwdSm90INS1_25CollectiveMainloopBwdSm90ILi2ELi2ELi2EN4cute5tupleIJNS5_1CILi1EEES8_S8_EEENS6_IJNS7_ILi64EEENS7_ILi128EEENS7_ILi96EEEEEENS_6half_tEfNS_4arch4Sm90ELb0ELb0ELb1ELb0ELb1ELb1ELb0ELb0ELi2ELi1ELi2ELi1ELb1EEENS1_24CollectiveEpilogueBwdGQAISD_fSG_Li256ELb0ELb1EEENS1_19SingleTileSchedulerILb0ELb0ELb0ELi128EEEEEEEEEvNT_6ParamsE,"ax",@progbits
	.align	128
.text._ZN7cutlass13device_kernelIN5flash11enable_sm90INS1_16FlashAttnBwdSm90INS1_25CollectiveMainloopBwdSm90ILi2ELi2ELi2EN4cute5tupleIJNS5_1CILi1EEES8_S8_EEENS6_IJNS7_ILi64EEENS7_ILi128EEENS7_ILi96EEEEEENS_6half_tEfNS_4arch4Sm90ELb0ELb0ELb1ELb0ELb1ELb1ELb0ELb0ELi2ELi1ELi2ELi1ELb1EEENS1_24CollectiveEpilogueBwdGQAISD_fSG_Li256ELb0ELb1EEENS1_19SingleTileSchedulerILb0ELb0ELb0ELi128EEEEEEEEEvNT_6ParamsE:
        .type           _ZN7cutlass13device_kernelIN5flash11enable_sm90INS1_16FlashAttnBwdSm90INS1_25CollectiveMainloopBwdSm90ILi2ELi2ELi2EN4cute5tupleIJNS5_1CILi1EEES8_S8_EEENS6_IJNS7_ILi64EEENS7_ILi128EEENS7_ILi96EEEEEENS_6half_tEfNS_4arch4Sm90ELb0ELb0ELb1ELb0ELb1ELb1ELb0ELb0ELi2ELi1ELi2ELi1ELb1EEENS1_24CollectiveEpilogueBwdGQAISD_fSG_Li256ELb0ELb1EEENS1_19SingleTileSchedulerILb0ELb0ELb0ELi128EEEEEEEEEvNT_6ParamsE,@function
        .size           _ZN7cutlass13device_kernelIN5flash11enable_sm90INS1_16FlashAttnBwdSm90INS1_25CollectiveMainloopBwdSm90ILi2ELi2ELi2EN4cute5tupleIJNS5_1CILi1EEES8_S8_EEENS6_IJNS7_ILi64EEENS7_ILi128EEENS7_ILi96EEEEEENS_6half_tEfNS_4arch4Sm90ELb0ELb0ELb1ELb0ELb1ELb1ELb0ELb0ELi2ELi1ELi2ELi1ELb1EEENS1_24CollectiveEpilogueBwdGQAISD_fSG_Li256ELb0ELb1EEENS1_19SingleTileSchedulerILb0ELb0ELb0ELi128EEEEEEEEEvNT_6ParamsE,(.L_x_3298 - _ZN7cutlass13device_kernelIN5flash11enable_sm90INS1_16FlashAttnBwdSm90INS1_25CollectiveMainloopBwdSm90ILi2ELi2ELi2EN4cute5tupleIJNS5_1CILi1EEES8_S8_EEENS6_IJNS7_ILi64EEENS7_ILi128EEENS7_ILi96EEEEEENS_6half_tEfNS_4arch4Sm90ELb0ELb0ELb1ELb0ELb1ELb1ELb0ELb0ELi2ELi1ELi2ELi1ELb1EEENS1_24CollectiveEpilogueBwdGQAISD_fSG_Li256ELb0ELb1EEENS1_19SingleTileSchedulerILb0ELb0ELb0ELi128EEEEEEEEEvNT_6ParamsE)
        .other          _ZN7cutlass13device_kernelIN5flash11enable_sm90INS1_16FlashAttnBwdSm90INS1_25CollectiveMainloopBwdSm90ILi2ELi2ELi2EN4cute5tupleIJNS5_1CILi1EEES8_S8_EEENS6_IJNS7_ILi64EEENS7_ILi128EEENS7_ILi96EEEEEENS_6half_tEfNS_4arch4Sm90ELb0ELb0ELb1ELb0ELb1ELb1ELb0ELb0ELi2ELi1ELi2ELi1ELb1EEENS1_24CollectiveEpilogueBwdGQAISD_fSG_Li256ELb0ELb1EEENS1_19SingleTileSchedulerILb0ELb0ELb0ELi128EEEEEEEEEvNT_6ParamsE,@"STO_CUDA_ENTRY STV_DEFAULT"
_ZN7cutlass13device_kernelIN5flash11enable_sm90INS1_16FlashAttnBwdSm90INS1_25CollectiveMainloopBwdSm90ILi2ELi2ELi2EN4cute5tupleIJNS5_1CILi1EEES8_S8_EEENS6_IJNS7_ILi64EEENS7_ILi128EEENS7_ILi96EEEEEENS_6half_tEfNS_4arch4Sm90ELb0ELb0ELb1ELb0ELb1ELb1ELb0ELb0ELi2ELi1ELi2ELi1ELb1EEENS1_24CollectiveEpilogueBwdGQAISD_fSG_Li256ELb0ELb1EEENS1_19SingleTileSchedulerILb0ELb0ELb0ELi128EEEEEEEEEvNT_6ParamsE:
        /* <DEDUP_REMOVED lines=23> */
.L_x_329:
[----:B------:R-:W-:Y:S05]  /*0170*/  BSYNC B0 ;  /* 0x0000000000007941 */ /* 0x000fea0003800000 */
.L_x_328:
        /* <DEDUP_REMOVED lines=37> */
.L_x_330:
        /* <DEDUP_REMOVED lines=22> */
.L_x_331:
[----:B------:R-:W-:Y:S01]  /*0530*/  PLOP3.LUT P0, PT, PT, PT, UP0, 0x80, 0x0 ;  /* 0x000000000000781c */ /* 0x000fe20003f0f008 */
[----:B------:R-:W-:Y:S01]  /*0540*/  NOP ;  /* 0x0000000000007918 */ /* 0x000fe20000000000 */
[----:B------:R-:W-:Y:S01]  /*0550*/  ULDC.64 UR46, c[0x0][0x208] ;  /* 0x00008200002e7ab9 */ /* 0x000fe20000000a00 */
[----:B------:R-:W-:Y:S01]  /*0560*/  BSSY B6, `(.L_x_332) ;  /* 0x0000863000067945 */ /* 0x000fe20003800000 */
[----:B-12-4-:R-:W-:Y:S09]  /*0570*/  BAR.SYNC.DEFER_BLOCKING 0x0 ;  /* 0x0000000000007b1d */ /* 0x016ff20000010000 */
[----:B------:R-:W-:Y:S05]  /*0580*/  @!P0 BRA `(.L_x_333) ;  /* 0x0000004c00d08947 */ /* 0x000fea0003800000 */
.L_x_334:
        /* <DEDUP_REMOVED lines=33> */
.L_x_337:
        /* <DEDUP_REMOVED lines=15> */
.L_x_336:
        /* <DEDUP_REMOVED lines=22> */
.L_x_339:
        /* <DEDUP_REMOVED lines=15> */
.L_x_338:
[----:B------:R-:W-:Y:S01]  /*0ae0*/  SHF.R.S32.HI R41, RZ, 0x1f, R22 ;  /* 0x0000001fff297819 */ /* 0x000fe20000011416 */
[----:B------:R-:W-:-:S03]  /*0af0*/  UMOV UR4, 0xffffffff ;  /* 0xffffffff00047882 */ /* 0x000fc60000000000 */
[----:B------:R-:W-:-:S04]  /*0b00*/  LEA.HI R0, R41, R22, RZ, 0x7 ;  /* 0x0000001629007211 */ /* 0x000fc800078f38ff */
[----:B------:R-:W-:Y:S01]  /*0b10*/  SHF.R.S32.HI R16, RZ, 0x7, R0 ;  /* 0x00000007ff107819 */ /* 0x000fe20000011400 */
[----:B------:R-:W-:Y:S06]  /*0b20*/  BRA.DIV UR4, `(.L_x_340) ;  /* 0x0000008204207947 */ /* 0x000fec000b800000 */
[----:B------:R1:W2:Y:S02]  /*0b30*/  SHFL.IDX PT, R14, R16, RZ, 0x1f ;  /* 0x00001fff100e7589 */ /* 0x0002a400000e0000 */
.L_x_438:
        /* <DEDUP_REMOVED lines=15> */
.L_x_341:
        /* <DEDUP_REMOVED lines=19> */
.L_x_343:
        /* <DEDUP_REMOVED lines=177> */
.L_x_355:
[----:B------:R-:W-:-:S06]  /*1870*/  UISETP.NE.AND UP0, UPT, UR11, 0x3, UPT ;  /* 0x000000030b00788c */ /* 0x000fcc000bf05270 */
[----:B------:R-:W-:-:S13]  /*1880*/  PLOP3.LUT P0, PT, PT, PT, UP0, 0x80, 0x0 ;  /* 0x000000000000781c */ /* 0x000fda0003f0f008 */
[----:B-1----:R-:W-:Y:S05]  /*1890*/  @!P0 BRA `(.L_x_345) ;  /* 0x0000000000048947 */ /* 0x002fea0003800000 */
[----:B------:R-:W-:Y:S01]  /*18a0*/  BPT.TRAP 0x1 ;  /* 0x000000040000795c */ /* 0x000fe20000300000 */
.L_x_345:
[----:B------:R-:W-:Y:S01]  /*18b0*/  R2UR UR8, R18 ;  /* 0x00000000120872ca */ /* 0x000fe200000e0000 */
[----:B------:R-:W-:-:S05]  /*18c0*/  IMAD.U32 R120, RZ, RZ, UR5 ;  /* 0x00000005ff787e24 */ /* 0x000fca000f8e00ff */
[----:B------:R-:W-:-:S07]  /*18d0*/  SHF.L.U32 R120, R120, 0x1f, RZ ;  /* 0x0000001f78787819 */ /* 0x000fce00000006ff */
[----:B------:R-:W-:-:S09]  /*18e0*/  ULEA UR8, UR6, UR8, 0x3 ;  /* 0x0000000806087291 */ /* 0x000fd2000f8e183f */
[----:B------:R2:W3:Y:S01]  /*18f0*/  SYNCS.PHASECHK.TRANS64.TRYWAIT P1, [UR8+0x26810], R120 ;  /* 0x02681078ff0075a7 */ /* 0x0004e20008020148 */
[----:B------:R-:W-:Y:S05]  /*1900*/  @!P0 BRA `(.L_x_346) ;  /* 0x0000000000048947 */ /* 0x000fea0003800000 */
[----:B------:R-:W-:Y:S01]  /*1910*/  BPT.TRAP 0x1 ;  /* 0x000000040000795c */ /* 0x000fe20000300000 */
.L_x_346:
[----:B---3--:R-:W-:Y:S05]  /*1920*/  @P1 BRA `(.L_x_347) ;  /* 0x0000000000081947 */ /* 0x008fea0003800000 */
[----:B------:R-:W3:Y:S02]  /*1930*/  SYNCS.PHASECHK.TRANS64.TRYWAIT P1, [UR8+0x26810], R120 ;  /* 0x02681078ff0075a7 */ /* 0x000ee40008020148 */
[----:B---3--:R-:W-:Y:S05]  /*1940*/  @!P1 BRA `(.L_x_348) ;  /* 0x0000007000cc9947 */ /* 0x008fea0003800000 */
.L_x_347:
        /* <DEDUP_REMOVED lines=67> */
.L_x_349:
[----:B------:R1:W1:Y:S01]  /*1d80*/  SYNCS.PHASECHK.TRANS64.TRYWAIT P1, [UR8+0x26830], R120 ;  /* 0x02683078ff0075a7 */ /* 0x0002620008020148 */
[----:B------:R-:W-:Y:S05]  /*1d90*/  @!P0 BRA `(.L_x_350) ;  /* 0x0000000000048947 */ /* 0x000fea0003800000 */
[----:B------:R-:W-:Y:S01]  /*1da0*/  BPT.TRAP 0x1 ;  /* 0x000000040000795c */ /* 0x000fe20000300000 */
.L_x_350:
[----:B-1----:R-:W-:Y:S05]  /*1db0*/  @P1 BRA `(.L_x_351) ;  /* 0x0000000000081947 */ /* 0x002fea0003800000 */
[----:B------:R-:W1:Y:S02]  /*1dc0*/  SYNCS.PHASECHK.TRANS64.TRYWAIT P1, [UR8+0x26830], R120 ;  /* 0x02683078ff0075a7 */ /* 0x000e640008020148 */
[----:B-1----:R-:W-:Y:S05]  /*1dd0*/  @!P1 BRA `(.L_x_352) ;  /* 0x0000006c00c09947 */ /* 0x002fea0003800000 */
.L_x_351:
[----:B------:R-:W-:Y:S01]  /*1de0*/  R2UR UR10, R18 ;  /* 0x00000000120a72ca */ /* 0x000fe200000e0000 */
[----:B--2---:R-:W-:Y:S01]  /*1df0*/  WARPGROUP.ARRIVE ;  /* 0x00000000000079c5 */ /* 0x004fe20000000000 */
[----:B------:R-:W-:Y:S01]  /*1e00*/  UMOV UR19, 0x80000020 ;  /* 0x8000002000137882 */ /* 0x000fe20000000000 */
[----:B------:R-:W-:Y:S01]  /*1e10*/  FMUL.FTZ R208, R152, UR13 ;  /* 0x0000000d98d07c20 */ /* 0x000fe20008410000 */
[----:B------:R-:W-:Y:S01]  /*1e20*/  FMUL.FTZ R212, R153, UR13 ;  /* 0x0000000d99d47c20 */ /* 0x000fe20008410000 */
[----:B------:R-:W-:Y:S01]  /*1e30*/  FMUL.FTZ R213, R154, UR13 ;  /* 0x0000000d9ad57c20 */ /* 0x000fe20008410000 */
[----:B------:R-:W-:Y:S01]  /*1e40*/  FMUL.FTZ R214, R155, UR13 ;  /* 0x0000000d9bd67c20 */ /* 0x000fe20008410000 */
[----:B------:R-:W-:Y:S01]  /*1e50*/  FMUL.FTZ R154, R156, UR13 ;  /* 0x0000000d9c9a7c20 */ /* 0x000fe20008410000 */
[----:B------:R-:W-:Y:S01]  /*1e60*/  FMUL.FTZ R155, R157, UR13 ;  /* 0x0000000d9d9b7c20 */ /* 0x000fe20008410000 */
[----:B------:R-:W1:Y:S01]  /*1e70*/  MUFU.TANH R208, R208 ;  /* 0x000000d000d07308 */ /* 0x000e620000002400 */
[----:B------:R-:W-:Y:S01]  /*1e80*/  ISETP.GT.AND P2, PT, R3, RZ, PT ;  /* 0x000000ff0300720c */ /* 0x000fe20003f44270 */
        /* <DEDUP_REMOVED lines=9> */
[----:B------:R-:W-:Y:S01]  /*1f20*/  FMUL.FTZ R216, R167, UR13 ;  /* 0x0000000da7d87c20 */ /* 0x000fe20008410000 */
[----:B------:R-:W-:Y:S01]  /*1f30*/  ULOP3.LUT UR10, UR10, 0x3fff, URZ, 0xc0, !UPT ;  /* 0x00003fff0a0a7892 */ /* 0x000fe2000f8ec03f */
[----:B------:R-:W-:Y:S01]  /*1f40*/  ISETP.GT.AND P1, PT, R3, 0x8, PT ;  /* 0x000000080300780c */ /* 0x000fe20003f24270 */
        /* <DEDUP_REMOVED lines=20> */
[----:B------:R-:W-:Y:S01]  /*2090*/  FFMA.FTZ R183, R152, UR14, -R21 ;  /* 0x0000000e98b77c23 */ /* 0x000fe20008010815 */
[----:B-----5:R-:W-:Y:S01]  /*20a0*/  FSEL R153, R154, -INF , P2 ;  /* 0xff8000009a997808 */ /* 0x020fe20001000000 */
[----:B------:R-:W-:Y:S01]  /*20b0*/  FMUL.FTZ R165, R165, UR13 ;  /* 0x0000000da5a57c20 */ /* 0x000fe20008410000 */
[----:B------:R-:W-:Y:S01]  /*20c0*/  FMUL.FTZ R220, R171, UR13 ;  /* 0x0000000dabdc7c20 */ /* 0x000fe20008410000 */
[----:B------:R-:W-:Y:S01]  /*20d0*/  FMUL.FTZ R221, R174, UR13 ;  /* 0x0000000daedd7c20 */ /* 0x000fe20008410000 */
[----:B------:R-:W-:Y:S01]  /*20e0*/  FMUL.FTZ R222, R177, UR13 ;  /* 0x0000000db1de7c20 */ /* 0x000fe20008410000 */
[----:B------:R-:W-:Y:S01]  /*20f0*/  FFMA.FTZ R166, R153, UR14, -R210 ;  /* 0x0000000e99a67c23 */ /* 0x000fe200080108d2 */
[----:B------:R-:W5:Y:S01]  /*2100*/  MUFU.TANH R214, R214 ;  /* 0x000000d600d67308 */ /* 0x000f620000002400 */
[----:B-1----:R-:W-:Y:S01]  /*2110*/  FSEL R152, R155, -INF , P2 ;  /* 0xff8000009b987808 */ /* 0x002fe20001000000 */
[----:B------:R-:W-:Y:S01]  /*2120*/  FMUL.FTZ R172, R172, UR13 ;  /* 0x0000000dacac7c20 */ /* 0x000fe20008410000 */
[----:B------:R-:W-:Y:S01]  /*2130*/  FMUL.FTZ R173, R173, UR13 ;  /* 0x0000000dadad7c20 */ /* 0x000fe20008410000 */
[----:B------:R-:W-:Y:S01]  /*2140*/  FMUL.FTZ R175, R175, UR13 ;  /* 0x0000000dafaf7c20 */ /* 0x000fe20008410000 */
[----:B------:R-:W-:Y:S01]  /*2150*/  FFMA.FTZ R208, -R208, R208, 1 ;  /* 0x3f800000d0d07423 */ /* 0x000fe200000101d0 */
[----:B------:R-:W-:Y:S01]  /*2160*/  FFMA.FTZ R167, R152, UR14, -R211 ;  /* 0x0000000e98a77c23 */ /* 0x000fe200080108d3 */
[----:B------:R-:W-:Y:S01]  /*2170*/  FFMA.FTZ R154, -R154, R154, 1 ;  /* 0x3f8000009a9a7423 */ /* 0x000fe2000001019a */
        /* <DEDUP_REMOVED lines=11> */
[----:B------:R-:W-:Y:S01]  /*2230*/  FMUL.FTZ R181, R181, UR13 ;  /* 0x0000000db5b57c20 */ /* 0x000fe20008410000 */
[----:B------:R-:W-:-:S02]  /*2240*/  ULOP3.LUT UR10, UR10, 0x1000000, URZ, 0xfc, !UPT ;  /* 0x010000000a0a7892 */ /* 0x000fc4000f8efc3f */
[----:B------:R-:W-:Y:S02]  /*2250*/  FFMA.FTZ R170, R20, UR14, -R21 ;  /* 0x0000000e14aa7c23 */ /* 0x000fe40008010815 */
[----:B------:R-:W5:Y:S01]  /*2260*/  MUFU.TANH R157, R157 ;  /* 0x0000009d009d7308 */ /* 0x000f620000002400 */
[C---:B-1----:R-:W-:Y:S01]  /*2270*/  FSEL R163, R156.reuse, -INF , P2 ;  /* 0xff8000009ca37808 */ /* 0x042fe20001000000 */
[----:B------:R-:W-:Y:S01]  /*2280*/  FFMA.FTZ R156, -R156, R156, 1 ;  /* 0x3f8000009c9c7423 */ /* 0x000fe2000001019c */
[----:B------:R-:W-:-:S03]  /*2290*/  UIMAD UR10, UR6, 0x300, UR10 ;  /* 0x00000300060a78a4 */ /* 0x000fc6000f8e020a */
[----:B------:R-:W-:Y:S02]  /*22a0*/  FFMA.FTZ R162, R163, UR14, -R12 ;  /* 0x0000000ea3a27c23 */ /* 0x000fe4000801080c */
[----:B------:R-:W1:Y:S01]  /*22b0*/  MUFU.TANH R159, R159 ;  /* 0x0000009f009f7308 */ /* 0x000e620000002400 */
[----:B--2---:R-:W-:-:S05]  /*22c0*/  FSEL R168, R158, -INF , P2 ;  /* 0xff8000009ea87808 */ /* 0x004fca0001000000 */
[----:B------:R-:W-:Y:S02]  /*22d0*/  FFMA.FTZ R163, R168, UR14, -R13 ;  /* 0x0000000ea8a37c23 */ /* 0x000fe4000801080d */
[----:B------:R-:W2:Y:S01]  /*22e0*/  MUFU.TANH R160, R160 ;  /* 0x000000a000a07308 */ /* 0x000ea20000002400 */
[C---:B-----5:R-:W-:Y:S01]  /*22f0*/  FSEL R21, R157.reuse, -INF , P1 ;  /* 0xff8000009d157808 */ /* 0x060fe20000800000 */
[----:B------:R-:W-:-:S04]  /*2300*/  FFMA.FTZ R157, -R157, R157, 1 ;  /* 0x3f8000009d9d7423 */ /* 0x000fc8000001019d */
[----:B------:R-:W-:Y:S02]  /*2310*/  FFMA.FTZ R168, R21, UR14, -R210 ;  /* 0x0000000e15a87c23 */ /* 0x000fe400080108d2 */
[----:B------:R-:W5:Y:S01]  /*2320*/  MUFU.TANH R161, R161 ;  /* 0x000000a100a17308 */ /* 0x000f620000002400 */
[----:B-1----:R-:W-:-:S05]  /*2330*/  FSEL R20, R159, -INF , P1 ;  /* 0xff8000009f147808 */ /* 0x002fca0000800000 */
[----:B------:R-:W-:Y:S02]  /*2340*/  FFMA.FTZ R211, R20, UR14, -R211 ;  /* 0x0000000e14d37c23 */ /* 0x000fe400080108d3 */
[----:B------:R-:W1:Y:S01]  /*2350*/  MUFU.TANH R164, R164 ;  /* 0x000000a400a47308 */ /* 0x000e620000002400 */
[C---:B--2---:R-:W-:Y:S01]  /*2360*/  FSEL R171, R160.reuse, -INF , P1 ;  /* 0xff800000a0ab7808 */ /* 0x044fe20000800000 */
[----:B------:R-:W-:-:S04]  /*2370*/  FFMA.FTZ R160, -R160, R160, 1 ;  /* 0x3f800000a0a07423 */ /* 0x000fc800000101a0 */
[----:B------:R-:W-:Y:S02]  /*2380*/  FFMA.FTZ R174, R171, UR14, -R12 ;  /* 0x0000000eabae7c23 */ /* 0x000fe4000801080c */
[----:B------:R-:W-:Y:S01]  /*2390*/  MUFU.TANH R215, R215 ;  /* 0x000000d700d77308 */ /* 0x000fe20000002400 */
[----:B-----5:R-:W-:Y:S01]  /*23a0*/  FSEL R12, R161, -INF , P1 ;  /* 0xff800000a10c7808 */ /* 0x020fe20000800000 */
[----:B------:R-:W-:Y:S02]  /*23b0*/  WARPGROUP.DEPBAR.LE gsb0, 0x0 ;  /* 0x00008000000079c5 */ /* 0x000fe40000010000 */
[----:B------:R-:W-:Y:S02]  /*23c0*/  WARPGROUP.ARRIVE ;  /* 0x00000000000079c5 */ /* 0x000fe40000000000 */
[----:B------:R-:W-:Y:S02]  /*23d0*/  FFMA.FTZ R177, R12, UR14, -R13 ;  /* 0x0000000e0cb17c23 */ /* 0x000fe4000801080d */
[----:B------:R-:W2:Y:S01]  /*23e0*/  MUFU.TANH R165, R165 ;  /* 0x000000a500a57308 */ /* 0x000ea20000002400 */
[----:B-1----:R-:W-:Y:S01]  /*23f0*/  FSEL R13, R164, -INF , P2 ;  /* 0xff800000a40d7808 */ /* 0x002fe20001000000 */
[----:B------:R-:W-:Y:S01]  /*2400*/  HGMMA.64x64x16.F32 R120, R196, gdesc[UR16], R120, gsb0 ;  /* 0x00e00010c4787df0 */ /* 0x000fe20008000878 */
[----:B------:R-:W-:Y:S01]  /*2410*/  UMOV UR18, UR16 ;  /* 0x0000001000127c82 */ /* 0x000fe20008000000 */
[----:B------:R-:W-:Y:S01]  /*2420*/  UMOV UR19, 0x80000020 ;  /* 0x8000002000137882 */ /* 0x000fe20000000000 */
[----:B------:R-:W-:Y:S01]  /*2430*/  UIADD3 UR16, UR12, 0x102, URZ ;  /* 0x000001020c107890 */ /* 0x000fe2000fffe03f */
[----:B------:R-:W-:-:S02]  /*2440*/  FFMA.FTZ R13, R13, UR14, -R14 ;  /* 0x0000000e0d0d7c23 */ /* 0x000fc4000801080e */
[----:B------:R-:W1:Y:S08]  /*2450*/  MUFU.EX2 R183, R183 ;  /* 0x000000b700b77308 */ /* 0x000e700000000800 */
[----:B------:R-:W5:Y:S01]  /*2460*/  MUFU.EX2 R224, R224 ;  /* 0x000000e000e07308 */ /* 0x000f620000000800 */
[----:B--2---:R-:W-:-:S07]  /*2470*/  FSEL R12, R165, -INF , P2 ;  /* 0xff800000a50c7808 */ /* 0x004fce0001000000 */
[----:B------:R-:W-:Y:S08]  /*2480*/  MUFU.TANH R218, R218 ;  /* 0x000000da00da7308 */ /* 0x000ff00000002400 */
[----:B------:R-:W-:Y:S08]  /*2490*/  MUFU.TANH R220, R220 ;  /* 0x000000dc00dc7308 */ /* 0x000ff00000002400 */
[----:B------:R-:W2:Y:S08]  /*24a0*/  MUFU.EX2 R169, R169 ;  /* 0x000000a900a97308 */ /* 0x000eb00000000800 */
[----:B------:R-:W3:Y:S08]  /*24b0*/  MUFU.EX2 R170, R170 ;  /* 0x000000aa00aa7308 */ /* 0x000ef00000000800 */
[----:B------:R4:W-:Y:S08]  /*24c0*/  MUFU.EX2 R171, R211 ;  /* 0x000000d300ab7308 */ /* 0x0009f00000000800 */
[----:B------:R-:W3:Y:S01]  /*24d0*/  MUFU.TANH R216, R216 ;  /* 0x000000d800d87308 */ /* 0x000ee20000002400 */
[----:B----4-:R-:W-:-:S07]  /*24e0*/  FFMA.FTZ R211, R12, UR14, -R15 ;  /* 0x0000000e0cd37c23 */ /* 0x010fce000801080f */
[----:B------:R-:W4:Y:S01]  /*24f0*/  MUFU.TANH R217, R217 ;  /* 0x000000d900d97308 */ /* 0x000f220000002400 */
[----:B------:R-:W-:Y:S02]  /*2500*/  WARPGROUP.DEPBAR.LE gsb0, 0x0 ;  /* 0x00008000000079c5 */ /* 0x000fe40000010000 */
[----:B------:R-:W-:-:S05]  /*2510*/  WARPGROUP.ARRIVE ;  /* 0x00000000000079c5 */ /* 0x000fca0000000000 */
[----:B------:R-:W4:Y:S01]  /*2520*/  MUFU.TANH R219, R219 ;  /* 0x000000db00db7308 */ /* 0x000f220000002400 */
[----:B------:R-:W-:Y:S01]  /*2530*/  HGMMA.64x64x16.F32 R120, R188, gdesc[UR16], R120, gsb0 ;  /* 0x00e00010bc787df0 */ /* 0x000fe20008000878 */
[----:B------:R-:W-:Y:S01]  /*2540*/  UMOV UR18, UR16 ;  /* 0x0000001000127c82 */ /* 0x000fe20008000000 */
[----:B------:R-:W-:Y:S01]  /*2550*/  UMOV UR19, 0x80000020 ;  /* 0x8000002000137882 */ /* 0x000fe20000000000 */
[----:B------:R-:W-:-:S04]  /*2560*/  UIADD3 UR16, UR12, 0x200, URZ ;  /* 0x000002000c107890 */ /* 0x000fc8000fffe03f */
[----:B------:R-:W4:Y:S01]  /*2570*/  MUFU.TANH R221, R221 ;  /* 0x000000dd00dd7308 */ /* 0x000f220000002400 */
[----:B------:R-:W-:-:S07]  /*2580*/  UIADD3 UR12, UR12, 0x202, URZ ;  /* 0x000002020c0c7890 */ /* 0x000fce000fffe03f */
[----:B------:R-:W4:Y:S08]  /*2590*/  MUFU.TANH R172, R172 ;  /* 0x000000ac00ac7308 */ /* 0x000f300000002400 */
[----:B------:R-:W4:Y:S08]  /*25a0*/  MUFU.EX2 R166, R166 ;  /* 0x000000a600a67308 */ /* 0x000f300000000800 */
[----:B------:R-:W-:Y:S08]  /*25b0*/  MUFU.EX2 R167, R167 ;  /* 0x000000a700a77308 */ /* 0x000ff00000000800 */
[----:B------:R-:W-:Y:S08]  /*25c0*/  MUFU.EX2 R168, R168 ;  /* 0x000000a800a87308 */ /* 0x000ff00000000800 */
[----:B------:R-:W-:Y:S08]  /*25d0*/  MUFU.TANH R173, R173 ;  /* 0x000000ad00ad7308 */ /* 0x000ff00000002400 */
[----:B------:R-:W-:Y:S08]  /*25e0*/  MUFU.TANH R175, R175 ;  /* 0x000000af00af7308 */ /* 0x000ff00000002400 */
[----:B------:R-:W-:Y:S08]  /*25f0*/  MUFU.EX2 R162, R162 ;  /* 0x000000a200a27308 */ /* 0x000ff00000000800 */
[----:B------:R-:W-:Y:S08]  /*2600*/  MUFU.EX2 R163, R163 ;  /* 0x000000a300a37308 */ /* 0x000ff00000000800 */
[----:B------:R-:W-:Y:S01]  /*2610*/  MUFU.TANH R176, R176 ;  /* 0x000000b000b07308 */ /* 0x000fe20000002400 */
        /* <DEDUP_REMOVED lines=9> */
[----:B------:R-:W4:Y:S08]  /*26b0*/  MUFU.TANH R180, R180 ;  /* 0x000000b400b47308 */ /* 0x000f300000002400 */
[----:B------:R-:W4:Y:S08]  /*26c0*/  MUFU.TANH R182, R182 ;  /* 0x000000b600b67308 */ /* 0x000f300000002400 */
[----:B------:R-:W-:Y:S08]  /*26d0*/  MUFU.TANH R223, R223 ;  /* 0x000000df00df7308 */ /* 0x000ff00000002400 */
[----:B------:R-:W4:Y:S08]  /*26e0*/  MUFU.EX2 R174, R174 ;  /* 0x000000ae00ae7308 */ /* 0x000f300000000800 */
[----:B------:R-:W4:Y:S08]  /*26f0*/  MUFU.EX2 R177, R177 ;  /* 0x000000b100b17308 */ /* 0x000f300000000800 */
[----:B------:R-:W4:Y:S08]  /*2700*/  MUFU.TANH R181, R181 ;  /* 0x000000b500b57308 */ /* 0x000f300000002400 */
        /* <DEDUP_REMOVED lines=14> */
[----:B------:R-:W2:Y:S01]  /*27f0*/  LDS.64 R20, [R22+0x1e220] ;  /* 0x01e2200016147984 */ /* 0x000ea20000000a00 */
[--C-:B-1----:R-:W-:Y:S01]  /*2800*/  FADD.FTZ R227, R123, -R153.reuse ;  /* 0x800000997be37221 */ /* 0x102fe20000010000 */
[----:B------:R-:W-:Y:S01]  /*2810*/  FSEL R123, R215, -INF , P1 ;  /* 0xff800000d77b7808 */ /* 0x000fe20000800000 */
[--C-:B------:R-:W-:Y:S01]  /*2820*/  FADD.FTZ R225, R120, -R152.reuse ;  /* 0x8000009878e17221 */ /* 0x100fe20000010000 */
[----:B------:R-:W-:Y:S01]  /*2830*/  FADD.FTZ R210, R121, -R153 ;  /* 0x8000009979d27221 */ /* 0x000fe20000010000 */
[----:B------:R-:W-:Y:S01]  /*2840*/  FADD.FTZ R122, R122, -R152 ;  /* 0x800000987a7a7221 */ /* 0x000fe20000010000 */
[----:B------:R-:W-:Y:S01]  /*2850*/  FFMA.FTZ R152, -R212, R212, 1 ;  /* 0x3f800000d4987423 */ /* 0x000fe200000101d4 */
[----:B------:R-:W-:Y:S01]  /*2860*/  FFMA.FTZ R120, R123, UR14, -R14 ;  /* 0x0000000e7b787c23 */ /* 0x000fe2000801080e */
[----:B------:R-:W-:Y:S01]  /*2870*/  FMUL.FTZ R153, R183, R210 ;  /* 0x000000d2b7997220 */ /* 0x000fe20000410000 */
[----:B------:R1:W-:Y:S01]  /*2880*/  MUFU.EX2 R14, R13 ;  /* 0x0000000d000e7308 */ /* 0x0003e20000000800 */
[----:B------:R-:W-:Y:S01]  /*2890*/  FFMA.FTZ R123, -R213, R213, 1 ;  /* 0x3f800000d57b7423 */ /* 0x000fe200000101d5 */
[----:B-----5:R-:W-:Y:S01]  /*28a0*/  FMUL.FTZ R225, R224, R225 ;  /* 0x000000e1e0e17220 */ /* 0x020fe20000410000 */
[----:B------:R-:W-:Y:S01]  /*28b0*/  FMUL.FTZ R152, R152, R153 ;  /* 0x0000009998987220 */ /* 0x000fe20000410000 */
[--C-:B--2---:R-:W-:Y:S01]  /*28c0*/  FADD.FTZ R153, R124, -R20.reuse ;  /* 0x800000147c997221 */ /* 0x104fe20000010000 */
[----:B------:R-:W-:Y:S01]  /*28d0*/  FADD.FTZ R213, R126, -R20 ;  /* 0x800000147ed57221 */ /* 0x000fe20000010000 */
[----:B------:R-:W-:Y:S01]  /*28e0*/  FMUL.FTZ R122, R169, R122 ;  /* 0x0000007aa97a7220 */ /* 0x000fe20000410000 */
[----:B------:R-:W-:Y:S01]  /*28f0*/  FSEL R20, R218, -INF , P2 ;  /* 0xff800000da147808 */ /* 0x000fe20001000000 */
[----:B---3--:R-:W-:Y:S01]  /*2900*/  FMUL.FTZ R227, R170, R227 ;  /* 0x000000e3aae37220 */ /* 0x008fe20000410000 */
[----:B-1----:R-:W1:Y:S01]  /*2910*/  LDS.64 R12, [R22+0x1e240] ;  /* 0x01e24000160c7984 */ /* 0x002e620000000a00 */
[----:B------:R-:W-:Y:S01]  /*2920*/  FSEL R126, R220, -INF , P1 ;  /* 0xff800000dc7e7808 */ /* 0x000fe20000800000 */
[----:B------:R-:W-:Y:S01]  /*2930*/  FMUL.FTZ R121, R208, R225 ;  /* 0x000000e1d0797220 */ /* 0x000fe20000410000 */
[----:B------:R-:W-:Y:S01]  /*2940*/  FSEL R208, R216, -INF , P1 ;  /* 0xff800000d8d07808 */ /* 0x000fe20000800000 */
[----:B------:R-:W-:Y:S01]  /*2950*/  FMUL.FTZ R123, R123, R122 ;  /* 0x0000007a7b7b7220 */ /* 0x000fe20000410000 */
[----:B------:R-:W-:Y:S01]  /*2960*/  FADD.FTZ R212, R125, -R21 ;  /* 0x800000157dd47221 */ /* 0x000fe20000010000 */
[----:B------:R-:W-:Y:S01]  /*2970*/  FMUL.FTZ R122, R214, R227 ;  /* 0x000000e3d67a7220 */ /* 0x000fe20000410000 */
[--C-:B------:R-:W-:Y:S01]  /*2980*/  FFMA.FTZ R125, R20, UR14, -R7.reuse ;  /* 0x0000000e147d7c23 */ /* 0x100fe20008010807 */
[----:B------:R-:W-:Y:S01]  /*2990*/  FFMA.FTZ R126, R126, UR14, -R7 ;  /* 0x0000000e7e7e7c23 */ /* 0x000fe20008010807 */
[----:B----4-:R-:W-:Y:S01]  /*29a0*/  FSEL R225, R217, -INF , P2 ;  /* 0xff800000d9e17808 */ /* 0x010fe20001000000 */
[----:B------:R-:W-:Y:S01]  /*29b0*/  FFMA.FTZ R208, R208, UR14, -R15 ;  /* 0x0000000ed0d07c23 */ /* 0x000fe2000801080f */
[----:B------:R-:W-:Y:S01]  /*29c0*/  FSEL R227, R219, -INF , P1 ;  /* 0xff800000dbe37808 */ /* 0x000fe20000800000 */
[----:B------:R-:W-:Y:S01]  /*29d0*/  FADD.FTZ R210, R127, -R21 ;  /* 0x800000157fd27221 */ /* 0x000fe20000010000 */
[----:B------:R-:W-:Y:S01]  /*29e0*/  FSEL R7, R221, -INF , P1 ;  /* 0xff800000dd077808 */ /* 0x000fe20000800000 */
[----:B------:R2:W-:Y:S01]  /*29f0*/  MUFU.EX2 R15, R120 ;  /* 0x00000078000f7308 */ /* 0x0005e20000000800 */
[----:B------:R-:W-:Y:S01]  /*2a00*/  FSEL R127, R172, -INF , P2 ;  /* 0xff800000ac7f7808 */ /* 0x000fe20001000000 */
[--C-:B------:R-:W-:Y:S01]  /*2a10*/  FFMA.FTZ R225, R225, UR14, -R6.reuse ;  /* 0x0000000ee1e17c23 */ /* 0x100fe20008010806 */
[----:B------:R-:W-:Y:S01]  /*2a20*/  FFMA.FTZ R21, R227, UR14, -R6 ;  /* 0x0000000ee3157c23 */ /* 0x000fe20008010806 */
[----:B------:R-:W-:Y:S01]  /*2a30*/  FMUL.FTZ R153, R166, R153 ;  /* 0x00000099a6997220 */ /* 0x000fe20000410000 */
[----:B------:R-:W-:Y:S01]  /*2a40*/  FFMA.FTZ R6, -R155, R155, 1 ;  /* 0x3f8000009b067423 */ /* 0x000fe2000001019b */
[--C-:B------:R-:W-:Y:S01]  /*2a50*/  FFMA.FTZ R127, R127, UR14, -R10.reuse ;  /* 0x0000000e7f7f7c23 */ /* 0x100fe2000801080a */
[----:B------:R-:W-:Y:S01]  /*2a60*/  FSEL R214, R222, -INF , P2 ;  /* 0xff800000ded67808 */ /* 0x000fe20001000000 */
[----:B------:R-:W-:Y:S01]  /*2a70*/  FMUL.FTZ R155, R154, R153 ;  /* 0x000000999a9b7220 */ /* 0x000fe20000410000 */
[----:B--2---:R-:W-:Y:S01]  /*2a80*/  FFMA.FTZ R120, R7, UR14, -R10 ;  /* 0x0000000e07787c23 */ /* 0x004fe2000801080a */
[----:B------:R-:W-:Y:S01]  /*2a90*/  FMUL.FTZ R7, R167, R212 ;  /* 0x000000d4a7077220 */ /* 0x000fe20000410000 */
[----:B------:R-:W-:Y:S01]  /*2aa0*/  FMUL.FTZ R10, R168, R213 ;  /* 0x000000d5a80a7220 */ /* 0x000fe20000410000 */
[----:B------:R2:W3:Y:S01]  /*2ab0*/  MUFU.EX2 R124, R208 ;  /* 0x000000d0007c7308 */ /* 0x0004e20000000800 */
[----:B------:R-:W-:Y:S01]  /*2ac0*/  FSEL R212, R173, -INF , P2 ;  /* 0xff800000add47808 */ /* 0x000fe20001000000 */
[----:B------:R-:W-:Y:S01]  /*2ad0*/  FMUL.FTZ R154, R6, R7 ;  /* 0x00000007069a7220 */ /* 0x000fe20000410000 */
[----:B------:R-:W-:Y:S01]  /*2ae0*/  FMUL.FTZ R7, R171, R210 ;  /* 0x000000d2ab077220 */ /* 0x000fe20000410000 */
[----:B------:R-:W-:Y:S01]  /*2af0*/  FMUL.FTZ R153, R157, R10 ;  /* 0x0000000a9d997220 */ /* 0x000fe20000410000 */
[----:B------:R-:W-:Y:S01]  /*2b00*/  FSEL R10, R175, -INF , P1 ;  /* 0xff800000af0a7808 */ /* 0x000fe20000800000 */
[----:B------:R-:W-:Y:S01]  /*2b10*/  FFMA.FTZ R212, R212, UR14, -R11 ;  /* 0x0000000ed4d47c23 */ /* 0x000fe2000801080b */
[----:B------:R-:W-:Y:S01]  /*2b20*/  FSEL R157, R178, -INF , P1 ;  /* 0xff800000b29d7808 */ /* 0x000fe20000800000 */
[----:B------:R4:W5:Y:S01]  /*2b30*/  MUFU.EX2 R20, R225 ;  /* 0x000000e100147308 */ /* 0x0009620000000800 */
[----:B--2---:R-:W-:Y:S01]  /*2b40*/  FFMA.FTZ R208, -R159, R159, 1 ;  /* 0x3f8000009fd07423 */ /* 0x004fe2000001019f */
[----:B------:R-:W-:Y:S01]  /*2b50*/  FSEL R159, R176, -INF , P2 ;  /* 0xff800000b09f7808 */ /* 0x000fe20001000000 */
[----:B------:R-:W-:Y:S01]  /*2b60*/  FFMA.FTZ R210, -R158, R158, 1 ;  /* 0x3f8000009ed27423 */ /* 0x000fe2000001019e */
[--C-:B------:R-:W-:Y:S01]  /*2b70*/  FFMA.FTZ R157, R157, UR14, -R8.reuse ;  /* 0x0000000e9d9d7c23 */ /* 0x100fe20008010808 */
[----:B------:R-:W-:Y:S01]  /*2b80*/  FMUL.FTZ R208, R208, R7 ;  /* 0x00000007d0d07220 */ /* 0x000fe20000410000 */
[----:B------:R-:W-:Y:S01]  /*2b90*/  FFMA.FTZ R214, R214, UR14, -R9 ;  /* 0x0000000ed6d67c23 */ /* 0x000fe20008010809 */
[----:B------:R-:W2:Y:S01]  /*2ba0*/  LDS.64 R6, [R22+0x1e260] ;  /* 0x01e2600016067984 */ /* 0x000ea20000000a00 */
[----:B------:R-:W-:Y:S01]  /*2bb0*/  FFMA.FTZ R159, R159, UR14, -R8 ;  /* 0x0000000e9f9f7c23 */ /* 0x000fe20008010808 */
[----:B----4-:R-:W-:Y:S01]  /*2bc0*/  FFMA.FTZ R225, R10, UR14, -R11 ;  /* 0x0000000e0ae17c23 */ /* 0x010fe2000801080b */
[--C-:B-1----:R-:W-:Y:S01]  /*2bd0*/  FADD.FTZ R11, R128, -R12.reuse ;  /* 0x8000000c800b7221 */ /* 0x102fe20000010000 */
[--C-:B------:R-:W-:Y:S01]  /*2be0*/  FADD.FTZ R10, R129, -R13.reuse ;  /* 0x8000000d810a7221 */ /* 0x100fe20000010000 */
[----:B------:R-:W-:Y:S01]  /*2bf0*/  FADD.FTZ R128, R131, -R13 ;  /* 0x8000000d83807221 */ /* 0x000fe20000010000 */
[----:B------:R-:W-:Y:S01]  /*2c00*/  FSEL R8, R179, -INF , P1 ;  /* 0xff800000b3087808 */ /* 0x000fe20000800000 */
[----:B------:R-:W-:Y:S01]  /*2c10*/  FMUL.FTZ R11, R162, R11 ;  /* 0x0000000ba20b7220 */ /* 0x000fe20000410000 */
[----:B------:R-:W-:Y:S01]  /*2c20*/  FMUL.FTZ R129, R163, R10 ;  /* 0x0000000aa3817220 */ /* 0x000fe20000410000 */
[----:B------:R-:W-:Y:S01]  /*2c30*/  FADD.FTZ R227, R130, -R12 ;  /* 0x8000000c82e37221 */ /* 0x000fe20000010000 */
[----:B------:R1:W-:Y:S01]  /*2c40*/  MUFU.EX2 R13, R120 ;  /* 0x00000078000d7308 */ /* 0x0003e20000000800 */
[----:B------:R-:W-:Y:S01]  /*2c50*/  FMUL.FTZ R131, R156, R11 ;  /* 0x0000000b9c837220 */ /* 0x000fe20000410000 */
[----:B------:R-:W-:Y:S01]  /*2c60*/  FFMA.FTZ R213, R8, UR14, -R9 ;  /* 0x0000000e08d57c23 */ /* 0x000fe20008010809 */
[----:B------:R-:W4:Y:S01]  /*2c70*/  LDS.64 R10, [R22+0x1e280] ;  /* 0x01e28000160a7984 */ /* 0x000f220000000a00 */
[----:B------:R-:W-:Y:S01]  /*2c80*/  FMUL.FTZ R210, R210, R129 ;  /* 0x00000081d2d27220 */ /* 0x000fe20000410000 */
[----:B------:R-:W-:Y:S01]  /*2c90*/  FSEL R9, R180, -INF , P2 ;  /* 0xff800000b4097808 */ /* 0x000fe20001000000 */
[----:B------:R-:W-:Y:S01]  /*2ca0*/  FFMA.FTZ R8, -R161, R161, 1 ;  /* 0x3f800000a1087423 */ /* 0x000fe200000101a1 */
[----:B------:R-:W-:Y:S01]  /*2cb0*/  FSEL R129, R182, -INF , P1 ;  /* 0xff800000b6817808 */ /* 0x000fe20000800000 */
[----:B------:R-:W-:Y:S01]  /*2cc0*/  FMUL.FTZ R161, R174, R227 ;  /* 0x000000e3aea17220 */ /* 0x000fe20000410000 */
[----:B------:R-:W-:Y:S01]  /*2cd0*/  FMUL.FTZ R227, R177, R128 ;  /* 0x00000080b1e37220 */ /* 0x000fe20000410000 */
[--C-:B-1----:R-:W-:Y:S01]  /*2ce0*/  FFMA.FTZ R120, R9, UR14, -R4.reuse ;  /* 0x0000000e09787c23 */ /* 0x102fe20008010804 */
[----:B------:R-:W-:Y:S01]  /*2cf0*/  MUFU.EX2 R12, R127 ;  /* 0x0000007f000c7308 */ /* 0x000fe20000000800 */
[----:B------:R-:W-:Y:S01]  /*2d00*/  FFMA.FTZ R156, R129, UR14, -R4 ;  /* 0x0000000e819c7c23 */ /* 0x000fe20008010804 */
[----:B------:R-:W-:Y:S01]  /*2d10*/  FSEL R4, R223, -INF , P1 ;  /* 0xff800000df047808 */ /* 0x000fe20000800000 */
[----:B------:R-:W-:Y:S01]  /*2d20*/  FMUL.FTZ R161, R160, R161 ;  /* 0x000000a1a0a17220 */ /* 0x000fe20000410000 */
[----:B------:R-:W-:Y:S01]  /*2d30*/  FMUL.FTZ R160, R8, R227 ;  /* 0x000000e308a07220 */ /* 0x000fe20000410000 */
[----:B------:R-:W-:Y:S01]  /*2d40*/  FSEL R158, R181, -INF , P2 ;  /* 0xff800000b59e7808 */ /* 0x000fe20001000000 */
[----:B------:R-:W1:Y:S01]  /*2d50*/  LDS.64 R8, [R22+0x1e2a0] ;  /* 0x01e2a00016087984 */ /* 0x000e620000000a00 */
[----:B------:R-:W-:Y:S01]  /*2d60*/  FFMA.FTZ R215, -R215, R215, 1 ;  /* 0x3f800000d7d77423 */ /* 0x000fe200000101d7 */
[----:B------:R3:W-:Y:S01]  /*2d70*/  MUFU.EX2 R127, R212 ;  /* 0x000000d4007f7308 */ /* 0x0007e20000000800 */
[----:B------:R-:W-:Y:S01]  /*2d80*/  FFMA.FTZ R216, -R216, R216, 1 ;  /* 0x3f800000d8d87423 */ /* 0x000fe200000101d8 */
[--C-:B------:R-:W-:Y:S01]  /*2d90*/  FFMA.FTZ R158, R158, UR14, -R5.reuse ;  /* 0x0000000e9e9e7c23 */ /* 0x100fe20008010805 */
[----:B------:R-:W-:Y:S01]  /*2da0*/  FFMA.FTZ R217, -R217, R217, 1 ;  /* 0x3f800000d9d97423 */ /* 0x000fe200000101d9 */
[----:B------:R-:W-:Y:S01]  /*2db0*/  FFMA.FTZ R172, -R172, R172, 1 ;  /* 0x3f800000acac7423 */ /* 0x000fe200000101ac */
[----:B------:R-:W-:Y:S01]  /*2dc0*/  FFMA.FTZ R176, -R176, R176, 1 ;  /* 0x3f800000b0b07423 */ /* 0x000fe200000101b0 */
[----:B------:R-:W-:Y:S01]  /*2dd0*/  FFMA.FTZ R178, -R178, R178, 1 ;  /* 0x3f800000b2b27423 */ /* 0x000fe200000101b2 */
[----:B------:R-:W-:Y:S01]  /*2de0*/  FFMA.FTZ R222, -R222, R222, 1 ;  /* 0x3f800000dede7423 */ /* 0x000fe200000101de */
[----:B------:R-:W5:Y:S01]  /*2df0*/  MUFU.EX2 R21, R21 ;  /* 0x0000001500157308 */ /* 0x000f620000000800 */
[----:B---3--:R-:W-:Y:S01]  /*2e00*/  FFMA.FTZ R212, R4, UR14, -R5 ;  /* 0x0000000e04d47c23 */ /* 0x008fe20008010805 */
[----:B------:R-:W-:Y:S01]  /*2e10*/  FFMA.FTZ R179, -R179, R179, 1 ;  /* 0x3f800000b3b37423 */ /* 0x000fe200000101b3 */
[--C-:B--2---:R-:W-:Y:S01]  /*2e20*/  FADD.FTZ R4, R133, -R7.reuse ;  /* 0x8000000785047221 */ /* 0x104fe20000010000 */
[----:B------:R-:W-:Y:S01]  /*2e30*/  FADD.FTZ R7, R135, -R7 ;  /* 0x8000000787077221 */ /* 0x000fe20000010000 */
[----:B------:R-:W-:Y:S01]  /*2e40*/  FFMA.FTZ R135, -R165, R165, 1 ;  /* 0x3f800000a5877423 */ /* 0x000fe200000101a5 */
[--C-:B------:R-:W-:Y:S01]  /*2e50*/  FADD.FTZ R227, R132, -R6.reuse ;  /* 0x8000000684e37221 */ /* 0x100fe20000010000 */
[----:B------:R-:W-:Y:S01]  /*2e60*/  FMUL.FTZ R4, R211, R4 ;  /* 0x00000004d3047220 */ /* 0x000fe20000410000 */
[----:B------:R-:W2:Y:S01]  /*2e70*/  MUFU.EX2 R126, R126 ;  /* 0x0000007e007e7308 */ /* 0x000ea20000000800 */
[----:B------:R-:W-:Y:S01]  /*2e80*/  FADD.FTZ R6, R134, -R6 ;  /* 0x8000000686067221 */ /* 0x000fe20000010000 */
[----:B------:R-:W-:Y:S01]  /*2e90*/  FMUL.FTZ R7, R124, R7 ;  /* 0x000000077c077220 */ /* 0x000fe20000410000 */
[----:B------:R-:W-:Y:S01]  /*2ea0*/  FMUL.FTZ R135, R135, R4 ;  /* 0x0000000487877220 */ /* 0x000fe20000410000 */
[----:B------:R-:W-:Y:S01]  /*2eb0*/  FFMA.FTZ R134, -R164, R164, 1 ;  /* 0x3f800000a4867423 */ /* 0x000fe200000101a4 */
[----:B------:R-:W3:Y:S01]  /*2ec0*/  LDS.64 R4, [R22+0x1e2c0] ;  /* 0x01e2c00016047984 */ /* 0x000ee20000000a00 */
[----:B------:R-:W-:Y:S01]  /*2ed0*/  FMUL.FTZ R6, R15, R6 ;  /* 0x000000060f067220 */ /* 0x000fe20000410000 */
[----:B------:R-:W-:Y:S01]  /*2ee0*/  FFMA.FTZ R164, -R218, R218, 1 ;  /* 0x3f800000daa47423 */ /* 0x000fe200000101da */
[----:B------:R4:W-:Y:S01]  /*2ef0*/  MUFU.EX2 R129, R159 ;  /* 0x0000009f00817308 */ /* 0x0009e20000000800 */
[----:B------:R-:W-:Y:S01]  /*2f00*/  FMUL.FTZ R227, R14, R227 ;  /* 0x000000e30ee37220 */ /* 0x000fe20000410000 */
[----:B------:R-:W-:Y:S01]  /*2f10*/  FMUL.FTZ R133, R215, R6 ;  /* 0x00000006d7857220 */ /* 0x000fe20000410000 */
[----:B------:R-:W-:Y:S01]  /*2f20*/  FFMA.FTZ R180, -R180, R180, 1 ;  /* 0x3f800000b4b47423 */ /* 0x000fe200000101b4 */
[----:B------:R-:W-:Y:S01]  /*2f30*/  FFMA.FTZ R182, -R182, R182, 1 ;  /* 0x3f800000b6b67423 */ /* 0x000fe200000101b6 */
[----:B------:R-:W-:Y:S01]  /*2f40*/  FFMA.FTZ R181, -R181, R181, 1 ;  /* 0x3f800000b5b57423 */ /* 0x000fe200000101b5 */
[----:B------:R-:W-:Y:S01]  /*2f50*/  FFMA.FTZ R223, -R223, R223, 1 ;  /* 0x3f800000dfdf7423 */ /* 0x000fe200000101df */
[----:B------:R-:W-:Y:S01]  /*2f60*/  FMUL.FTZ R134, R134, R227 ;  /* 0x000000e386867220 */ /* 0x000fe20000410000 */
[----:B------:R2:W-:Y:S01]  /*2f70*/  MUFU.EX2 R130, R157 ;  /* 0x0000009d00827308 */ /* 0x0005e20000000800 */
[--C-:B----4-:R-:W-:Y:S01]  /*2f80*/  FADD.FTZ R159, R136, -R10.reuse ;  /* 0x8000000a889f7221 */ /* 0x110fe20000010000 */
[----:B------:R-:W-:Y:S01]  /*2f90*/  FMUL.FTZ R136, R216, R7 ;  /* 0x00000007d8887220 */ /* 0x000fe20000410000 */
[----:B------:R-:W-:Y:S01]  /*2fa0*/  FADD.FTZ R10, R138, -R10 ;  /* 0x8000000a8a0a7221 */ /* 0x000fe20000010000 */
[--C-:B------:R-:W-:Y:S01]  /*2fb0*/  FADD.FTZ R7, R139, -R11.reuse ;  /* 0x8000000b8b077221 */ /* 0x100fe20000010000 */
[----:B-----5:R-:W-:Y:S01]  /*2fc0*/  FMUL.FTZ R6, R20, R159 ;  /* 0x0000009f14067220 */ /* 0x020fe20000410000 */
[----:B------:R-:W-:Y:S01]  /*2fd0*/  FADD.FTZ R216, R137, -R11 ;  /* 0x8000000b89d87221 */ /* 0x000fe20000010000 */
[----:B------:R-:W-:Y:S01]  /*2fe0*/  FFMA.FTZ R138, -R219, R219, 1 ;  /* 0x3f800000db8a7423 */ /* 0x000fe200000101db */
[----:B------:R-:W4:Y:S01]  /*2ff0*/  MUFU.EX2 R125, R125 ;  /* 0x0000007d007d7308 */ /* 0x000f220000000800 */
[----:B--2---:R-:W-:Y:S01]  /*3000*/  FMUL.FTZ R157, R21, R10 ;  /* 0x0000000a159d7220 */ /* 0x004fe20000410000 */
[----:B------:R-:W-:Y:S01]  /*3010*/  FMUL.FTZ R137, R217, R6 ;  /* 0x00000006d9897220 */ /* 0x000fe20000410000 */
[----:B------:R-:W-:Y:S01]  /*3020*/  FMUL.FTZ R10, R126, R7 ;  /* 0x000000077e0a7220 */ /* 0x000fe20000410000 */
[--C-:B-1----:R-:W-:Y:S01]  /*3030*/  FADD.FTZ R142, R142, -R8.reuse ;  /* 0x800000088e8e7221 */ /* 0x102fe20000010000 */
[----:B------:R1:W2:Y:S01]  /*3040*/  LDS.64 R6, [R22+0x1e2e0] ;  /* 0x01e2e00016067984 */ /* 0x0002a20000000a00 */
[----:B------:R-:W-:Y:S01]  /*3050*/  FMUL.FTZ R138, R138, R157 ;  /* 0x0000009d8a8a7220 */ /* 0x000fe20000410000 */
[----:B------:R-:W-:Y:S01]  /*3060*/  FADD.FTZ R157, R140, -R8 ;  /* 0x800000088c9d7221 */ /* 0x000fe20000010000 */
[----:B------:R-:W5:Y:S01]  /*3070*/  MUFU.EX2 R128, R225 ;  /* 0x000000e100807308 */ /* 0x000f620000000800 */
[----:B------:R-:W-:Y:S01]  /*3080*/  FFMA.FTZ R139, -R220, R220, 1 ;  /* 0x3f800000dc8b7423 */ /* 0x000fe200000101dc */
[----:B------:R-:W-:Y:S01]  /*3090*/  FFMA.FTZ R140, -R221, R221, 1 ;  /* 0x3f800000dd8c7423 */ /* 0x000fe200000101dd */
[----:B------:R-:W-:Y:S01]  /*30a0*/  FMUL.FTZ R157, R12, R157 ;  /* 0x0000009d0c9d7220 */ /* 0x000fe20000410000 */
[----:B------:R-:W-:Y:S01]  /*30b0*/  F2FP.F16.F32.PACK_AB R177, R177, R174 ;  /* 0x000000aeb1b1723e */ /* 0x000fe200000000ff */
[----:B------:R-:W-:-:S02]  /*30c0*/  FMUL.FTZ R139, R139, R10 ;  /* 0x0000000a8b8b7220 */ /* 0x000fc40000410000 */
[----:B-1----:R-:W-:Y:S01]  /*30d0*/  FMUL.FTZ R22, R172, R157 ;  /* 0x0000009dac167220 */ /* 0x002fe20000410000 */
[----:B------:R1:W5:Y:S01]  /*30e0*/  MUFU.EX2 R132, R214 ;  /* 0x000000d600847308 */ /* 0x0003620000000800 */
[----:B----4-:R-:W-:-:S04]  /*30f0*/  FMUL.FTZ R159, R125, R216 ;  /* 0x000000d87d9f7220 */ /* 0x010fc80000410000 */
[----:B------:R-:W-:Y:S01]  /*3100*/  FMUL.FTZ R164, R164, R159 ;  /* 0x0000009fa4a47220 */ /* 0x000fe20000410000 */
[--C-:B------:R-:W-:Y:S01]  /*3110*/  FADD.FTZ R159, R143, -R9.reuse ;  /* 0x800000098f9f7221 */ /* 0x100fe20000010000 */
[--C-:B---3--:R-:W-:Y:S01]  /*3120*/  FADD.FTZ R144, R144, -R4.reuse ;  /* 0x8000000490907221 */ /* 0x108fe20000010000 */
[----:B------:R5:W-:Y:S01]  /*3130*/  MUFU.EX2 R10, R120 ;  /* 0x00000078000a7308 */ /* 0x000be20000000800 */
[----:B-1----:R-:W-:Y:S01]  /*3140*/  FADD.FTZ R214, R141, -R9 ;  /* 0x800000098dd67221 */ /* 0x002fe20000010000 */
[----:B------:R-:W-:Y:S01]  /*3150*/  FMUL.FTZ R9, R13, R142 ;  /* 0x0000008e0d097220 */ /* 0x000fe20000410000 */
[----:B------:R-:W-:Y:S01]  /*3160*/  FADD.FTZ R157, R146, -R4 ;  /* 0x80000004929d7221 */ /* 0x000fe20000010000 */
[--C-:B------:R-:W-:Y:S01]  /*3170*/  FADD.FTZ R4, R147, -R5.reuse ;  /* 0x8000000593047221 */ /* 0x100fe20000010000 */
[----:B------:R-:W-:Y:S01]  /*3180*/  FFMA.FTZ R143, -R175, R175, 1 ;  /* 0x3f800000af8f7423 */ /* 0x000fe200000101af */
[----:B------:R-:W-:Y:S01]  /*3190*/  FMUL.FTZ R140, R140, R9 ;  /* 0x000000098c8c7220 */ /* 0x000fe20000410000 */
[----:B------:R-:W-:Y:S01]  /*31a0*/  FMUL.FTZ R157, R130, R157 ;  /* 0x0000009d829d7220 */ /* 0x000fe20000410000 */
[----:B------:R-:W1:Y:S01]  /*31b0*/  MUFU.EX2 R11, R213 ;  /* 0x000000d5000b7308 */ /* 0x000e620000000800 */
[----:B-----5:R-:W-:Y:S01]  /*31c0*/  FMUL.FTZ R120, R128, R159 ;  /* 0x0000009f80787220 */ /* 0x020fe20000410000 */
[----:B------:R-:W-:Y:S01]  /*31d0*/  FADD.FTZ R159, R145, -R5 ;  /* 0x80000005919f7221 */ /* 0x000fe20000010000 */
[----:B------:R-:W-:Y:S01]  /*31e0*/  FMUL.FTZ R145, R129, R144 ;  /* 0x0000009081917220 */ /* 0x000fe20000410000 */
[----:B------:R-:W-:Y:S01]  /*31f0*/  FFMA.FTZ R141, -R173, R173, 1 ;  /* 0x3f800000ad8d7423 */ /* 0x000fe200000101ad */
[----:B------:R-:W-:Y:S01]  /*3200*/  FMUL.FTZ R143, R143, R120 ;  /* 0x000000788f8f7220 */ /* 0x000fe20000410000 */
[----:B------:R-:W-:Y:S01]  /*3210*/  FMUL.FTZ R159, R132, R159 ;  /* 0x0000009f849f7220 */ /* 0x000fe20000410000 */
[----:B------:R-:W-:Y:S01]  /*3220*/  FMUL.FTZ R144, R176, R145 ;  /* 0x00000091b0907220 */ /* 0x000fe20000410000 */
[----:B------:R-:W3:Y:S01]  /*3230*/  MUFU.EX2 R8, R156 ;  /* 0x0000009c00087308 */ /* 0x000ee20000000800 */
[----:B------:R-:W-:Y:S01]  /*3240*/  FMUL.FTZ R145, R178, R157 ;  /* 0x0000009db2917220 */ /* 0x000fe20000410000 */
[----:B------:R-:W-:Y:S01]  /*3250*/  FMUL.FTZ R147, R222, R159 ;  /* 0x0000009fde937220 */ /* 0x000fe20000410000 */
[----:B------:R-:W-:Y:S01]  /*3260*/  FMUL.FTZ R214, R127, R214 ;  /* 0x000000d67fd67220 */ /* 0x000fe20000410000 */
[----:B------:R-:W-:Y:S01]  /*3270*/  F2FP.F16.F32.PACK_AB R176, R163, R162 ;  /* 0x000000a2a3b0723e */ /* 0x000fe200000000ff */
[--C-:B--2---:R-:W-:Y:S01]  /*3280*/  FADD.FTZ R157, R148, -R6.reuse ;  /* 0x80000006949d7221 */ /* 0x104fe20000010000 */
[----:B------:R-:W-:Y:S01]  /*3290*/  FADD.FTZ R159, R150, -R6 ;  /* 0x80000006969f7221 */ /* 0x000fe20000010000 */
[--C-:B------:R-:W-:Y:S01]  /*32a0*/  FADD.FTZ R6, R149, -R7.reuse ;  /* 0x8000000795067221 */ /* 0x100fe20000010000 */
[----:B------:R2:W4:Y:S01]  /*32b0*/  MUFU.EX2 R9, R158 ;  /* 0x0000009e00097308 */ /* 0x0005220000000800 */
[----:B------:R-:W-:Y:S01]  /*32c0*/  FADD.FTZ R120, R151, -R7 ;  /* 0x8000000797787221 */ /* 0x000fe20000010000 */
[----:B------:R-:W-:-:S02]  /*32d0*/  IMAD.U32 R7, RZ, RZ, UR6 ;  /* 0x00000006ff077e24 */ /* 0x000fc4000f8e00ff */
[----:B-1----:R-:W-:Y:S01]  /*32e0*/  FMUL.FTZ R4, R11, R4 ;  /* 0x000000040b047220 */ /* 0x002fe20000410000 */
[----:B------:R-:W-:Y:S01]  /*32f0*/  FMUL.FTZ R157, R10, R157 ;  /* 0x0000009d0a9d7220 */ /* 0x000fe20000410000 */
[----:B------:R-:W-:Y:S01]  /*3300*/  FMUL.FTZ R141, R141, R214 ;  /* 0x000000d68d8d7220 */ /* 0x000fe20000410000 */
[----:B------:R-:W-:Y:S02]  /*3310*/  IMAD R7, R7, 0x2000, R0 ;  /* 0x0000200007077824 */ /* 0x000fe400078e0200 */
[----:B------:R-:W-:Y:S01]  /*3320*/  FMUL.FTZ R4, R179, R4 ;  /* 0x00000004b3047220 */ /* 0x000fe20000410000 */
[----:B------:R-:W1:Y:S01]  /*3330*/  MUFU.EX2 R5, R212 ;  /* 0x000000d400057308 */ /* 0x000e620000000800 */
[----:B---3--:R-:W-:Y:S01]  /*3340*/  FMUL.FTZ R159, R8, R159 ;  /* 0x0000009f089f7220 */ /* 0x008fe20000410000 */
[----:B------:R-:W-:Y:S01]  /*3350*/  FMUL.FTZ R146, R180, R157 ;  /* 0x0000009db4927220 */ /* 0x000fe20000410000 */
[----:B------:R-:W-:Y:S01]  /*3360*/  F2FP.F16.F32.PACK_AB R156, R152, R121 ;  /* 0x00000079989c723e */ /* 0x000fe200000000ff */
[----:B------:R-:W-:-:S02]  /*3370*/  IMAD R7, R7, 0x2, R18 ;  /* 0x0000000207077824 */ /* 0x000fc400078e0212 */
[----:B------:R-:W-:Y:S01]  /*3380*/  FMUL.FTZ R182, R182, R159 ;  /* 0x0000009fb6b67220 */ /* 0x000fe20000410000 */
[----:B------:R-:W-:Y:S02]  /*3390*/  F2FP.F16.F32.PACK_AB R157, R122, R123 ;  /* 0x0000007b7a9d723e */ /* 0x000fe400000000ff */
[----:B--2---:R-:W-:Y:S01]  /*33a0*/  F2FP.F16.F32.PACK_AB R158, R154, R155 ;  /* 0x0000009b9a9e723e */ /* 0x004fe200000000ff */
[----:B----4-:R-:W-:Y:S01]  /*33b0*/  FMUL.FTZ R6, R9, R6 ;  /* 0x0000000609067220 */ /* 0x010fe20000410000 */
[----:B------:R-:W-:Y:S02]  /*33c0*/  F2FP.F16.F32.PACK_AB R159, R208, R153 ;  /* 0x00000099d09f723e */ /* 0x000fe400000000ff */
[----:B------:R-:W-:Y:S01]  /*33d0*/  F2FP.F16.F32.PACK_AB R152, R210, R131 ;  /* 0x00000083d298723e */ /* 0x000fe200000000ff */
[----:B------:R-:W-:Y:S01]  /*33e0*/  FMUL.FTZ R181, R181, R6 ;  /* 0x00000006b5b57220 */ /* 0x000fe20000410000 */
[----:B------:R-:W-:Y:S01]  /*33f0*/  F2FP.F16.F32.PACK_AB R153, R160, R161 ;  /* 0x000000a1a099723e */ /* 0x000fe200000000ff */
[----:B------:R2:W-:Y:S01]  /*3400*/  STSM.16.MT88.4 [R7+0x1e800], R156 ;  /* 0x01e8009c07007844 */ /* 0x0005e20000004200 */
[----:B------:R-:W-:Y:S01]  /*3410*/  F2FP.F16.F32.PACK_AB R154, R135, R134 ;  /* 0x00000086879a723e */ /* 0x000fe200000000ff */
[----:B-1----:R-:W-:Y:S01]  /*3420*/  FMUL.FTZ R120, R5, R120 ;  /* 0x0000007805787220 */ /* 0x002fe20000410000 */
[----:B------:R-:W-:-:S02]  /*3430*/  F2FP.F16.F32.PACK_AB R155, R136, R133 ;  /* 0x00000085889b723e */ /* 0x000fc400000000ff */
[----:B------:R-:W-:Y:S01]  /*3440*/  F2FP.F16.F32.PACK_AB R148, R164, R137 ;  /* 0x00000089a494723e */ /* 0x000fe200000000ff */
[----:B------:R-:W-:Y:S01]  /*3450*/  FMUL.FTZ R223, R223, R120 ;  /* 0x00000078dfdf7220 */ /* 0x000fe20000410000 */
[----:B------:R-:W-:Y:S01]  /*3460*/  F2FP.F16.F32.PACK_AB R149, R139, R138 ;  /* 0x0000008a8b95723e */ /* 0x000fe200000000ff */
[----:B------:R2:W-:Y:S01]  /*3470*/  STSM.16.MT88.4 [R7+0x1f000], R152 ;  /* 0x01f0009807007844 */ /* 0x0005e20000004200 */
[----:B------:R-:W-:Y:S02]  /*3480*/  F2FP.F16.F32.PACK_AB R150, R141, R22 ;  /* 0x000000168d96723e */ /* 0x000fe400000000ff */
[----:B------:R-:W-:Y:S02]  /*3490*/  F2FP.F16.F32.PACK_AB R151, R143, R140 ;  /* 0x0000008c8f97723e */ /* 0x000fe400000000ff */
[----:B------:R-:W-:Y:S02]  /*34a0*/  F2FP.F16.F32.PACK_AB R144, R147, R144 ;  /* 0x000000909390723e */ /* 0x000fe400000000ff */
[----:B------:R-:W-:Y:S01]  /*34b0*/  F2FP.F16.F32.PACK_AB R145, R4, R145 ;  /* 0x000000910491723e */ /* 0x000fe200000000ff */
[----:B------:R2:W-:Y:S01]  /*34c0*/  STSM.16.MT88.4 [R7+0x1f800], R148 ;  /* 0x01f8009407007844 */ /* 0x0005e20000004200 */
[----:B------:R-:W-:Y:S01]  /*34d0*/  F2FP.F16.F32.PACK_AB R146, R181, R146 ;  /* 0x00000092b592723e */ /* 0x000fe200000000ff */
[----:B------:R-:W-:Y:S01]  /*34e0*/  IMAD R4, R209, 0x1000, R18 ;  /* 0x00001000d1047824 */ /* 0x000fe200078e0212 */
[----:B------:R-:W-:-:S02]  /*34f0*/  F2FP.F16.F32.PACK_AB R147, R223, R182 ;  /* 0x000000b6df93723e */ /* 0x000fc400000000ff */
[----:B------:R-:W-:Y:S02]  /*3500*/  F2FP.F16.F32.PACK_AB R120, R183, R224 ;  /* 0x000000e0b778723e */ /* 0x000fe400000000ff */
[----:B------:R-:W-:Y:S01]  /*3510*/  F2FP.F16.F32.PACK_AB R121, R170, R169 ;  /* 0x000000a9aa79723e */ /* 0x000fe200000000ff */
[----:B------:R2:W-:Y:S01]  /*3520*/  STSM.16.MT88.4 [R7+0x20000], R144 ;  /* 0x0200009007007844 */ /* 0x0005e20000004200 */
[----:B------:R-:W-:Y:S02]  /*3530*/  F2FP.F16.F32.PACK_AB R122, R167, R166 ;  /* 0x000000a6a77a723e */ /* 0x000fe400000000ff */
[----:B------:R-:W-:Y:S02]  /*3540*/  F2FP.F16.F32.PACK_AB R123, R171, R168 ;  /* 0x000000a8ab7b723e */ /* 0x000fe400000000ff */
[----:B------:R-:W-:Y:S02]  /*3550*/  F2FP.F16.F32.PACK_AB R178, R211, R14 ;  /* 0x0000000ed3b2723e */ /* 0x000fe400000000ff */
[----:B------:R-:W-:Y:S01]  /*3560*/  WARPGROUP.ARRIVE ;  /* 0x00000000000079c5 */ /* 0x000fe20000000000 */
[----:B------:R-:W-:-:S02]  /*3570*/  F2FP.F16.F32.PACK_AB R179, R124, R15 ;  /* 0x0000000f7cb3723e */ /* 0x000fc400000000ff */
[----:B------:R-:W-:Y:S02]  /*3580*/  F2FP.F16.F32.PACK_AB R132, R132, R129 ;  /* 0x000000818484723e */ /* 0x000fe400000000ff */
[----:B------:R-:W-:Y:S01]  /*3590*/  F2FP.F16.F32.PACK_AB R133, R11, R130 ;  /* 0x000000820b85723e */ /* 0x000fe200000000ff */
[----:B------:R-:W-:Y:S01]  /*35a0*/  HGMMA.64x96x16.F32 R24, R120, gdesc[UR16].tnspB, R24, gsb0 ;  /* 0x4160001078187df0 */ /* 0x000fe20008000818 */
[----:B------:R-:W-:Y:S01]  /*35b0*/  UMOV UR18, UR12 ;  /* 0x0000000c00127c82 */ /* 0x000fe20008000000 */
[----:B------:R-:W-:Y:S01]  /*35c0*/  UMOV UR19, 0x80000020 ;  /* 0x8000002000137882 */ /* 0x000fe20000000000 */
[----:B------:R-:W-:Y:S01]  /*35d0*/  UIADD3 UR12, UR10, 0x80, URZ ;  /* 0x000000800a0c7890 */ /* 0x000fe2000fffe03f */
[----:B------:R-:W-:Y:S02]  /*35e0*/  F2FP.F16.F32.PACK_AB R134, R9, R10 ;  /* 0x0000000a0986723e */ /* 0x000fe400000000ff */
[----:B------:R-:W-:Y:S02]  /*35f0*/  F2FP.F16.F32.PACK_AB R135, R5, R8 ;  /* 0x000000080587723e */ /* 0x000fe400000000ff */
        /* <DEDUP_REMOVED lines=185> */
[----:B--2---:R-:W-:Y:S05]  /*4190*/  @!P0 BRA `(.L_x_353) ;  /* 0x0000000000048947 */ /* 0x004fea0003800000 */
[----:B------:R-:W-:Y:S01]  /*41a0*/  BPT.TRAP 0x1 ;  /* 0x000000040000795c */ /* 0x000fe20000300000 */
.L_x_353:
        /* <DEDUP_REMOVED lines=48> */
.L_x_354:
        /* <DEDUP_REMOVED lines=16> */
.L_x_344:
[----:B------:R-:W2:Y:S01]  /*45b0*/  S2UR UR7, SR_CTAID.Y ;  /* 0x00000000000779c3 */ /* 0x000ea20000002600 */
[----:B------:R-:W-:Y:S01]  /*45c0*/  ULDC UR6, c[0x0][0x850] ;  /* 0x0002140000067ab9 */ /* 0x000fe20000000800 */
[----:B------:R-:W3:Y:S01]  /*45d0*/  S2R R0, SR_TID.X ;  /* 0x0000000000007919 */ /* 0x000ee20000002100 */
[----:B------:R-:W-:Y:S01]  /*45e0*/  UISETP.NE.AND UP0, UPT, UR6, 0x1, UPT ;  /* 0x000000010600788c */ /* 0x000fe2000bf05270 */
[----:B------:R-:W-:Y:S01]  /*45f0*/  IMAD R23, R16, 0x1800, R23 ;  /* 0x0000180010177824 */ /* 0x000fe200078e0217 */
[----:B------:R-:W-:Y:S01]  /*4600*/  ULDC.64 UR14, c[0x0][0x818] ;  /* 0x00020600000e7ab9 */ /* 0x000fe20000000a00 */
[----:B------:R-:W-:Y:S01]  /*4610*/  ULDC UR12, c[0x0][0x870] ;  /* 0x00021c00000c7ab9 */ /* 0x000fe20000000800 */
[----:B------:R-:W-:Y:S01]  /*4620*/  ULDC.64 UR18, c[0x0][0x840] ;  /* 0x0002100000127ab9 */ /* 0x000fe20000000a00 */
[----:B------:R-:W5:Y:S01]  /*4630*/  S2UR UR17, SR_CTAID.X ;  /* 0x00000000001179c3 */ /* 0x000f620000002500 */
[----:B------:R-:W-:Y:S01]  /*4640*/  ULDC.64 UR20, c[0x0][0x868] ;  /* 0x00021a0000147ab9 */ /* 0x000fe20000000a00 */
[----:B------:R-:W-:-:S06]  /*4650*/  IMAD R23, R23, 0x4, R18 ;  /* 0x0000000417177824 */ /* 0x000fcc00078e0212 */
[----:B------:R-:W-:Y:S08]  /*4660*/  BAR.SYNC.DEFER_BLOCKING 0x1, 0x100 ;  /* 0x0044000000007b1d */ /* 0x000ff00000010000 */
[----:B------:R-:W4:Y:S01]  /*4670*/  S2UR UR24, SR_CTAID.Z ;  /* 0x00000000001879c3 */ /* 0x000f220000002700 */
[----:B------:R-:W-:Y:S01]  /*4680*/  @UP0 ULDC UR4, c[0x0][0x854] ;  /* 0x0002150000040ab9 */ /* 0x000fe20000000800 */
[----:B------:R-:W-:Y:S01]  /*4690*/  @UP0 ULDC UR9, c[0x0][0x858] ;  /* 0x0002160000090ab9 */ /* 0x000fe20000000800 */
[----:B------:R-:W-:Y:S01]  /*46a0*/  ULDC.64 UR22, c[0x0][0x848] ;  /* 0x0002120000167ab9 */ /* 0x000fe20000000a00 */
[----:B------:R-:W-:Y:S01]  /*46b0*/  BSSY B0, `(.L_x_356) ;  /* 0x0000073000007945 */ /* 0x000fe20003800000 */
[----:B--2---:R-:W-:-:S02]  /*46c0*/  UIMAD.WIDE.U32 UR4, UR7, UR4, URZ ;  /* 0x00000004070472a5 */ /* 0x004fc4000f8e003f */
[----:B------:R-:W-:Y:S02]  /*46d0*/  UMOV UR8, UR7 ;  /* 0x0000000700087c82 */ /* 0x000fe40008000000 */
[----:B------:R-:W-:Y:S02]  /*46e0*/  @UP0 USHF.R.U32.HI UR8, URZ, UR9, UR5 ;  /* 0x000000093f080299 */ /* 0x000fe40008011605 */
[----:B-----5:R-:W-:Y:S02]  /*46f0*/  UIMAD UR10, UR17, 0x3000, URZ ;  /* 0x00003000110a78a4 */ /* 0x020fe4000f8e023f */
[----:B------:R-:W-:Y:S01]  /*4700*/  USHF.R.S32.HI UR13, URZ, 0x1f, UR8 ;  /* 0x0000001f3f0d7899 */ /* 0x000fe20008011408 */
[----:B------:R2:W-:Y:S01]  /*4710*/  STS.128 [R23], R24 ;  /* 0x0000001817007388 */ /* 0x0005e20000000c00 */
[----:B------:R-:W-:Y:S01]  /*4720*/  USHF.R.S32.HI UR11, URZ, 0x1f, UR10 ;  /* 0x0000001f3f0b7899 */ /* 0x000fe2000801140a */
[----:B---3--:R-:W-:Y:S01]  /*4730*/  ISETP.NE.AND P1, PT, R0, 0x80, PT ;  /* 0x000000800000780c */ /* 0x008fe20003f25270 */
[----:B------:R-:W-:Y:S01]  /*4740*/  UIMAD UR9, UR13, UR14, URZ ;  /* 0x0000000e0d0972a4 */ /* 0x000fe2000f8e023f */
[----:B------:R2:W-:Y:S01]  /*4750*/  STS.128 [R23+0x800], R28 ;  /* 0x0008001c17007388 */ /* 0x0005e20000000c00 */
[----:B------:R-:W-:-:S02]  /*4760*/  UIMAD UR12, UR17, UR12, URZ ;  /* 0x0000000c110c72a4 */ /* 0x000fc4000f8e023f */
[----:B------:R-:W-:Y:S01]  /*4770*/  UIMAD.WIDE.U32 UR4, UR8, UR14, UR10 ;  /* 0x0000000e080472a5 */ /* 0x000fe2000f8e000a */
[----:B------:R2:W-:Y:S01]  /*4780*/  STS.128 [R23+0x1000], R32 ;  /* 0x0010002017007388 */ /* 0x0005e20000000c00 */
[----:B------:R-:W-:Y:S01]  /*4790*/  UIMAD UR16, UR8, UR15, UR9 ;  /* 0x0000000f081072a4 */ /* 0x000fe2000f8e0209 */
[----:B------:R-:W-:Y:S01]  /*47a0*/  ULDC UR14, c[0x0][0x80c] ;  /* 0x00020300000e7ab9 */ /* 0x000fe20000000800 */
[----:B------:R-:W-:Y:S01]  /*47b0*/  UIMAD.WIDE.U32 UR10, UR8, UR18, UR10 ;  /* 0x00000012080a72a5 */ /* 0x000fe2000f8e000a */
[----:B------:R2:W-:Y:S01]  /*47c0*/  STS.128 [R23+0x1800], R36 ;  /* 0x0018002417007388 */ /* 0x0005e20000000c00 */
[----:B------:R-:W-:Y:S02]  /*47d0*/  UIMAD UR12, UR12, UR14, URZ ;  /* 0x0000000e0c0c72a4 */ /* 0x000fe4000f8e023f */
[----:B----4-:R-:W-:Y:S01]  /*47e0*/  UIMAD UR9, UR24, UR14, URZ ;  /* 0x0000000e180972a4 */ /* 0x010fe2000f8e023f */
[----:B------:R2:W-:Y:S01]  /*47f0*/  STS.128 [R23+0x2000], R4 ;  /* 0x0020000417007388 */ /* 0x0005e20000000c00 */
[----:B------:R-:W-:-:S02]  /*4800*/  USHF.R.S32.HI UR15, URZ, 0x1f, UR12 ;  /* 0x0000001f3f0f7899 */ /* 0x000fc4000801140c */
[----:B------:R-:W-:Y:S01]  /*4810*/  USHF.R.S32.HI UR14, URZ, 0x1f, UR9 ;  /* 0x0000001f3f0e7899 */ /* 0x000fe20008011409 */
[----:B------:R2:W-:Y:S01]  /*4820*/  STS.128 [R23+0x2800], R44 ;  /* 0x0028002c17007388 */ /* 0x0005e20000000c00 */
[----:B------:R-:W-:Y:S02]  /*4830*/  UIADD3 UR12, UP0, UP1, UR12, UR9, UR8 ;  /* 0x000000090c0c7290 */ /* 0x000fe4000f91e008 */
[----:B------:R-:W-:Y:S01]  /*4840*/  UIMAD UR17, UR13, UR18, URZ ;  /* 0x000000120d1172a4 */ /* 0x000fe2000f8e023f */
[----:B------:R2:W-:Y:S01]  /*4850*/  STS.128 [R23+0x3000], R48 ;  /* 0x0030003017007388 */ /* 0x0005e20000000c00 */
[----:B------:R-:W-:Y:S02]  /*4860*/  UIADD3.X UR14, UR15, UR14, UR13, UP0, UP1 ;  /* 0x0000000e0f0e7290 */ /* 0x000fe400087e240d */
[----:B------:R-:W-:Y:S01]  /*4870*/  USHF.L.U32 UR9, UR12, 0x2, URZ ;  /* 0x000000020c097899 */ /* 0x000fe2000800063f */
[----:B------:R2:W-:Y:S01]  /*4880*/  STS.128 [R23+0x3800], R52 ;  /* 0x0038003417007388 */ /* 0x0005e20000000c00 */
[----:B------:R-:W-:-:S02]  /*4890*/  USHF.L.U64.HI UR12, UR12, 0x2, UR14 ;  /* 0x000000020c0c7899 */ /* 0x000fc4000801020e */
[----:B------:R-:W-:Y:S01]  /*48a0*/  UIADD3 UR18, UP0, UR9, UR20, URZ ;  /* 0x0000001409127290 */ /* 0x000fe2000ff1e03f */
[----:B------:R2:W-:Y:S01]  /*48b0*/  STS.128 [R23+0x4000], R56 ;  /* 0x0040003817007388 */ /* 0x0005e20000000c00 */
[----:B------:R-:W-:Y:S02]  /*48c0*/  UIMAD UR17, UR8, UR19, UR17 ;  /* 0x00000013081172a4 */ /* 0x000fe4000f8e0211 */
[----:B------:R-:W-:Y:S01]  /*48d0*/  USHF.R.S32.HI UR13, URZ, 0x1f, UR24 ;  /* 0x0000001f3f0d7899 */ /* 0x000fe20008011418 */
[----:B------:R2:W-:Y:S01]  /*48e0*/  STS.128 [R23+0x4800], R60 ;  /* 0x0048003c17007388 */ /* 0x0005e20000000c00 */
[----:B------:R-:W-:Y:S01]  /*48f0*/  UIADD3.X UR19, UR12, UR21, URZ, UP0, !UPT ;  /* 0x000000150c137290 */ /* 0x000fe200087fe43f */
[----:B------:R-:W-:Y:S01]  /*4900*/  IMAD.U32 R2, RZ, RZ, UR18 ;  /* 0x00000012ff027e24 */ /* 0x000fe2000f8e00ff */
[----:B------:R-:W-:Y:S01]  /*4910*/  UIADD3 UR5, UR5, UR16, URZ ;  /* 0x0000001005057290 */ /* 0x000fe2000fffe03f */
[----:B------:R2:W-:Y:S01]  /*4920*/  STS.128 [R23+0x5000], R64 ;  /* 0x0050004017007388 */ /* 0x0005e20000000c00 */
[----:B------:R-:W-:Y:S01]  /*4930*/  ULDC.64 UR20, c[0x0][0x820] ;  /* 0x0002080000147ab9 */ /* 0x000fe20000000a00 */
[----:B------:R-:W-:Y:S01]  /*4940*/  UIMAD UR15, UR13, UR22, URZ ;  /* 0x000000160d0f72a4 */ /* 0x000fe2000f8e023f */
[----:B------:R-:W-:Y:S01]  /*4950*/  IMAD.U32 R3, RZ, RZ, UR19 ;  /* 0x00000013ff037e24 */ /* 0x000fe2000f8e00ff */
[----:B------:R-:W-:Y:S01]  /*4960*/  UIMAD UR14, UR13, UR20, URZ ;  /* 0x000000140d0e72a4 */ /* 0x000fe2000f8e023f */
[----:B------:R2:W-:Y:S01]  /*4970*/  STS.128 [R23+0x5800], R68 ;  /* 0x0058004417007388 */ /* 0x0005e20000000c00 */
[----:B------:R-:W-:-:S02]  /*4980*/  UIADD3 UR11, UR11, UR17, URZ ;  /* 0x000000110b0b7290 */ /* 0x000fc4000fffe03f */
[----:B------:R-:W-:Y:S02]  /*4990*/  UIMAD UR13, UR24, UR21, UR14 ;  /* 0x00000015180d72a4 */ /* 0x000fe4000f8e020e */
[----:B------:R-:W-:Y:S01]  /*49a0*/  UIMAD.WIDE.U32 UR4, UR24, UR20, UR4 ;  /* 0x00000014180472a5 */ /* 0x000fe2000f8e0004 */
[----:B------:R-:W-:Y:S01]  /*49b0*/  ULDC.64 UR16, c[0x0][0x800] ;  /* 0x0002000000107ab9 */ /* 0x000fe20000000a00 */
[----:B------:R-:W-:Y:S02]  /*49c0*/  UIMAD.WIDE.U32 UR10, UR24, UR22, UR10 ;  /* 0x00000016180a72a5 */ /* 0x000fe4000f8e000a */
[----:B------:R-:W-:Y:S02]  /*49d0*/  UIADD3 UR13, UR5, UR13, URZ ;  /* 0x0000000d050d7290 */ /* 0x000fe4000fffe03f */
[----:B------:R-:W-:Y:S02]  /*49e0*/  ULEA UR16, UP0, UR4, UR16, 0x2 ;  /* 0x0000001004107291 */ /* 0x000fe4000f80103f */
[----:B------:R-:W-:Y:S01]  /*49f0*/  UIMAD UR15, UR24, UR23, UR15 ;  /* 0x00000017180f72a4 */ /* 0x000fe2000f8e020f */
[----:B------:R-:W-:Y:S01]  /*4a00*/  ULDC.64 UR20, c[0x0][0x828] ;  /* 0x00020a0000147ab9 */ /* 0x000fe20000000a00 */
[----:B------:R-:W-:-:S02]  /*4a10*/  ULEA.HI.X UR17, UR4, UR17, UR13, 0x2, UP0 ;  /* 0x0000001104117291 */ /* 0x000fc400080f140d */
[----:B------:R-:W-:Y:S02]  /*4a20*/  UIADD3 UR5, UR11, UR15, URZ ;  /* 0x0000000f0b057290 */ /* 0x000fe4000fffe03f */
[----:B------:R-:W-:Y:S02]  /*4a30*/  ULEA UR20, UP1, UR10, UR20, 0x2 ;  /* 0x000000140a147291 */ /* 0x000fe4000f82103f */
[----:B------:R-:W-:Y:S01]  /*4a40*/  UIADD3 UR4, -UR8, URZ, URZ ;  /* 0x0000003f08047290 */ /* 0x000fe2000fffe13f */
[----:B------:R-:W-:Y:S01]  /*4a50*/  ULDC UR11, c[0x0][0x740] ;  /* 0x0001d000000b7ab9 */ /* 0x000fe20000000800 */
[----:B------:R-:W-:Y:S01]  /*4a60*/  ULEA.HI.X UR5, UR10, UR21, UR5, 0x2, UP1 ;  /* 0x000000150a057291 */ /* 0x000fe200088f1405 */
        /* <DEDUP_REMOVED lines=48> */
[----:B------:R-:W-:Y:S01]  /*4d70*/  UIMAD UR6, UR6, UR4, UR7 ;  /* 0x00000004060672a4 */ /* 0x000fe2000f8e0207 */
[----:B--2---:R-:W-:Y:S11]  /*4d80*/  @P1 BRA `(.L_x_357) ;  /* 0x0000000000141947 */ /* 0x004ff60003800000 */
.L_x_358:
[----:B------:R-:W2:Y:S04]  /*4d90*/  LDG.E.STRONG.GPU R0, desc[UR46][R2.64] ;  /* 0x0000002e02007981 */ /* 0x000ea8000c1ef900 */
[----:B--2---:R-:W-:Y:S01]  /*4da0*/  CCTL.IVALL ;  /* 0x00000000ff00798f */ /* 0x004fe20002000000 */
[----:B------:R-:W-:Y:S05]  /*4db0*/  YIELD ;  /* 0x0000000000007946 */ /* 0x000fea0003800000 */
[----:B------:R-:W-:-:S13]  /*4dc0*/  ISETP.NE.AND P0, PT, R0, UR6, PT ;  /* 0x0000000600007c0c */ /* 0x000fda000bf05270 */
[----:B------:R-:W-:Y:S05]  /*4dd0*/  @P0 BRA `(.L_x_358) ;  /* 0xfffffffc00ec0947 */ /* 0x000fea000383ffff */
.L_x_357:
[----:B------:R-:W-:Y:S05]  /*4de0*/  BSYNC B0 ;  /* 0x0000000000007941 */ /* 0x000fea0003800000 */
.L_x_356:
[----:B------:R-:W-:-:S03]  /*4df0*/  UMOV UR4, 0xffffffff ;  /* 0xffffffff00047882 */ /* 0x000fc60000000000 */
[----:B------:R-:W-:Y:S05]  /*4e00*/  BRA.DIV UR4, `(.L_x_359) ;  /* 0x0000003e04cc7947 */ /* 0x000fea000b800000 */
[----:B------:R-:W-:Y:S01]  /*4e10*/  NOP ;  /* 0x0000000000007918 */ /* 0x000fe20000000000 */
.L_x_441:
[----:B------:R-:W-:Y:S01]  /*4e20*/  @!PT LDS RZ, [RZ] ;  /* 0x00000000fffff984 */ /* 0x000fe20000000800 */
[----:B------:R-:W-:Y:S01]  /*4e30*/  @!PT LDS RZ, [RZ] ;  /* 0x00000000fffff984 */ /* 0x000fe20000000800 */
[----:B------:R-:W-:Y:S01]  /*4e40*/  @!PT LDS RZ, [RZ] ;  /* 0x00000000fffff984 */ /* 0x000fe20000000800 */
[----:B------:R-:W-:Y:S01]  /*4e50*/  @!PT LDS RZ, [RZ] ;  /* 0x00000000fffff984 */ /* 0x000fe20000000800 */
[----:B------:R2:W-:Y:S06]  /*4e60*/  MEMBAR.ALL.CTA ;  /* 0x0000000000007992 */ /* 0x0005ec0000008000 */
[----:B--2---:R-:W2:Y:S01]  /*4e70*/  FENCE.VIEW.ASYNC.S ;  /* 0x00000000000073c6 */ /* 0x004ea20000000000 */
[----:B------:R-:W-:Y:S05]  /*4e80*/  WARPSYNC.ALL ;  /* 0x0000000000007948 */ /* 0x000fea0003800000 */
[----:B------:R-:W-:Y:S01]  /*4e90*/  BSSY B0, `(.L_x_360) ;  /* 0x0000010000007945 */ /* 0x000fe20003800000 */
[----:B--2---:R-:W-:Y:S06]  /*4ea0*/  BAR.SYNC.DEFER_BLOCKING 0x1, 0x100 ;  /* 0x0044000000007b1d */ /* 0x004fec0000010000 */
[----:B------:R-:W-:Y:S05]  /*4eb0*/  @P1 BRA `(.L_x_361) ;  /* 0x0000000000341947 */ /* 0x000fea0003800000 */
[----:B------:R-:W-:Y:S01]  /*4ec0*/  R2UR UR7, R18 ;  /* 0x00000000120772ca */ /* 0x000fe200000e0000 */
[----:B------:R-:W-:Y:S01]  /*4ed0*/  UMOV UR8, 0xc00 ;  /* 0x00000c0000087882 */ /* 0x000fe20000000000 */
[----:B------:R-:W-:Y:S01]  /*4ee0*/  PLOP3.LUT P0, PT, PT, PT, PT, 0x80, 0x0 ;  /* 0x000000000000781c */ /* 0x000fe20003f0f070 */
[----:B------:R-:W-:Y:S01]  /*4ef0*/  UMOV UR10, 0x0 ;  /* 0x00000000000a7882 */ /* 0x000fe20000000000 */
[----:B------:R-:W-:Y:S01]  /*4f00*/  UMOV UR11, 0x14f00000 ;  /* 0x14f00000000b7882 */ /* 0x000fe20000000000 */
[----:B------:R-:W-:-:S10]  /*4f10*/  UMOV UR4, UR20 ;  /* 0x0000001400047c82 */ /* 0x000fd40008000000 */
.L_x_362:
[----:B------:R-:W-:Y:S01]  /*4f20*/  @P0 ELECT P2, URZ, PT ;  /* 0x00000000003f082f */ /* 0x000fe20003840000 */
[----:B------:R2:W-:-:S12]  /*4f30*/  UBLKRED.G.S.ADD.F32.RN [UR4], [UR7], UR8, desc[UR10] ;  /* 0x00000a04070073bb */ /* 0x0005d800080a1408 */
[----:B------:R-:W-:Y:S02]  /*4f40*/  @P2 PLOP3.LUT P0, PT, P2, PT, PT, 0x8, 0x0 ;  /* 0x000000000000281c */ /* 0x000fe4000170e170 */
[----:B------:R-:W-:-:S11]  /*4f50*/  PLOP3.LUT P2, PT, PT, PT, PT, 0x8, 0x0 ;  /* 0x000000000000781c */ /* 0x000fd60003f4e170 */
[----:B--2---:R-:W-:Y:S05]  /*4f60*/  @P0 BRA.U.ANY `(.L_x_362) ;  /* 0xfffffffd00ec0947 */ /* 0x004fea000393ffff */
[----:B------:R0:W-:Y:S01]  /*4f70*/  UTMACMDFLUSH ;  /* 0x00000000000079b7 */ /* 0x0001e20000000000 */
[----:B------:R-:W-:-:S04]  /*4f80*/  DEPBAR.LE SB0, 0x0 ;  /* 0x000080000000791a */ /* 0x000fc80000000000 */
.L_x_361:
[----:B------:R-:W-:Y:S05]  /*4f90*/  BSYNC B0 ;  /* 0x0000000000007941 */ /* 0x000fea0003800000 */
.L_x_360:
        /* <DEDUP_REMOVED lines=12> */
[----:B------:R-:W-:-:S05]  /*5060*/  IMAD.MOV.U32 R5, RZ, RZ, 0x1 ;  /* 0x00000001ff057424 */ /* 0x000fca00078e00ff */
[----:B------:R2:W-:Y:S02]  /*5070*/  REDG.E.ADD.S32.STRONG.GPU desc[UR46][R2.64], R5 ;  /* 0x000000050200798e */ /* 0x0005e4000c10e3ae */
.L_x_364:
[----:B------:R-:W-:Y:S05]  /*5080*/  BSYNC B0 ;  /* 0x0000000000007941 */ /* 0x000fea0003800000 */
.L_x_363:
[----:B------:R-:W-:Y:S06]  /*5090*/  BAR.SYNC.DEFER_BLOCKING 0x1, 0x100 ;  /* 0x0044000000007b1d */ /* 0x000fec0000010000 */
[----:B------:R-:W-:Y:S01]  /*50a0*/  ULDC.64 UR4, c[0x0][0x860] ;  /* 0x0002180000047ab9 */ /* 0x000fe20000000a00 */
[----:B------:R-:W-:Y:S01]  /*50b0*/  BSSY B0, `(.L_x_365) ;  /* 0x0000017000007945 */ /* 0x000fe20003800000 */
[----:B------:R-:W-:-:S04]  /*50c0*/  UIADD3 UR9, UP0, UR9, UR4, URZ ;  /* 0x0000000409097290 */ /* 0x000fc8000ff1e03f */
[----:B------:R-:W-:Y:S02]  /*50d0*/  UIADD3.X UR12, UR12, UR5, URZ, UP0, !UPT ;  /* 0x000000050c0c7290 */ /* 0x000fe400087fe43f */
[----:B--2---:R-:W-:-:S04]  /*50e0*/  IMAD.U32 R2, RZ, RZ, UR9 ;  /* 0x00000009ff027e24 */ /* 0x004fc8000f8e00ff */
[----:B------:R-:W-:Y:S01]  /*50f0*/  IMAD.U32 R3, RZ, RZ, UR12 ;  /* 0x0000000cff037e24 */ /* 0x000fe2000f8e00ff */
        /* <DEDUP_REMOVED lines=12> */
[----:B------:R-:W-:Y:S05]  /*51c0*/  @P1 BRA `(.L_x_366) ;  /* 0x0000000000141947 */ /* 0x000fea0003800000 */
.L_x_367:
[----:B------:R-:W3:Y:S04]  /*51d0*/  LDG.E.STRONG.GPU R0, desc[UR46][R2.64] ;  /* 0x0000002e02007981 */ /* 0x000ee8000c1ef900 */
[----:B---3--:R-:W-:Y:S01]  /*51e0*/  CCTL.IVALL ;  /* 0x00000000ff00798f */ /* 0x008fe20002000000 */
[----:B------:R-:W-:Y:S05]  /*51f0*/  YIELD ;  /* 0x0000000000007946 */ /* 0x000fea0003800000 */
[----:B------:R-:W-:-:S13]  /*5200*/  ISETP.NE.AND P0, PT, R0, UR6, PT ;  /* 0x0000000600007c0c */ /* 0x000fda000bf05270 */
[----:B------:R-:W-:Y:S05]  /*5210*/  @P0 BRA `(.L_x_367) ;  /* 0xfffffffc00ec0947 */ /* 0x000fea000383ffff */
.L_x_366:
[----:B------:R-:W-:Y:S05]  /*5220*/  BSYNC B0 ;  /* 0x0000000000007941 */ /* 0x000fea0003800000 */
.L_x_365:
[----:B------:R-:W-:-:S03]  /*5230*/  UMOV UR4, 0xffffffff ;  /* 0xffffffff00047882 */ /* 0x000fc60000000000 */
[----:B------:R-:W-:Y:S05]  /*5240*/  BRA.DIV UR4, `(.L_x_368) ;  /* 0x0000003a04d87947 */ /* 0x000fea000b800000 */
[----:B------:R-:W-:Y:S01]  /*5250*/  NOP ;  /* 0x0000000000007918 */ /* 0x000fe20000000000 */
.L_x_444:
[----:B------:R-:W-:Y:S01]  /*5260*/  @!PT LDS RZ, [RZ] ;  /* 0x00000000fffff984 */ /* 0x000fe20000000800 */
[----:B------:R-:W-:Y:S01]  /*5270*/  @!PT LDS RZ, [RZ] ;  /* 0x00000000fffff984 */ /* 0x000fe20000000800 */
[----:B------:R-:W-:Y:S01]  /*5280*/  @!PT LDS RZ, [RZ] ;  /* 0x00000000fffff984 */ /* 0x000fe20000000800 */
[----:B------:R-:W-:Y:S01]  /*5290*/  @!PT LDS RZ, [RZ] ;  /* 0x00000000fffff984 */ /* 0x000fe20000000800 */
[----:B------:R3:W-:Y:S06]  /*52a0*/  MEMBAR.ALL.CTA ;  /* 0x0000000000007992 */ /* 0x0007ec0000008000 */
[----:B---3--:R-:W3:Y:S01]  /*52b0*/  FENCE.VIEW.ASYNC.S ;  /* 0x00000000000073c6 */ /* 0x008ee20000000000 */
[----:B------:R-:W-:Y:S05]  /*52c0*/  WARPSYNC.ALL ;  /* 0x0000000000007948 */ /* 0x000fea0003800000 */
[----:B------:R-:W-:Y:S01]  /*52d0*/  BSSY B0, `(.L_x_369) ;  /* 0x0000011000007945 */ /* 0x000fe20003800000 */
        /* <DEDUP_REMOVED lines=9> */
.L_x_371:
[----:B------:R-:W-:Y:S01]  /*5370*/  @P0 ELECT P2, URZ, PT ;  /* 0x00000000003f082f */ /* 0x000fe20003840000 */
[----:B------:R3:W-:-:S12]  /*5380*/  UBLKRED.G.S.ADD.F32.RN [UR4], [UR7], UR8, desc[UR10] ;  /* 0x00000a04070073bb */ /* 0x0007d800080a1408 */
[----:B------:R-:W-:Y:S02]  /*5390*/  @P2 PLOP3.LUT P0, PT, P2, PT, PT, 0x8, 0x0 ;  /* 0x000000000000281c */ /* 0x000fe4000170e170 */
[----:B------:R-:W-:-:S11]  /*53a0*/  PLOP3.LUT P2, PT, PT, PT, PT, 0x8, 0x0 ;  /* 0x000000000000781c */ /* 0x000fd60003f4e170 */
[----:B---3--:R-:W-:Y:S05]  /*53b0*/  @P0 BRA.U.ANY `(.L_x_371) ;  /* 0xfffffffd00ec0947 */ /* 0x008fea000393ffff */
[----:B------:R0:W-:Y:S01]  /*53c0*/  UTMACMDFLUSH ;  /* 0x00000000000079b7 */ /* 0x0001e20000000000 */
[----:B------:R-:W-:-:S04]  /*53d0*/  DEPBAR.LE SB0, 0x0 ;  /* 0x000080000000791a */ /* 0x000fc80000000000 */
.L_x_370:
[----:B------:R-:W-:Y:S05]  /*53e0*/  BSYNC B0 ;  /* 0x0000000000007941 */ /* 0x000fea0003800000 */
.L_x_369:
[----:B------:R-:W-:Y:S01]  /*53f0*/  NOP ;  /* 0x0000000000007918 */ /* 0x000fe20000000000 */
[----:B------:R-:W-:Y:S05]  /*5400*/  @P1 BRA `(.L_x_335) ;  /* 0x0000003400e01947 */ /* 0x000fea0003800000 */
[----:B------:R-:W-:Y:S01]  /*5410*/  IMAD.MOV.U32 R5, RZ, RZ, 0x1 ;  /* 0x00000001ff057424 */ /* 0x000fe200078e00ff */
[----:B------:R-:W-:Y:S01]  /*5420*/  @!PT LDS RZ, [RZ] ;  /* 0x00000000fffff984 */ /* 0x000fe20000000800 */
[----:B------:R-:W-:Y:S01]  /*5430*/  @!PT LDS RZ, [RZ] ;  /* 0x00000000fffff984 */ /* 0x000fe20000000800 */
[----:B------:R-:W-:Y:S01]  /*5440*/  @!PT LDS RZ, [RZ] ;  /* 0x00000000fffff984 */ /* 0x000fe20000000800 */
[----:B------:R-:W-:Y:S01]  /*5450*/  @!PT LDS RZ, [RZ] ;  /* 0x00000000fffff984 */ /* 0x000fe20000000800 */
[----:B------:R3:W-:Y:S06]  /*5460*/  MEMBAR.ALL.CTA ;  /* 0x0000000000007992 */ /* 0x0007ec0000008000 */
[----:B---3--:R-:W-:Y:S06]  /*5470*/  MEMBAR.ALL.GPU ;  /* 0x0000000000007992 */ /* 0x008fec000000a000 */
[----:B------:R-:W-:-:S00]  /*5480*/  ERRBAR ;  /* 0x00000000000079ab */ /* 0x000fc00000000000 */
[----:B------:R-:W-:Y:S06]  /*5490*/  CGAERRBAR ;  /* 0x00000000000075ab */ /* 0x000fec0000000000 */
[----:B012345:R-:W-:Y:S04]  /*54a0*/  CCTL.IVALL ;  /* 0x00000000ff00798f */ /* 0x03ffe80002000000 */
[----:B------:R3:W-:Y:S01]  /*54b0*/  REDG.E.ADD.S32.STRONG.GPU desc[UR46][R2.64], R5 ;  /* 0x000000050200798e */ /* 0x0007e2000c10e3ae */
[----:B------:R-:W-:Y:S05]  /*54c0*/  BRA `(.L_x_335) ;  /* 0x0000003400b07947 */ /* 0x000fea0003800000 */
.L_x_333:
        /* <DEDUP_REMOVED lines=13> */
[----:B------:R-:W-:Y:S01]  /*55a0*/  ULDC UR16, c[0x0][0x280] ;  /* 0x0000a00000107ab9 */ /* 0x000fe20000000800 */
[----:B------:R-:W-:Y:S01]  /*55b0*/  ULDC.64 UR10, c[0x0][0x2d8] ;  /* 0x0000b600000a7ab9 */ /* 0x000fe20000000a00 */
[----:B------:R-:W-:Y:S01]  /*55c0*/  UISETP.GE.AND UP1, UPT, UR16, 0x1, UPT ;  /* 0x000000011000788c */ /* 0x000fe2000bf26270 */
[----:B------:R-:W-:Y:S01]  /*55d0*/  ULDC UR15, c[0x0][0x288] ;  /* 0x0000a200000f7ab9 */ /* 0x000fe20000000800 */
[----:B------:R-:W-:Y:S01]  /*55e0*/  USHF.R.S32.HI UR14, URZ, 0x1f, UR7 ;  /* 0x0000001f3f0e7899 */ /* 0x000fe20008011407 */
[----:B------:R-:W-:-:S03]  /*55f0*/  ULDC.64 UR12, c[0x0][0x2e0] ;  /* 0x0000b800000c7ab9 */ /* 0x000fc60000000a00 */
[----:B------:R-:W-:Y:S02]  /*5600*/  PLOP3.LUT P1, PT, PT, PT, UP1, 0x80, 0x0 ;  /* 0x000000000000781c */ /* 0x000fe40003f2f018 */
[----:B------:R-:W-:Y:S01]  /*5610*/  ELECT P0, URZ, PT ;  /* 0x00000000003f782f */ /* 0x000fe20003800000 */
[----:B-1----:R-:W-:Y:S02]  /*5620*/  USHF.R.S32.HI UR8, URZ, 0x1f, UR9 ;  /* 0x0000001f3f087899 */ /* 0x002fe40008011409 */
[----:B------:R-:W-:Y:S02]  /*5630*/  UIMAD.WIDE.U32 UR4, UR9, UR10, URZ ;  /* 0x0000000a090472a5 */ /* 0x000fe4000f8e003f */
[----:B------:R-:W-:-:S04]  /*5640*/  UIMAD UR6, UR8, UR10, URZ ;  /* 0x0000000a080672a4 */ /* 0x000fc8000f8e023f */
[----:B------:R-:W-:Y:S02]  /*5650*/  UIMAD UR6, UR9, UR11, UR6 ;  /* 0x0000000b090672a4 */ /* 0x000fe4000f8e0206 */
[----:B------:R-:W-:Y:S02]  /*5660*/  UIMAD UR11, UR7, UR15, URZ ;  /* 0x0000000f070b72a4 */ /* 0x000fe4000f8e023f */
[----:B------:R-:W-:Y:S02]  /*5670*/  UIADD3 UR5, UR5, UR6, URZ ;  /* 0x0000000605057290 */ /* 0x000fe4000fffe03f */
[----:B------:R-:W-:Y:S02]  /*5680*/  UIMAD UR6, UR14, UR12, URZ ;  /* 0x0000000c0e0672a4 */ /* 0x000fe4000f8e023f */
[----:B------:R-:W-:Y:S02]  /*5690*/  UIADD3 UR10, UP0, UR11, UR9, URZ ;  /* 0x000000090b0a7290 */ /* 0x000fe4000ff1e03f */
[----:B------:R-:W-:-:S02]  /*56a0*/  UIMAD UR14, UR7, UR13, UR6 ;  /* 0x0000000d070e72a4 */ /* 0x000fc4000f8e0206 */
[----:B------:R-:W-:Y:S02]  /*56b0*/  UIMAD.WIDE.U32 UR6, UR7, UR12, UR4 ;  /* 0x0000000c070672a5 */ /* 0x000fe4000f8e0004 */
[----:B------:R-:W-:Y:S01]  /*56c0*/  ULEA.HI.X.SX32 UR11, UR11, UR8, 0x1, UP0 ;  /* 0x000000080b0b7291 */ /* 0x000fe200080f0e3f */
[----:B------:R-:W-:Y:S11]  /*56d0*/  @!P1 BRA `(.L_x_335) ;  /* 0x00000034002c9947 */ /* 0x000ff60003800000 */
[----:B------:R-:W1:Y:S01]  /*56e0*/  S2R R3, SR_TID.X ;  /* 0x0000000000037919 */ /* 0x000e620000002100 */
[----:B------:R-:W-:Y:S01]  /*56f0*/  UIADD3 UR4, UR16, 0x3f, URZ ;  /* 0x0000003f10047890 */ /* 0x000fe2000fffe03f */
[----:B------:R-:W2:Y:S01]  /*5700*/  S2UR UR27, SR_CTAID.X ;  /* 0x00000000001b79c3 */ /* 0x000ea20000002500 */
[----:B------:R-:W-:Y:S02]  /*5710*/  UISETP.GE.AND UP0, UPT, UR16, 0x41, UPT ;  /* 0x000000411000788c */ /* 0x000fe4000bf06270 */
[----:B------:R-:W-:Y:S02]  /*5720*/  USHF.R.S32.HI UR5, URZ, 0x1f, UR4 ;  /* 0x0000001f3f057899 */ /* 0x000fe40008011404 */
[----:B------:R-:W-:Y:S02]  /*5730*/  UIADD3 UR14, UR7, UR14, URZ ;  /* 0x0000000e070e7290 */ /* 0x000fe4000fffe03f */
[----:B------:R-:W-:Y:S01]  /*5740*/  ULEA.HI UR5, UR5, UR4, URZ, 0x6 ;  /* 0x0000000405057291 */ /* 0x000fe2000f8f303f */
[----:B------:R-:W-:-:S02]  /*5750*/  PLOP3.LUT P1, PT, PT, PT, UP0, 0x80, 0x0 ;  /* 0x000000000000781c */ /* 0x000fc40003f2f008 */
[----:B------:R-:W-:Y:S01]  /*5760*/  ULDC UR4, c[0x0][0x760] ;  /* 0x0001d80000047ab9 */ /* 0x000fe20000000800 */
[----:B------:R-:W-:Y:S02]  /*5770*/  USHF.R.S32.HI UR5, URZ, 0x6, UR5 ;  /* 0x000000063f057899 */ /* 0x000fe40008011405 */
        /* <DEDUP_REMOVED lines=19> */
.L_x_398:
        /* <DEDUP_REMOVED lines=17> */
.L_x_376:
[----:B------:R-:W2:Y:S04]  /*59c0*/  LDG.E.STRONG.GPU R4, desc[UR46][R2.64] ;  /* 0x0000002e02047981 */ /* 0x000ea8000c1ef900 */
[----:B--2---:R-:W-:Y:S01]  /*59d0*/  CCTL.IVALL ;  /* 0x00000000ff00798f */ /* 0x004fe20002000000 */
[----:B------:R-:W-:Y:S05]  /*59e0*/  YIELD ;  /* 0x0000000000007946 */ /* 0x000fea0003800000 */
[----:B------:R-:W-:-:S13]  /*59f0*/  ISETP.NE.AND P3, PT, R4, UR27, PT ;  /* 0x0000001b04007c0c */ /* 0x000fda000bf65270 */
[----:B------:R-:W-:Y:S05]  /*5a00*/  @P3 BRA `(.L_x_376) ;  /* 0xfffffffc00ec3947 */ /* 0x000fea000383ffff */
.L_x_375:
[----:B------:R-:W-:Y:S05]  /*5a10*/  BSYNC B0 ;  /* 0x0000000000007941 */ /* 0x000fea0003800000 */
.L_x_374:
[----:B------:R-:W-:-:S03]  /*5a20*/  UMOV UR16, 0xffffffff ;  /* 0xffffffff00107882 */ /* 0x000fc60000000000 */
[----:B------:R-:W-:Y:S05]  /*5a30*/  BRA.DIV UR16, `(.L_x_377) ;  /* 0x0000003210f87947 */ /* 0x000fea000b800000 */
[----:B------:R-:W-:Y:S01]  /*5a40*/  NOP ;  /* 0x0000000000007918 */ /* 0x000fe20000000000 */
.L_x_447:
        /* <DEDUP_REMOVED lines=19> */
.L_x_379:
[----:B------:R-:W-:Y:S05]  /*5b80*/  BSYNC B0 ;  /* 0x0000000000007941 */ /* 0x000fea0003800000 */
.L_x_378:
        /* <DEDUP_REMOVED lines=13> */
.L_x_381:
[----:B------:R-:W-:Y:S05]  /*5c60*/  BSYNC B0 ;  /* 0x0000000000007941 */ /* 0x000fea0003800000 */
.L_x_380:
[----:B------:R-:W-:Y:S06]  /*5c70*/  BAR.ARV 0xa, 0xa0 ;  /* 0x0282800000007b1d */ /* 0x000fec0000002000 */
[----:B------:R-:W-:Y:S04]  /*5c80*/  BSSY B0, `(.L_x_382) ;  /* 0x0000003000007945 */ /* 0x000fe80003800000 */
[----:B------:R-:W-:Y:S05]  /*5c90*/  @!P0 BRA `(.L_x_383) ;  /* 0x0000000000048947 */ /* 0x000fea0003800000 */
[----:B------:R-:W-:-:S04]  /*5ca0*/  DEPBAR.LE SB0, 0x0 ;  /* 0x000080000000791a */ /* 0x000fc80000000000 */
.L_x_383:
[----:B------:R-:W-:Y:S05]  /*5cb0*/  BSYNC B0 ;  /* 0x0000000000007941 */ /* 0x000fea0003800000 */
.L_x_382:
        /* <DEDUP_REMOVED lines=19> */
.L_x_385:
[----:B------:R-:W-:Y:S05]  /*5df0*/  BSYNC B0 ;  /* 0x0000000000007941 */ /* 0x000fea0003800000 */
.L_x_384:
[----:B------:R-:W-:Y:S01]  /*5e00*/  UIADD3 UR19, UR15, UR19, URZ ;  /* 0x000000130f137290 */ /* 0x000fe2000fffe03f */
[----:B------:R-:W-:Y:S03]  /*5e10*/  BSSY B0, `(.L_x_386) ;  /* 0x000000d000007945 */ /* 0x000fe60003800000 */
[----:B------:R-:W-:-:S04]  /*5e20*/  UIADD3 UR16, UP0, UR19, UR10, URZ ;  /* 0x0000000a13107290 */ /* 0x000fc8000ff1e03f */
[----:B------:R-:W-:Y:S02]  /*5e30*/  ULEA.HI.X.SX32 UR19, UR19, UR11, 0x1, UP0 ;  /* 0x0000000b13137291 */ /* 0x000fe400080f0e3f */
[----:B------:R-:W-:-:S04]  /*5e40*/  ULEA UR8, UP0, UR16, UR8, 0x2 ;  /* 0x0000000810087291 */ /* 0x000fc8000f80103f */
[----:B------:R-:W-:Y:S02]  /*5e50*/  ULEA.HI.X UR19, UR16, UR9, UR19, 0x2, UP0 ;  /* 0x0000000910137291 */ /* 0x000fe400080f1413 */
[----:B-1----:R-:W-:-:S04]  /*5e60*/  IMAD.U32 R2, RZ, RZ, UR8 ;  /* 0x00000008ff027e24 */ /* 0x002fc8000f8e00ff */
[----:B------:R-:W-:Y:S01]  /*5e70*/  IMAD.U32 R3, RZ, RZ, UR19 ;  /* 0x00000013ff037e24 */ /* 0x000fe2000f8e00ff */
[----:B------:R-:W-:Y:S06]  /*5e80*/  @P1 BRA `(.L_x_387) ;  /* 0x0000000000141947 */ /* 0x000fec0003800000 */
.L_x_388:
[----:B------:R-:W2:Y:S04]  /*5e90*/  LDG.E.STRONG.GPU R4, desc[UR46][R2.64] ;  /* 0x0000002e02047981 */ /* 0x000ea8000c1ef900 */
[----:B--2---:R-:W-:Y:S01]  /*5ea0*/  CCTL.IVALL ;  /* 0x00000000ff00798f */ /* 0x004fe20002000000 */
[----:B------:R-:W-:Y:S05]  /*5eb0*/  YIELD ;  /* 0x0000000000007946 */ /* 0x000fea0003800000 */
[----:B------:R-:W-:-:S13]  /*5ec0*/  ISETP.NE.AND P3, PT, R4, UR27, PT ;  /* 0x0000001b04007c0c */ /* 0x000fda000bf65270 */
[----:B------:R-:W-:Y:S05]  /*5ed0*/  @P3 BRA `(.L_x_388) ;  /* 0xfffffffc00ec3947 */ /* 0x000fea000383ffff */
.L_x_387:
[----:B------:R-:W-:Y:S05]  /*5ee0*/  BSYNC B0 ;  /* 0x0000000000007941 */ /* 0x000fea0003800000 */
.L_x_386:
[----:B------:R-:W-:-:S03]  /*5ef0*/  UMOV UR8, 0xffffffff ;  /* 0xffffffff00087882 */ /* 0x000fc60000000000 */
[----:B------:R-:W-:Y:S05]  /*5f00*/  BRA.DIV UR8, `(.L_x_389) ;  /* 0x0000002e08e07947 */ /* 0x000fea000b800000 */
[----:B------:R-:W-:Y:S01]  /*5f10*/  NOP ;  /* 0x0000000000007918 */ /* 0x000fe20000000000 */
.L_x_450:
        /* <DEDUP_REMOVED lines=13> */
.L_x_391:
[----:B------:R-:W-:Y:S05]  /*5ff0*/  BSYNC B0 ;  /* 0x0000000000007941 */ /* 0x000fea0003800000 */
.L_x_390:
        /* <DEDUP_REMOVED lines=13> */
.L_x_393:
[----:B------:R-:W-:Y:S05]  /*60d0*/  BSYNC B0 ;  /* 0x0000000000007941 */ /* 0x000fea0003800000 */
.L_x_392:
[----:B------:R-:W-:Y:S06]  /*60e0*/  BAR.ARV 0xa, 0xa0 ;  /* 0x0282800000007b1d */ /* 0x000fec0000002000 */
[----:B------:R-:W-:Y:S04]  /*60f0*/  BSSY B0, `(.L_x_394) ;  /* 0x0000003000007945 */ /* 0x000fe80003800000 */
[----:B------:R-:W-:Y:S05]  /*6100*/  @!P0 BRA `(.L_x_395) ;  /* 0x0000000000048947 */ /* 0x000fea0003800000 */
[----:B------:R-:W-:-:S04]  /*6110*/  DEPBAR.LE SB0, 0x0 ;  /* 0x000080000000791a */ /* 0x000fc80000000000 */
.L_x_395:
[----:B------:R-:W-:Y:S05]  /*6120*/  BSYNC B0 ;  /* 0x0000000000007941 */ /* 0x000fea0003800000 */
.L_x_394:
        /* <DEDUP_REMOVED lines=19> */
.L_x_397:
[----:B------:R-:W-:Y:S05]  /*6260*/  BSYNC B0 ;  /* 0x0000000000007941 */ /* 0x000fea0003800000 */
.L_x_396:
[----:B------:R-:W-:Y:S02]  /*6270*/  UIADD3 UR4, UR4, 0x2, URZ ;  /* 0x0000000204047890 */ /* 0x000fe4000fffe03f */
[----:B------:R-:W-:Y:S01]  /*6280*/  UIADD3 UR5, UR5, 0x1, URZ ;  /* 0x0000000105057890 */ /* 0x000fe2000fffe03f */
[----:B------:R-:W-:Y:S11]  /*6290*/  @P2 BRA `(.L_x_398) ;  /* 0xfffffff400842947 */ /* 0x000ff6000383ffff */
.L_x_373:
[----:B------:R-:W-:-:S13]  /*62a0*/  ISETP.NE.AND P1, PT, RZ, UR33, PT ;  /* 0x00000021ff007c0c */ /* 0x000fda000bf25270 */
[----:B------:R-:W-:Y:S05]  /*62b0*/  @!P1 BRA `(.L_x_335) ;  /* 0x0000002800349947 */ /* 0x000fea0003800000 */
        /* <DEDUP_REMOVED lines=11> */
.L_x_401:
[----:B------:R-:W2:Y:S04]  /*6370*/  LDG.E.STRONG.GPU R0, desc[UR46][R2.64] ;  /* 0x0000002e02007981 */ /* 0x000ea8000c1ef900 */
[----:B--2---:R-:W-:Y:S01]  /*6380*/  CCTL.IVALL ;  /* 0x00000000ff00798f */ /* 0x004fe20002000000 */
[----:B------:R-:W-:Y:S05]  /*6390*/  YIELD ;  /* 0x0000000000007946 */ /* 0x000fea0003800000 */
[----:B------:R-:W-:-:S13]  /*63a0*/  ISETP.NE.AND P2, PT, R0, UR27, PT ;  /* 0x0000001b00007c0c */ /* 0x000fda000bf45270 */
[----:B------:R-:W-:Y:S05]  /*63b0*/  @P2 BRA `(.L_x_401) ;  /* 0xfffffffc00ec2947 */ /* 0x000fea000383ffff */
.L_x_400:
[----:B------:R-:W-:Y:S05]  /*63c0*/  BSYNC B0 ;  /* 0x0000000000007941 */ /* 0x000fea0003800000 */
.L_x_399:
[----:B------:R-:W-:-:S03]  /*63d0*/  UMOV UR5, 0xffffffff ;  /* 0xffffffff00057882 */ /* 0x000fc60000000000 */
[----:B------:R-:W-:Y:S05]  /*63e0*/  BRA.DIV UR5, `(.L_x_402) ;  /* 0x0000002a05c47947 */ /* 0x000fea000b800000 */
[----:B------:R-:W-:Y:S01]  /*63f0*/  NOP ;  /* 0x0000000000007918 */ /* 0x000fe20000000000 */
.L_x_453:
        /* <DEDUP_REMOVED lines=22> */
.L_x_404:
[----:B------:R-:W-:Y:S05]  /*6560*/  BSYNC B0 ;  /* 0x0000000000007941 */ /* 0x000fea0003800000 */
.L_x_403:
        /* <DEDUP_REMOVED lines=20> */
.L_x_406:
[----:B------:R-:W-:Y:S05]  /*66b0*/  BSYNC B0 ;  /* 0x0000000000007941 */ /* 0x000fea0003800000 */
.L_x_405:
[----:B------:R-:W-:Y:S06]  /*66c0*/  BAR.ARV 0xa, 0xa0 ;  /* 0x0282800000007b1d */ /* 0x000fec0000002000 */
[----:B------:R-:W-:Y:S04]  /*66d0*/  BSSY B0, `(.L_x_407) ;  /* 0x0000003000007945 */ /* 0x000fe80003800000 */
[----:B------:R-:W-:Y:S05]  /*66e0*/  @!P0 BRA `(.L_x_408) ;  /* 0x0000000000048947 */ /* 0x000fea0003800000 */
[----:B------:R-:W-:-:S04]  /*66f0*/  DEPBAR.LE SB0, 0x0 ;  /* 0x000080000000791a */ /* 0x000fc80000000000 */
.L_x_408:
[----:B------:R-:W-:Y:S05]  /*6700*/  BSYNC B0 ;  /* 0x0000000000007941 */ /* 0x000fea0003800000 */
.L_x_407:
[----:B------:R-:W-:Y:S06]  /*6710*/  BAR.ARV 0xb, 0xa0 ;  /* 0x02c2800000007b1d */ /* 0x000fec0000002000 */
[----:B------:R-:W-:Y:S01]  /*6720*/  NOP ;  /* 0x0000000000007918 */ /* 0x000fe20000000000 */
        /* <DEDUP_REMOVED lines=15> */
[----:B--2---:R4:W-:Y:S01]  /*6820*/  @P0 REDG.E.ADD.S32.STRONG.GPU desc[UR46][R2.64], R5 ;  /* 0x000000050200098e */ /* 0x0049e2000c10e3ae */
[----:B------:R-:W-:Y:S05]  /*6830*/  BRA `(.L_x_335) ;  /* 0x0000002000d47947 */ /* 0x000fea0003800000 */
.L_x_372:
        /* <DEDUP_REMOVED lines=48> */
.L_x_454:
        /* <DEDUP_REMOVED lines=14> */
.L_x_412:
        /* <DEDUP_REMOVED lines=23> */
[----:B------:R-:W-:Y:S01]  /*6d90*/  MOV R14, UR47 ;  /* 0x0000002f000e7c02 */ /* 0x000fe20008000f00 */
[----:B--2---:R-:W-:Y:S01]  /*6da0*/  IMAD.MOV.U32 R10, RZ, RZ, R6 ;  /* 0x000000ffff0a7224 */ /* 0x004fe200078e0006 */
[----:B------:R-:W-:Y:S01]  /*6db0*/  UIADD3 UR44, UR8, 0x1e000, URZ ;  /* 0x0001e000082c7890 */ /* 0x000fe2000fffe03f */
[----:B------:R-:W-:Y:S01]  /*6dc0*/  IMAD.MOV.U32 R11, RZ, RZ, R7 ;  /* 0x000000ffff0b7224 */ /* 0x000fe200078e0007 */
[----:B------:R-:W-:Y:S01]  /*6dd0*/  UMOV UR33, UR25 ;  /* 0x0000001900217c82 */ /* 0x000fe20008000000 */
[----:B------:R-:W-:Y:S01]  /*6de0*/  UMOV UR17, UR25 ;  /* 0x0000001900117c82 */ /* 0x000fe20008000000 */
[----:B------:R-:W-:Y:S01]  /*6df0*/  IADD3 R2, P1, R10, 0x2f0, RZ ;  /* 0x000002f00a027810 */ /* 0x000fe20007f3e0ff */
[----:B------:R-:W-:Y:S01]  /*6e00*/  UIADD3 UR9, UR8, 0x26800, URZ ;  /* 0x0002680008097890 */ /* 0x000fe2000fffe03f */
[----:B------:R-:W-:Y:S01]  /*6e10*/  MOV R15, UR46 ;  /* 0x0000002e000f7c02 */ /* 0x000fe20008000f00 */
[----:B------:R-:W-:Y:S01]  /*6e20*/  UMOV UR45, UR25 ;  /* 0x00000019002d7c82 */ /* 0x000fe20008000000 */
        /* <DEDUP_REMOVED lines=11> */
[----:B------:R-:W-:Y:S01]  /*6ee0*/  R2UR UR47, R14 ;  /* 0x000000000e2f72ca */ /* 0x000fe200000e0000 */
[----:B------:R-:W-:Y:S01]  /*6ef0*/  UIADD3 UR48, UR8, 0x4000, URZ ;  /* 0x0000400008307890 */ /* 0x000fe2000fffe03f */
[----:B------:R-:W-:Y:S01]  /*6f00*/  R2UR UR31, R2 ;  /* 0x00000000021f72ca */ /* 0x000fe200000e0000 */
[--C-:B------:R-:W-:Y:S01]  /*6f10*/  IMAD.X R2, RZ, RZ, R11.reuse, P2 ;  /* 0x000000ffff027224 */ /* 0x100fe200010e060b */
[----:B------:R-:W-:Y:S01]  /*6f20*/  UMOV UR58, 0x30 ;  /* 0x00000030003a7882 */ /* 0x000fe20000000000 */
[----:B------:R-:W-:Y:S01]  /*6f30*/  UMOV UR60, UR12 ;  /* 0x0000000c003c7c82 */ /* 0x000fe20008000000 */
[----:B------:R-:W-:Y:S01]  /*6f40*/  UMOV UR59, UR11 ;  /* 0x0000000b003b7c82 */ /* 0x000fe20008000000 */
[----:B------:R-:W-:Y:S01]  /*6f50*/  UMOV UR57, UR9 ;  /* 0x0000000900397c82 */ /* 0x000fe20008000000 */
[----:B------:R-:W-:Y:S01]  /*6f60*/  R2UR UR23, R2 ;  /* 0x00000000021772ca */ /* 0x000fe200000e0000 */
[----:B------:R-:W-:Y:S01]  /*6f70*/  UMOV UR50, 0x40 ;  /* 0x0000004000327882 */ /* 0x000fe20000000000 */
[----:B------:R-:W-:Y:S01]  /*6f80*/  IADD3 R2, P1, R10, 0xf0, RZ ;  /* 0x000000f00a027810 */ /* 0x000fe20007f3e0ff */
[----:B------:R-:W-:Y:S01]  /*6f90*/  UMOV UR52, UR12 ;  /* 0x0000000c00347c82 */ /* 0x000fe20008000000 */
[----:B------:R-:W-:Y:S01]  /*6fa0*/  UMOV UR51, UR11 ;  /* 0x0000000b00337c82 */ /* 0x000fe20008000000 */
[----:B------:R-:W-:Y:S01]  /*6fb0*/  UMOV UR49, UR9 ;  /* 0x0000000900317c82 */ /* 0x000fe20008000000 */
[----:B------:R-:W-:Y:S01]  /*6fc0*/  R2UR UR40, R2 ;  /* 0x00000000022872ca */ /* 0x000fe200000e0000 */
[----:B-1----:R-:W-:Y:S01]  /*6fd0*/  IMAD.X R3, RZ, RZ, R11, P1 ;  /* 0x000000ffff037224 */ /* 0x002fe200008e060b */
[----:B------:R-:W-:-:S04]  /*6fe0*/  R2UR UR46, R15 ;  /* 0x000000000f2e72ca */ /* 0x000fc800000e0000 */
        /* <DEDUP_REMOVED lines=21> */
[----:B------:R-:W-:Y:S01]  /*7140*/  MOV R16, UR45 ;  /* 0x0000002d00107c02 */ /* 0x000fe20008000f00 */
        /* <DEDUP_REMOVED lines=8> */
[----:B------:R-:W-:Y:S01]  /*71d0*/  MOV R17, UR44 ;  /* 0x0000002c00117c02 */ /* 0x000fe20008000f00 */
[----:B------:R-:W-:Y:S01]  /*71e0*/  UMOV UR42, 0x50 ;  /* 0x00000050002a7882 */ /* 0x000fe20000000000 */
[----:B------:R-:W-:Y:S01]  /*71f0*/  UMOV UR43, UR11 ;  /* 0x0000000b002b7c82 */ /* 0x000fe20008000000 */
[----:B------:R-:W-:Y:S01]  /*7200*/  MOV R18, UR42 ;  /* 0x0000002a00127c02 */ /* 0x000fe20008000f00 */
[----:B------:R-:W-:Y:S01]  /*7210*/  UMOV UR42, 0x20 ;  /* 0x00000020002a7882 */ /* 0x000fe20000000000 */
[----:B------:R-:W-:Y:S01]  /*7220*/  UMOV UR41, UR9 ;  /* 0x0000000900297c82 */ /* 0x000fe20008000000 */
[----:B------:R2:W-:Y:S01]  /*7230*/  UTMALDG.4D [UR16], [UR30], desc[UR54] ;  /* 0x000036101e0075b4 */ /* 0x0005e20008019000 */
[----:B------:R-:W-:Y:S01]  /*7240*/  IMAD.MOV.U32 R5, RZ, RZ, RZ ;  /* 0x000000ffff057224 */ /* 0x000fe200078e00ff */
[----:B------:R3:W-:Y:S01]  /*7250*/  UTMALDG.4D [UR40], [UR30], desc[UR54] ;  /* 0x000036281e0075b4 */ /* 0x0007e20008019000 */
[----:B------:R4:W-:Y:S01]  /*7260*/  UTMALDG.4D [UR56], [UR30], desc[UR54] ;  /* 0x000036381e0075b4 */ /* 0x0009e20008019000 */
[----:B-1----:R-:W-:Y:S01]  /*7270*/  UMOV UR10, 0x40 ;  /* 0x00000040000a7882 */ /* 0x002fe20000000000 */
[----:B------:R4:W-:Y:S01]  /*7280*/  UTMALDG.4D [UR48], [UR30], desc[UR54] ;  /* 0x000036301e0075b4 */ /* 0x0009e20008019000 */
        /* <DEDUP_REMOVED lines=15> */
[----:B------:R4:W-:Y:S10]  /*7380*/  UTMALDG.4D [UR8], [UR22], desc[UR54] ;  /* 0x00003608160075b4 */ /* 0x0009f40008019000 */
        /* <DEDUP_REMOVED lines=17> */
.L_x_423:
[----:B------:R-:W-:-:S04]  /*74a0*/  SHF.L.U32 R20, R9, 0x1f, RZ ;  /* 0x0000001f09147819 */ /* 0x000fc800000006ff */
[----:B-1----:R-:W1:Y:S02]  /*74b0*/  SYNCS.PHASECHK.TRANS64.TRYWAIT P1, [R0+URZ+0x26840], R20 ;  /* 0x02684014000075a7 */ /* 0x002e64000802017f */
[----:B-123--:R-:W-:Y:S05]  /*74c0*/  @!P1 BRA `(.L_x_415) ;  /* 0x0000001800bc9947 */ /* 0x00efea0003800000 */
.L_x_455:
[----:B------:R-:W-:Y:S05]  /*74d0*/  @P0 BRA `(.L_x_416) ;  /* 0x0000000000140947 */ /* 0x000fea0003800000 */
[----:B------:R-:W-:Y:S01]  /*74e0*/  ISETP.NE.AND P1, PT, R13, RZ, PT ;  /* 0x000000ff0d00720c */ /* 0x000fe20003f25270 */
[----:B------:R-:W-:-:S04]  /*74f0*/  IMAD.MOV.U32 R3, RZ, RZ, 0x3100 ;  /* 0x00003100ff037424 */ /* 0x000fc800078e00ff */
[----:B------:R2:W-:Y:S08]  /*7500*/  SYNCS.ARRIVE.TRANS64 RZ, [R0+URZ+0x26830], R3 ;  /* 0x0268300300ff79a7 */ /* 0x0005f0000800003f */
[----:B------:R-:W-:Y:S05]  /*7510*/  @!P1 BRA `(.L_x_416) ;  /* 0x0000000000049947 */ /* 0x000fea0003800000 */
[----:B------:R-:W-:Y:S01]  /*7520*/  BPT.TRAP 0x1 ;  /* 0x000000040000795c */ /* 0x000fe20000300000 */
.L_x_416:
        /* <DEDUP_REMOVED lines=42> */
.L_x_456:
[----:B------:R-:W-:Y:S05]  /*77d0*/  @P0 BRA `(.L_x_418) ;  /* 0x0000000000140947 */ /* 0x000fea0003800000 */
[----:B------:R-:W-:Y:S01]  /*77e0*/  ISETP.NE.AND P1, PT, R13, RZ, PT ;  /* 0x000000ff0d00720c */ /* 0x000fe20003f25270 */
[----:B------:R-:W-:-:S04]  /*77f0*/  IMAD.MOV.U32 R3, RZ, RZ, 0x3100 ;  /* 0x00003100ff037424 */ /* 0x000fc800078e00ff */
[----:B------:R3:W-:Y:S08]  /*7800*/  SYNCS.ARRIVE.TRANS64 RZ, [R0+URZ+0x26818], R3 ;  /* 0x0268180300ff79a7 */ /* 0x0007f0000800003f */
[----:B------:R-:W-:Y:S05]  /*7810*/  @!P1 BRA `(.L_x_418) ;  /* 0x0000000000049947 */ /* 0x000fea0003800000 */
[----:B------:R-:W-:Y:S01]  /*7820*/  BPT.TRAP 0x1 ;  /* 0x000000040000795c */ /* 0x000fe20000300000 */
.L_x_418:
        /* <DEDUP_REMOVED lines=34> */
.L_x_457:
[----:B-123--:R-:W-:Y:S01]  /*7a50*/  SHF.R.S32.HI R20, RZ, 0x1f, R19 ;  /* 0x0000001fff147819 */ /* 0x00efe20000011413 */
[----:B------:R-:W-:Y:S06]  /*7a60*/  @P0 BRA `(.L_x_420) ;  /* 0x0000000000140947 */ /* 0x000fec0003800000 */
[----:B------:R-:W-:Y:S01]  /*7a70*/  ISETP.NE.AND P1, PT, R13, RZ, PT ;  /* 0x000000ff0d00720c */ /* 0x000fe20003f25270 */
[----:B------:R-:W-:-:S04]  /*7a80*/  IMAD.MOV.U32 R21, RZ, RZ, 0x3100 ;  /* 0x00003100ff157424 */ /* 0x000fc800078e00ff */
[----:B------:R1:W-:Y:S08]  /*7a90*/  SYNCS.ARRIVE.TRANS64 RZ, [R0+URZ+0x26838], R21 ;  /* 0x0268381500ff79a7 */ /* 0x0003f0000800003f */
[----:B------:R-:W-:Y:S05]  /*7aa0*/  @!P1 BRA `(.L_x_420) ;  /* 0x0000000000049947 */ /* 0x000fea0003800000 */
[----:B------:R-:W-:Y:S01]  /*7ab0*/  BPT.TRAP 0x1 ;  /* 0x000000040000795c */ /* 0x000fe20000300000 */
.L_x_420:
        /* <DEDUP_REMOVED lines=38> */
.L_x_459:
[----:B------:R-:W-:Y:S05]  /*7d20*/  @P0 BRA `(.L_x_422) ;  /* 0x0000000000140947 */ /* 0x000fea0003800000 */
[----:B------:R-:W-:Y:S01]  /*7d30*/  ISETP.NE.AND P1, PT, R13, RZ, PT ;  /* 0x000000ff0d00720c */ /* 0x000fe20003f25270 */
[----:B--2---:R-:W-:-:S04]  /*7d40*/  IMAD.MOV.U32 R5, RZ, RZ, 0x3100 ;  /* 0x00003100ff057424 */ /* 0x004fc800078e00ff */
[----:B------:R3:W-:Y:S08]  /*7d50*/  SYNCS.ARRIVE.TRANS64 RZ, [R0+URZ+0x26810], R5 ;  /* 0x0268100500ff79a7 */ /* 0x0007f0000800003f */
[----:B------:R-:W-:Y:S05]  /*7d60*/  @!P1 BRA `(.L_x_422) ;  /* 0x0000000000049947 */ /* 0x000fea0003800000 */
[----:B------:R-:W-:Y:S01]  /*7d70*/  BPT.TRAP 0x1 ;  /* 0x000000040000795c */ /* 0x000fe20000300000 */
.L_x_422:
        /* <DEDUP_REMOVED lines=36> */
.L_x_414:
[----:B------:R-:W-:-:S13]  /*7fc0*/  ISETP.NE.AND P1, PT, R17, RZ, PT ;  /* 0x000000ff1100720c */ /* 0x000fda0003f25270 */
[----:B------:R-:W-:Y:S05]  /*7fd0*/  @!P1 BRA `(.L_x_413) ;  /* 0x0000000400609947 */ /* 0x000fea0003800000 */
[----:B------:R-:W-:-:S04]  /*7fe0*/  SHF.L.U32 R7, R9, 0x1f, RZ ;  /* 0x0000001f09077819 */ /* 0x000fc800000006ff */
[----:B------:R-:W2:Y:S02]  /*7ff0*/  SYNCS.PHASECHK.TRANS64.TRYWAIT P1, [R0+URZ+0x26840], R7 ;  /* 0x02684007000075a7 */ /* 0x000ea4000802017f */
[----:B--2---:R-:W-:Y:S05]  /*8000*/  @!P1 BRA `(.L_x_424) ;  /* 0x0000001000409947 */ /* 0x004fea0003800000 */
.L_x_460:
[----:B------:R-:W-:Y:S05]  /*8010*/  @P0 BRA `(.L_x_425) ;  /* 0x0000000000140947 */ /* 0x000fea0003800000 */
[----:B------:R-:W-:Y:S01]  /*8020*/  ISETP.NE.AND P1, PT, R13, RZ, PT ;  /* 0x000000ff0d00720c */ /* 0x000fe20003f25270 */
[----:B------:R-:W-:-:S04]  /*8030*/  IMAD.MOV.U32 R5, RZ, RZ, 0x3100 ;  /* 0x00003100ff057424 */ /* 0x000fc800078e00ff */
[----:B------:R3:W-:Y:S08]  /*8040*/  SYNCS.ARRIVE.TRANS64 RZ, [R0+URZ+0x26830], R5 ;  /* 0x0268300500ff79a7 */ /* 0x0007f0000800003f */
[----:B------:R-:W-:Y:S05]  /*8050*/  @!P1 BRA `(.L_x_425) ;  /* 0x0000000000049947 */ /* 0x000fea0003800000 */
[----:B------:R-:W-:Y:S01]  /*8060*/  BPT.TRAP 0x1 ;  /* 0x000000040000795c */ /* 0x000fe20000300000 */
.L_x_425:
        /* <DEDUP_REMOVED lines=40> */
.L_x_461:
[----:B------:R-:W-:Y:S05]  /*82f0*/  @P0 BRA `(.L_x_427) ;  /* 0x0000000000140947 */ /* 0x000fea0003800000 */
[----:B------:R-:W-:Y:S01]  /*8300*/  ISETP.NE.AND P0, PT, R13, RZ, PT ;  /* 0x000000ff0d00720c */ /* 0x000fe20003f05270 */
[----:B------:R-:W-:-:S04]  /*8310*/  IMAD.MOV.U32 R5, RZ, RZ, 0x3100 ;  /* 0x00003100ff057424 */ /* 0x000fc800078e00ff */
[----:B------:R4:W-:Y:S08]  /*8320*/  SYNCS.ARRIVE.TRANS64 RZ, [R0+URZ+0x26818], R5 ;  /* 0x0268180500ff79a7 */ /* 0x0009f0000800003f */
[----:B------:R-:W-:Y:S05]  /*8330*/  @!P0 BRA `(.L_x_427) ;  /* 0x0000000000048947 */ /* 0x000fea0003800000 */
[----:B------:R-:W-:Y:S01]  /*8340*/  BPT.TRAP 0x1 ;  /* 0x000000040000795c */ /* 0x000fe20000300000 */
.L_x_427:
        /* <DEDUP_REMOVED lines=33> */
.L_x_413:
[----:B------:R-:W4:Y:S01]  /*8560*/  S2R R2, SR_TID.X ;  /* 0x0000000000027919 */ /* 0x000f220000002100 */
[----:B------:R-:W-:Y:S01]  /*8570*/  IMAD R3, R12, 0x8, R0 ;  /* 0x000000080c037824 */ /* 0x000fe200078e0200 */
[----:B----4-:R-:W-:Y:S02]  /*8580*/  LOP3.LUT R4, R2, 0x7f, RZ, 0xc0, !PT ;  /* 0x0000007f02047812 */ /* 0x010fe400078ec0ff */
[----:B------:R-:W-:Y:S02]  /*8590*/  SHF.L.U32 R2, R9, 0x1f, RZ ;  /* 0x0000001f09027819 */ /* 0x000fe400000006ff */
[----:B------:R-:W-:Y:S02]  /*85a0*/  ISETP.NE.AND P1, PT, R4, RZ, PT ;  /* 0x000000ff0400720c */ /* 0x000fe40003f25270 */
[----:B------:R-:W4:Y:S02]  /*85b0*/  SYNCS.PHASECHK.TRANS64.TRYWAIT P0, [R3+URZ+0x26840], R2 ;  /* 0x02684002030075a7 */ /* 0x000f24000800017f */
[----:B----4-:R-:W-:Y:S09]  /*85c0*/  @!P0 BRA `(.L_x_428) ;  /* 0x0000000800f88947 */ /* 0x010ff20003800000 */
.L_x_462:
[----:B------:R-:W-:Y:S05]  /*85d0*/  @P1 BRA `(.L_x_429) ;  /* 0x0000000000181947 */ /* 0x000fea0003800000 */
[----:B------:R-:W5:Y:S01]  /*85e0*/  S2R R4, SR_TID.X ;  /* 0x0000000000047919 */ /* 0x000f620000002100 */
[----:B----4-:R-:W-:-:S04]  /*85f0*/  IMAD.MOV.U32 R2, RZ, RZ, 0x3100 ;  /* 0x00003100ff027424 */ /* 0x010fc800078e00ff */
[----:B------:R4:W-:Y:S01]  /*8600*/  SYNCS.ARRIVE.TRANS64 RZ, [R3+URZ+0x26830], R2 ;  /* 0x0268300203ff79a7 */ /* 0x0009e2000800003f */
[----:B-----5:R-:W-:-:S13]  /*8610*/  LOP3.LUT P0, RZ, R4, 0x1f, RZ, 0xc0, !PT ;  /* 0x0000001f04ff7812 */ /* 0x020fda000780c0ff */
[----:B----4-:R-:W-:Y:S05]  /*8620*/  @!P0 BRA `(.L_x_429) ;  /* 0x0000000000048947 */ /* 0x010fea0003800000 */
[----:B------:R-:W-:Y:S01]  /*8630*/  BPT.TRAP 0x1 ;  /* 0x000000040000795c */ /* 0x000fe20000300000 */
.L_x_429:
        /* <DEDUP_REMOVED lines=47> */
.L_x_410:
[----:B------:R-:W-:Y:S05]  /*8930*/  BSYNC B0 ;  /* 0x0000000000007941 */ /* 0x000fea0003800000 */
.L_x_409:
[----:B------:R-:W-:-:S03]  /*8940*/  UMOV UR5, 0xffffffff ;  /* 0xffffffff00057882 */ /* 0x000fc60000000000 */
[----:B------:R-:W-:Y:S05]  /*8950*/  BRA.DIV UR5, `(.L_x_430) ;  /* 0x0000000a05287947 */ /* 0x000fea000b800000 */
[----:B------:R-:W-:-:S13]  /*8960*/  ELECT P0, URZ, PT ;  /* 0x00000000003f782f */ /* 0x000fda0003800000 */
.L_x_465:
[----:B------:R-:W-:Y:S05]  /*8970*/  @!P0 BRA `(.L_x_335) ;  /* 0x0000000000848947 */ /* 0x000fea0003800000 */
[----:B------:R-:W-:-:S06]  /*8980*/  ULOP3.LUT UR5, UR38, 0x2, URZ, 0xfc, !UPT ;  /* 0x0000000226057892 */ /* 0x000fcc000f8efc3f */
[----:B------:R-:W-:-:S05]  /*8990*/  IMAD.U32 R2, RZ, RZ, UR5 ;  /* 0x00000005ff027e24 */ /* 0x000fca000f8e00ff */
[----:B------:R-:W-:-:S13]  /*89a0*/  ISETP.NE.AND P0, PT, R2, 0x3, PT ;  /* 0x000000030200780c */ /* 0x000fda0003f05270 */
[----:B------:R-:W-:Y:S05]  /*89b0*/  @!P0 BRA `(.L_x_431) ;  /* 0x0000000000048947 */ /* 0x000fea0003800000 */
[----:B------:R-:W-:Y:S01]  /*89c0*/  BPT.TRAP 0x1 ;  /* 0x000000040000795c */ /* 0x000fe20000300000 */
.L_x_431:
        /* <DEDUP_REMOVED lines=15> */
.L_x_466:
[----:B------:R-:W2:Y:S02]  /*8ac0*/  SYNCS.PHASECHK.TRANS64.TRYWAIT P1, [R3+URZ], R2 ;  /* 0x00000002030075a7 */ /* 0x000ea4000802017f */
[----:B--2---:R-:W-:Y:S05]  /*8ad0*/  @!P1 BRA `(.L_x_433) ;  /* 0x0000000800009947 */ /* 0x004fea0003800000 */
.L_x_467:
[----:B------:R-:W-:Y:S05]  /*8ae0*/  @!P0 BRA `(.L_x_434) ;  /* 0x0000000000048947 */ /* 0x000fea0003800000 */
[----:B------:R-:W-:Y:S01]  /*8af0*/  BPT.TRAP 0x1 ;  /* 0x000000040000795c */ /* 0x000fe20000300000 */
.L_x_434:
[----:B--2---:R-:W-:-:S04]  /*8b00*/  VIADD R3, R7, 0x26840 ;  /* 0x0002684007037836 */ /* 0x004fc80000000000 */
[----:B------:R-:W-:-:S04]  /*8b10*/  IMAD R0, R0, 0x8, R3 ;  /* 0x0000000800007824 */ /* 0x000fc800078e0203 */
[----:B------:R-:W2:Y:S02]  /*8b20*/  SYNCS.PHASECHK.TRANS64.TRYWAIT P0, [R0+URZ], R5 ;  /* 0x00000005000075a7 */ /* 0x000ea4000800017f */
[----:B--2---:R-:W-:Y:S05]  /*8b30*/  @!P0 BRA `(.L_x_435) ;  /* 0x0000000400fc8947 */ /* 0x004fea0003800000 */
.L_x_468:
[----:B------:R-:W-:-:S07]  /*8b40*/  IMAD R3, R4, 0x8, R3 ;  /* 0x0000000804037824 */ /* 0x000fce00078e0203 */
.L_x_436:
[----:B---3--:R3:W4:Y:S02]  /*8b50*/  SYNCS.PHASECHK.TRANS64.TRYWAIT P0, [R3+URZ], R2 ;  /* 0x00000002030075a7 */ /* 0x008724000800017f */
[----:B----4-:R-:W-:Y:S05]  /*8b60*/  @!P0 NANOSLEEP.SYNCS 0x989680 ;  /* 0x009896800000895d */ /* 0x010fea0003900000 */
[----:B------:R-:W4:Y:S02]  /*8b70*/  @!P0 SYNCS.PHASECHK.TRANS64 P0, [R3+URZ], R2 ;  /* 0x00000002030085a7 */ /* 0x000f24000800007f */
[----:B----4-:R-:W-:Y:S05]  /*8b80*/  @!P0 BRA `(.L_x_436) ;  /* 0xfffffffc00f08947 */ /* 0x010fea000383ffff */
.L_x_335:
[----:B------:R-:W-:Y:S05]  /*8b90*/  BSYNC B6 ;  /* 0x0000000000067941 */ /* 0x000fea0003800000 */
.L_x_332:
[----:B------:R-:W-:Y:S05]  /*8ba0*/  EXIT ;  /* 0x000000000000794d */ /* 0x000fea0003800000 */
.L_x_340:
[----:B------:R-:W-:Y:S02]  /*8bb0*/  IMAD.MOV.U32 R13, RZ, RZ, R16 ;  /* 0x000000ffff0d7224 */ /* 0x000fe400078e0010 */
[----:B------:R-:W-:Y:S02]  /*8bc0*/  IMAD.MOV.U32 R12, RZ, RZ, RZ ;  /* 0x000000ffff0c7224 */ /* 0x000fe400078e00ff */
[----:B------:R-:W-:Y:S02]  /*8bd0*/  IMAD.MOV.U32 R11, RZ, RZ, 0x1f ;  /* 0x0000001fff0b7424 */ /* 0x000fe400078e00ff */
[----:B------:R-:W-:-:S07]  /*8be0*/  IMAD.MOV.U32 R15, RZ, RZ, -0x1 ;  /* 0xffffffffff0f7424 */ /* 0x000fce00078e00ff */
[----:B------:R-:W-:Y:S05]  /*8bf0*/  WARPSYNC.COLLECTIVE R15, `(.L_x_437) ;  /* 0x000000000f087348 */ /* 0x000fea0003c00000 */
[----:B------:R1:W2:Y:S02]  /*8c00*/  SHFL.IDX P6, R14, R13, R12, R11 ;  /* 0x0000000c0d0e7389 */ /* 0x0002a400000c000b */
[----:B-12---:R-:W-:Y:S01]  /*8c10*/  ENDCOLLECTIVE ;  /* 0x000000000000791b */ /* 0x006fe20003800000 */
.L_x_437:
[----:B------:R-:W-:Y:S05]  /*8c20*/  BRA `(.L_x_438) ;  /* 0xffffff7c00c47947 */ /* 0x000fea000383ffff */
.L_x_342:
[----:B--2---:R2:W3:Y:S02]  /*8c30*/  SYNCS.PHASECHK.TRANS64.TRYWAIT P0, [R18+URZ+0x26800], R5 ;  /* 0x02680005120075a7 */ /* 0x0044e4000800017f */
[----:B---3--:R-:W-:Y:S05]  /*8c40*/  @!P0 NANOSLEEP.SYNCS 0x989680 ;  /* 0x009896800000895d */ /* 0x008fea0003900000 */
[----:B------:R-:W3:Y:S02]  /*8c50*/  @!P0 SYNCS.PHASECHK.TRANS64 P0, [R18+URZ+0x26800], R5 ;  /* 0x02680005120085a7 */ /* 0x000ee4000800007f */
[----:B---3--:R-:W-:Y:S05]  /*8c60*/  @!P0 BRA `(.L_x_342) ;  /* 0xfffffffc00f08947 */ /* 0x008fea000383ffff */
[----:B------:R-:W-:Y:S05]  /*8c70*/  BRA `(.L_x_341) ;  /* 0xffffff7c00ec7947 */ /* 0x000fea000383ffff */
.L_x_348:
[----:B---3--:R-:W-:-:S04]  /*8c80*/  IMAD.U32 R5, RZ, RZ, UR8 ;  /* 0x00000008ff057e24 */ /* 0x008fc8000f8e00ff */
[----:B------:R3:W1:Y:S03]  /*8c90*/  SYNCS.PHASECHK.TRANS64.TRYWAIT P1, [R5+URZ+0x26810], R120 ;  /* 0x02681078050075a7 */ /* 0x000666000802017f */
[----:B-1----:R-:W-:Y:S05]  /*8ca0*/  @!P1 NANOSLEEP.SYNCS 0x989680 ;  /* 0x009896800000995d */ /* 0x002fea0003900000 */
[----:B------:R-:W1:Y:S02]  /*8cb0*/  @!P1 SYNCS.PHASECHK.TRANS64 P1, [R5+URZ+0x26810], R120 ;  /* 0x02681078050095a7 */ /* 0x000e64000802007f */
[----:B-1----:R-:W-:Y:S05]  /*8cc0*/  @!P1 BRA `(.L_x_348) ;  /* 0xfffffffc00ec9947 */ /* 0x002fea000383ffff */
[----:B------:R-:W-:Y:S05]  /*8cd0*/  BRA `(.L_x_347) ;  /* 0xffffff8c001c7947 */ /* 0x000fea000383ffff */
.L_x_352:
[----:B------:R-:W-:-:S04]  /*8ce0*/  IMAD.U32 R121, RZ, RZ, UR8 ;  /* 0x00000008ff797e24 */ /* 0x000fc8000f8e00ff */
[----:B------:R1:W1:Y:S03]  /*8cf0*/  SYNCS.PHASECHK.TRANS64.TRYWAIT P1, [R121+URZ+0x26830], R120 ;  /* 0x02683078790075a7 */ /* 0x000266000802017f */
[----:B-1----:R-:W-:Y:S05]  /*8d00*/  @!P1 NANOSLEEP.SYNCS 0x989680 ;  /* 0x009896800000995d */ /* 0x002fea0003900000 */
[----:B------:R-:W1:Y:S02]  /*8d10*/  @!P1 SYNCS.PHASECHK.TRANS64 P1, [R121+URZ+0x26830], R120 ;  /* 0x02683078790095a7 */ /* 0x000e64000802007f */
[----:B-1----:R-:W-:Y:S05]  /*8d20*/  @!P1 BRA `(.L_x_352) ;  /* 0xfffffffc00ec9947 */ /* 0x002fea000383ffff */
[----:B------:R-:W-:Y:S05]  /*8d30*/  BRA `(.L_x_351) ;  /* 0xffffff9000287947 */ /* 0x000fea000383ffff */
.L_x_359:
[----:B------:R-:W-:Y:S01]  /*8d40*/  BSSY B0, `(.L_x_439) ;  /* 0x0000005000007945 */ /* 0x000fe20003800000 */
[----:B------:R-:W-:-:S07]  /*8d50*/  IMAD.MOV.U32 R15, RZ, RZ, -0x1 ;  /* 0xffffffffff0f7424 */ /* 0x000fce00078e00ff */
[----:B-1----:R-:W-:Y:S05]  /*8d60*/  WARPSYNC.COLLECTIVE R15, `(.L_x_440) ;  /* 0x000000000f087348 */ /* 0x002fea0003c00000 */
[----:B------:R-:W-:Y:S01]  /*8d70*/  NOP ;  /* 0x0000000000007918 */ /* 0x000fe20000000000 */
[----:B-1----:R-:W-:Y:S01]  /*8d80*/  ENDCOLLECTIVE ;  /* 0x000000000000791b */ /* 0x002fe20003800000 */
.L_x_440:
[----:B------:R-:W-:Y:S05]  /*8d90*/  BSYNC B0 ;  /* 0x0000000000007941 */ /* 0x000fea0003800000 */
.L_x_439:
[----:B------:R-:W-:Y:S05]  /*8da0*/  BRA `(.L_x_441) ;  /* 0xffffffc0001c7947 */ /* 0x000fea000383ffff */
.L_x_368:
[----:B------:R-:W-:Y:S01]  /*8db0*/  BSSY B0, `(.L_x_442) ;  /* 0x0000005000007945 */ /* 0x000fe20003800000 */
[----:B------:R-:W-:-:S07]  /*8dc0*/  IMAD.MOV.U32 R15, RZ, RZ, -0x1 ;  /* 0xffffffffff0f7424 */ /* 0x000fce00078e00ff */
[----:B-12---:R-:W-:Y:S05]  /*8dd0*/  WARPSYNC.COLLECTIVE R15, `(.L_x_443) ;  /* 0x000000000f087348 */ /* 0x006fea0003c00000 */
[----:B------:R-:W-:Y:S01]  /*8de0*/  NOP ;  /* 0x0000000000007918 */ /* 0x000fe20000000000 */
[----:B-12---:R-:W-:Y:S01]  /*8df0*/  ENDCOLLECTIVE ;  /* 0x000000000000791b */ /* 0x006fe20003800000 */
.L_x_443:
[----:B------:R-:W-:Y:S05]  /*8e00*/  BSYNC B0 ;  /* 0x0000000000007941 */ /* 0x000fea0003800000 */
.L_x_442:
[----:B------:R-:W-:Y:S05]  /*8e10*/  BRA `(.L_x_444) ;  /* 0xffffffc400107947 */ /* 0x000fea000383ffff */
.L_x_377:
[----:B------:R-:W-:Y:S01]  /*8e20*/  BSSY B0, `(.L_x_445) ;  /* 0x0000005000007945 */ /* 0x000fe20003800000 */
[----:B------:R-:W-:-:S07]  /*8e30*/  IMAD.MOV.U32 R15, RZ, RZ, -0x1 ;  /* 0xffffffffff0f7424 */ /* 0x000fce00078e00ff */
[----:B------:R-:W-:Y:S05]  /*8e40*/  WARPSYNC.COLLECTIVE R15, `(.L_x_446) ;  /* 0x000000000f087348 */ /* 0x000fea0003c00000 */
[----:B------:R-:W-:Y:S01]  /*8e50*/  NOP ;  /* 0x0000000000007918 */ /* 0x000fe20000000000 */
[----:B------:R-:W-:Y:S01]  /*8e60*/  ENDCOLLECTIVE ;  /* 0x000000000000791b */ /* 0x000fe20003800000 */
.L_x_446:
[----:B------:R-:W-:Y:S05]  /*8e70*/  BSYNC B0 ;  /* 0x0000000000007941 */ /* 0x000fea0003800000 */
.L_x_445:
[----:B------:R-:W-:Y:S05]  /*8e80*/  BRA `(.L_x_447) ;  /* 0xffffffc800f07947 */ /* 0x000fea000383ffff */
.L_x_389:
[----:B------:R-:W-:Y:S01]  /*8e90*/  BSSY B0, `(.L_x_448) ;  /* 0x0000005000007945 */ /* 0x000fe20003800000 */
[----:B------:R-:W-:-:S07]  /*8ea0*/  IMAD.MOV.U32 R15, RZ, RZ, -0x1 ;  /* 0xffffffffff0f7424 */ /* 0x000fce00078e00ff */
[----:B------:R-:W-:Y:S05]  /*8eb0*/  WARPSYNC.COLLECTIVE R15, `(.L_x_449) ;  /* 0x000000000f087348 */ /* 0x000fea0003c00000 */
[----:B------:R-:W-:Y:S01]  /*8ec0*/  NOP ;  /* 0x0000000000007918 */ /* 0x000fe20000000000 */
[----:B------:R-:W-:Y:S01]  /*8ed0*/  ENDCOLLECTIVE ;  /* 0x000000000000791b */ /* 0x000fe20003800000 */
.L_x_449:
[----:B------:R-:W-:Y:S05]  /*8ee0*/  BSYNC B0 ;  /* 0x0000000000007941 */ /* 0x000fea0003800000 */
.L_x_448:
[----:B------:R-:W-:Y:S05]  /*8ef0*/  BRA `(.L_x_450) ;  /* 0xffffffd000087947 */ /* 0x000fea000383ffff */
.L_x_402:
[----:B------:R-:W-:Y:S01]  /*8f00*/  BSSY B0, `(.L_x_451) ;  /* 0x0000005000007945 */ /* 0x000fe20003800000 */
[----:B------:R-:W-:-:S07]  /*8f10*/  IMAD.MOV.U32 R15, RZ, RZ, -0x1 ;  /* 0xffffffffff0f7424 */ /* 0x000fce00078e00ff */
[----:B------:R-:W-:Y:S05]  /*8f20*/  WARPSYNC.COLLECTIVE R15, `(.L_x_452) ;  /* 0x000000000f087348 */ /* 0x000fea0003c00000 */
[----:B------:R-:W-:Y:S01]  /*8f30*/  NOP ;  /* 0x0000000000007918 */ /* 0x000fe20000000000 */
[----:B------:R-:W-:Y:S01]  /*8f40*/  ENDCOLLECTIVE ;  /* 0x000000000000791b */ /* 0x000fe20003800000 */
.L_x_452:
[----:B------:R-:W-:Y:S05]  /*8f50*/  BSYNC B0 ;  /* 0x0000000000007941 */ /* 0x000fea0003800000 */
.L_x_451:
[----:B------:R-:W-:Y:S05]  /*8f60*/  BRA `(.L_x_453) ;  /* 0xffffffd400247947 */ /* 0x000fea000383ffff */
.L_x_411:
[----:B-1----:R1:W2:Y:S02]  /*8f70*/  SYNCS.PHASECHK.TRANS64.TRYWAIT P0, [R0+URZ+0x26820], R3 ;  /* 0x02682003000075a7 */ /* 0x0022a4000800017f */
[----:B--2---:R-:W-:Y:S05]  /*8f80*/  @!P0 NANOSLEEP.SYNCS 0x989680 ;  /* 0x009896800000895d */ /* 0x004fea0003900000 */
[----:B------:R-:W2:Y:S02]  /*8f90*/  @!P0 SYNCS.PHASECHK.TRANS64 P0, [R0+URZ+0x26820], R3 ;  /* 0x02682003000085a7 */ /* 0x000ea4000800007f */
[----:B--2---:R-:W-:Y:S05]  /*8fa0*/  @!P0 BRA `(.L_x_411) ;  /* 0xfffffffc00f08947 */ /* 0x004fea000383ffff */
[----:B------:R-:W-:Y:S05]  /*8fb0*/  BRA `(.L_x_454) ;  /* 0xffffffd800e07947 */ /* 0x000fea000383ffff */
.L_x_415:
[----:B-1----:R1:W2:Y:S02]  /*8fc0*/  SYNCS.PHASECHK.TRANS64.TRYWAIT P1, [R0+URZ+0x26840], R20 ;  /* 0x02684014000075a7 */ /* 0x0022a4000802017f */
[----:B--2---:R-:W-:Y:S05]  /*8fd0*/  @!P1 NANOSLEEP.SYNCS 0x989680 ;  /* 0x009896800000995d */ /* 0x004fea0003900000 */
[----:B------:R-:W2:Y:S02]  /*8fe0*/  @!P1 SYNCS.PHASECHK.TRANS64 P1, [R0+URZ+0x26840], R20 ;  /* 0x02684014000095a7 */ /* 0x000ea4000802007f */
[----:B--2---:R-:W-:Y:S05]  /*8ff0*/  @!P1 BRA `(.L_x_415) ;  /* 0xfffffffc00f09947 */ /* 0x004fea000383ffff */
[----:B------:R-:W-:Y:S05]  /*9000*/  BRA `(.L_x_455) ;  /* 0xffffffe400307947 */ /* 0x000fea000383ffff */
.L_x_417:
[----:B--2---:R2:W3:Y:S02]  /*9010*/  SYNCS.PHASECHK.TRANS64.TRYWAIT P1, [R0+URZ+0x26828], R20 ;  /* 0x02682814000075a7 */ /* 0x0044e4000802017f */
[----:B---3--:R-:W-:Y:S05]  /*9020*/  @!P1 NANOSLEEP.SYNCS 0x989680 ;  /* 0x009896800000995d */ /* 0x008fea0003900000 */
[----:B------:R-:W3:Y:S02]  /*9030*/  @!P1 SYNCS.PHASECHK.TRANS64 P1, [R0+URZ+0x26828], R20 ;  /* 0x02682814000095a7 */ /* 0x000ee4000802007f */
[----:B---3--:R-:W-:Y:S05]  /*9040*/  @!P1 BRA `(.L_x_417) ;  /* 0xfffffffc00f09947 */ /* 0x008fea000383ffff */
[----:B------:R-:W-:Y:S05]  /*9050*/  BRA `(.L_x_456) ;  /* 0xffffffe400dc7947 */ /* 0x000fea000383ffff */
.L_x_419:
[----:B---3--:R3:W4:Y:S02]  /*9060*/  SYNCS.PHASECHK.TRANS64.TRYWAIT P1, [R0+URZ+0x26848], R20 ;  /* 0x02684814000075a7 */ /* 0x008724000802017f */
[----:B----4-:R-:W-:Y:S05]  /*9070*/  @!P1 NANOSLEEP.SYNCS 0x989680 ;  /* 0x009896800000995d */ /* 0x010fea0003900000 */
[----:B------:R-:W4:Y:S02]  /*9080*/  @!P1 SYNCS.PHASECHK.TRANS64 P1, [R0+URZ+0x26848], R20 ;  /* 0x02684814000095a7 */ /* 0x000f24000802007f */
[----:B----4-:R-:W-:Y:S05]  /*9090*/  @!P1 BRA `(.L_x_419) ;  /* 0xfffffffc00f09947 */ /* 0x010fea000383ffff */
[----:B------:R-:W-:Y:S05]  /*90a0*/  BRA `(.L_x_457) ;  /* 0xffffffe800687947 */ /* 0x000fea000383ffff */
.L_x_421:
[----:B------:R-:W-:-:S07]  /*90b0*/  SHF.L.U32 R5, R9, 0x1f, RZ ;  /* 0x0000001f09057819 */ /* 0x000fce00000006ff */
.L_x_458:
[----:B--2---:R2:W3:Y:S02]  /*90c0*/  SYNCS.PHASECHK.TRANS64.TRYWAIT P1, [R0+URZ+0x26820], R5 ;  /* 0x02682005000075a7 */ /* 0x0044e4000802017f */
[----:B---3--:R-:W-:Y:S05]  /*90d0*/  @!P1 NANOSLEEP.SYNCS 0x989680 ;  /* 0x009896800000995d */ /* 0x008fea0003900000 */
[----:B------:R-:W3:Y:S02]  /*90e0*/  @!P1 SYNCS.PHASECHK.TRANS64 P1, [R0+URZ+0x26820], R5 ;  /* 0x02682005000095a7 */ /* 0x000ee4000802007f */
[----:B---3--:R-:W-:Y:S05]  /*90f0*/  @!P1 BRA `(.L_x_458) ;  /* 0xfffffffc00f09947 */ /* 0x008fea000383ffff */
[----:B------:R-:W-:Y:S05]  /*9100*/  BRA `(.L_x_459) ;  /* 0xffffffec00047947 */ /* 0x000fea000383ffff */
.L_x_424:
[----:B--2---:R2:W3:Y:S02]  /*9110*/  SYNCS.PHASECHK.TRANS64.TRYWAIT P1, [R0+URZ+0x26840], R7 ;  /* 0x02684007000075a7 */ /* 0x0044e4000802017f */
[----:B---3--:R-:W-:Y:S05]  /*9120*/  @!P1 NANOSLEEP.SYNCS 0x989680 ;  /* 0x009896800000995d */ /* 0x008fea0003900000 */
[----:B------:R-:W3:Y:S02]  /*9130*/  @!P1 SYNCS.PHASECHK.TRANS64 P1, [R0+URZ+0x26840], R7 ;  /* 0x02684007000095a7 */ /* 0x000ee4000802007f */
[----:B---3--:R-:W-:Y:S05]  /*9140*/  @!P1 BRA `(.L_x_424) ;  /* 0xfffffffc00f09947 */ /* 0x008fea000383ffff */
[----:B------:R-:W-:Y:S05]  /*9150*/  BRA `(.L_x_460) ;  /* 0xffffffec00ac7947 */ /* 0x000fea000383ffff */
.L_x_426:
[----:B---3--:R3:W4:Y:S02]  /*9160*/  SYNCS.PHASECHK.TRANS64.TRYWAIT P1, [R0+URZ+0x26828], R7 ;  /* 0x02682807000075a7 */ /* 0x008724000802017f */
[----:B----4-:R-:W-:Y:S05]  /*9170*/  @!P1 NANOSLEEP.SYNCS 0x989680 ;  /* 0x009896800000995d */ /* 0x010fea0003900000 */
[----:B------:R-:W4:Y:S02]  /*9180*/  @!P1 SYNCS.PHASECHK.TRANS64 P1, [R0+URZ+0x26828], R7 ;  /* 0x02682807000095a7 */ /* 0x000f24000802007f */
[----:B----4-:R-:W-:Y:S05]  /*9190*/  @!P1 BRA `(.L_x_426) ;  /* 0xfffffffc00f09947 */ /* 0x010fea000383ffff */
[----:B------:R-:W-:Y:S05]  /*91a0*/  BRA `(.L_x_461) ;  /* 0xfffffff000507947 */ /* 0x000fea000383ffff */
.L_x_428:
[----:B----4-:R4:W1:Y:S02]  /*91b0*/  SYNCS.PHASECHK.TRANS64.TRYWAIT P0, [R3+URZ+0x26840], R2 ;  /* 0x02684002030075a7 */ /* 0x010864000800017f */
[----:B-1----:R-:W-:Y:S05]  /*91c0*/  @!P0 NANOSLEEP.SYNCS 0x989680 ;  /* 0x009896800000895d */ /* 0x002fea0003900000 */
[----:B------:R-:W1:Y:S02]  /*91d0*/  @!P0 SYNCS.PHASECHK.TRANS64 P0, [R3+URZ+0x26840], R2 ;  /* 0x02684002030085a7 */ /* 0x000e64000800007f */
[----:B-1----:R-:W-:Y:S05]  /*91e0*/  @!P0 BRA `(.L_x_428) ;  /* 0xfffffffc00f08947 */ /* 0x002fea000383ffff */
[----:B------:R-:W-:Y:S05]  /*91f0*/  BRA `(.L_x_462) ;  /* 0xfffffff000f47947 */ /* 0x000fea000383ffff */
.L_x_430:
[----:B------:R-:W-:Y:S01]  /*9200*/  BSSY B0, `(.L_x_463) ;  /* 0x0000006000007945 */ /* 0x000fe20003800000 */
[----:B------:R-:W-:-:S07]  /*9210*/  IMAD.MOV.U32 R15, RZ, RZ, -0x1 ;  /* 0xffffffffff0f7424 */ /* 0x000fce00078e00ff */
[----:B------:R-:W-:Y:S05]  /*9220*/  WARPSYNC.COLLECTIVE R15, `(.L_x_464) ;  /* 0x000000000f0c7348 */ /* 0x000fea0003c00000 */
[----:B------:R-:W-:Y:S02]  /*9230*/  ELECT P6, UR62, PT ;  /* 0x00000000003e782f */ /* 0x000fe400038c0000 */
[----:B------:R-:W-:Y:S01]  /*9240*/  MOV R14, UR62 ;  /* 0x0000003e000e7c02 */ /* 0x000fe20008000f00 */
[----:B------:R-:W-:Y:S10]  /*9250*/  ENDCOLLECTIVE ;  /* 0x000000000000791b */ /* 0x000ff40003800000 */
.L_x_464:
[----:B------:R-:W-:Y:S05]  /*9260*/  BSYNC B0 ;  /* 0x0000000000007941 */ /* 0x000fea0003800000 */
.L_x_463:
[----:B------:R-:W-:Y:S01]  /*9270*/  PLOP3.LUT P0, PT, P6, PT, PT, 0x80, 0x0 ;  /* 0x000000000000781c */ /* 0x000fe2000370f070 */
[----:B------:R-:W-:-:S12]  /*9280*/  BRA `(.L_x_465) ;  /* 0xfffffff400b87947 */ /* 0x000fd8000383ffff */
.L_x_432:
[----:B-1----:R1:W2:Y:S02]  /*9290*/  SYNCS.PHASECHK.TRANS64.TRYWAIT P1, [R6+URZ], R5 ;  /* 0x00000005060075a7 */ /* 0x0022a4000802017f */
[----:B--2---:R-:W-:Y:S05]  /*92a0*/  @!P1 NANOSLEEP.SYNCS 0x989680 ;  /* 0x009896800000995d */ /* 0x004fea0003900000 */
[----:B------:R-:W2:Y:S02]  /*92b0*/  @!P1 SYNCS.PHASECHK.TRANS64 P1, [R6+URZ], R5 ;  /* 0x00000005060095a7 */ /* 0x000ea4000802007f */
[----:B--2---:R-:W-:Y:S05]  /*92c0*/  @!P1 BRA `(.L_x_432) ;  /* 0xfffffffc00f09947 */ /* 0x004fea000383ffff */
[----:B------:R-:W-:Y:S05]  /*92d0*/  BRA `(.L_x_466) ;  /* 0xfffffff400f87947 */ /* 0x000fea000383ffff */
.L_x_433:
[----:B--2---:R2:W3:Y:S02]  /*92e0*/  SYNCS.PHASECHK.TRANS64.TRYWAIT P1, [R3+URZ], R2 ;  /* 0x00000002030075a7 */ /* 0x0044e4000802017f */
[----:B---3--:R-:W-:Y:S05]  /*92f0*/  @!P1 NANOSLEEP.SYNCS 0x989680 ;  /* 0x009896800000995d */ /* 0x008fea0003900000 */
[----:B------:R-:W3:Y:S02]  /*9300*/  @!P1 SYNCS.PHASECHK.TRANS64 P1, [R3+URZ], R2 ;  /* 0x00000002030095a7 */ /* 0x000ee4000802007f */
[----:B---3--:R-:W-:Y:S05]  /*9310*/  @!P1 BRA `(.L_x_433) ;  /* 0xfffffffc00f09947 */ /* 0x008fea000383ffff */
[----:B------:R-:W-:Y:S05]  /*9320*/  BRA `(.L_x_467) ;  /* 0xfffffff400ec7947 */ /* 0x000fea000383ffff */
.L_x_435:
[----:B--2---:R2:W3:Y:S02]  /*9330*/  SYNCS.PHASECHK.TRANS64.TRYWAIT P0, [R0+URZ], R5 ;  /* 0x00000005000075a7 */ /* 0x0044e4000800017f */
[----:B---3--:R-:W-:Y:S05]  /*9340*/  @!P0 NANOSLEEP.SYNCS 0x989680 ;  /* 0x009896800000895d */ /* 0x008fea0003900000 */
[----:B------:R-:W3:Y:S02]  /*9350*/  @!P0 SYNCS.PHASECHK.TRANS64 P0, [R0+URZ], R5 ;  /* 0x00000005000085a7 */ /* 0x000ee4000800007f */
[----:B---3--:R-:W-:Y:S05]  /*9360*/  @!P0 BRA `(.L_x_435) ;  /* 0xfffffffc00f08947 */ /* 0x008fea000383ffff */
[----:B------:R-:W-:Y:S05]  /*9370*/  BRA `(.L_x_468) ;  /* 0xfffffff400f07947 */ /* 0x000fea000383ffff */
.L_x_469:
        /* <DEDUP_REMOVED lines=16> */
.L_x_3298:


//--------------------- .text._ZN7cutlass13device_kernelIN5flash11enable_sm90INS1_16FlashAttnBwdSm90INS1_25CollectiveMainloopBwdSm90ILi2ELi2ELi2EN4cute5tupleIJNS5_1CILi1EEES8_S8_EEENS6_IJNS7_ILi64EEENS7_ILi128EEENS7_ILi96EEEEEENS_6half_tEfNS_4arch4Sm90ELb0ELb0ELb1ELb1ELb0ELb1ELb0ELb0ELi2ELi1ELi2ELi1ELb1EEENS1_21CollectiveEpilogueBwdISD_SE_SG_Li256ELb1ELb0ELi1EEENS1_19SingleTileSchedulerILb1ELb0ELb0ELi128EEEEEEEEEvNT_6ParamsE --------------------------
	.section	.text._ZN7cutlass13device_kernelIN5flash11enable_sm90INS1_16FlashAttnBwdSm90INS1_25CollectiveMainloopBwdSm90ILi2ELi2ELi2EN4cute5tupleIJNS5_1CILi1EEES8_S8_EEENS6_IJNS7_ILi64EEENS7_ILi128EEENS7_ILi96EEEEEENS_6half_tEfNS_4arch4Sm90ELb0ELb0ELb1ELb1ELb0ELb1ELb0ELb0ELi2ELi1ELi2ELi1ELb1EEENS1_21CollectiveEpilogueBwdISD_SE_SG_Li256ELb1ELb0ELi1EEENS1_19SingleTileSchedulerILb1ELb0ELb0ELi128EEEEEEEEEvNT_6ParamsE,"ax",@progbits
	.align	128
.text._ZN7cutlass13device_kernelIN5flash11enable_sm90INS1_16FlashAttnBwdSm90INS1_25CollectiveMainloopBwdSm90ILi2ELi2ELi2EN4cute5tupleIJNS5_1CILi1EEES8_S8_EEENS6_IJNS7_ILi64EEENS7_ILi128EEENS7_ILi96EEEEEENS_6half_tEfNS_4arch4Sm90ELb0ELb0ELb1ELb1ELb0ELb1ELb0ELb0ELi2ELi1ELi2ELi1ELb1EEENS1_21CollectiveEpilogueBwdISD_SE_SG_Li256ELb1ELb0ELi1EEENS1_19SingleTileSchedulerILb1ELb0ELb0ELi128EEEEEEEEEvNT_6ParamsE:
        .type           _ZN7cutlass13device_kernelIN5flash11enable_sm90INS1_16FlashAttnBwdSm90INS1_25CollectiveMainloopBwdSm90ILi2ELi2ELi2EN4cute5tupleIJNS5_1CILi1EEES8_S8_EEENS6_IJNS7_ILi64EEENS7_ILi128EEENS7_ILi96EEEEEENS_6half_tEfNS_4arch4Sm90ELb0ELb0ELb1ELb1ELb0ELb1ELb0ELb0ELi2ELi1ELi2ELi1ELb1EEENS1_21CollectiveEpilogueBwdISD_SE_SG_Li256ELb1ELb0ELi1EEENS1_19SingleTileSchedulerILb1ELb0ELb0ELi128EEEEEEEEEvNT_6ParamsE,@function
        .size           _ZN7cutlass13device_kernelIN5flash11enable_sm90INS1_16FlashAttnBwdSm90INS1_25CollectiveMainloopBwdSm90ILi2ELi2ELi2EN4cute5tupleIJNS5_1CILi1EEES8_S8_EEENS6_IJNS7_ILi64EEENS7_ILi128EEENS7_ILi96EEEEEENS_6half_tEfNS_4arch4Sm90ELb0ELb0ELb1ELb1ELb0ELb1ELb0ELb0ELi2ELi1ELi2ELi1ELb1EEENS1_21CollectiveEpilogueBwdISD_SE_SG_Li256ELb1ELb0ELi1EEENS1_19SingleTileSchedulerILb1ELb0ELb0ELi128EEEEEEEEEvNT_6ParamsE,(.L_x_3299 - _ZN7cutlass13device_kernelIN5flash11enable_sm90INS1_16FlashAttnBwdSm90INS1_25CollectiveMainloopBwdSm90ILi2ELi2ELi2EN4cute5tupleIJNS5_1CILi1EEES8_S8_EEENS6_IJNS7_ILi64EEENS7_ILi128EEENS7_ILi96EEEEEENS_6half_tEfNS_4arch4Sm90ELb0ELb0ELb1ELb1ELb0ELb1ELb0ELb0ELi2ELi1ELi2ELi1ELb1EEENS1_21CollectiveEpilogueBwdISD_SE_SG_Li256ELb1ELb0ELi1EEENS1_19SingleTileSchedulerILb1ELb0ELb0ELi128EEEEEEEEEvNT_6ParamsE)
        .other          _ZN7cutlass13device_kernelIN5flash11enable_sm90INS1_16FlashAttnBwdSm90INS1_25CollectiveMainloopBwdSm90ILi2ELi2ELi2EN4cute5tupleIJNS5_1CILi1EEES8_S8_EEENS6_IJNS7_ILi64EEENS7_ILi128EEENS7_ILi96EEEEEENS_6half_tEfNS_4arch4Sm90ELb0ELb0ELb1ELb1ELb0ELb1ELb0ELb0ELi2ELi1ELi2ELi1ELb1EEENS1_21CollectiveEpilogueBwdISD_SE_SG_Li256ELb1ELb0ELi1EEENS1_19SingleTileSchedulerILb1ELb0ELb0ELi128EEEEEEEEEvNT_6ParamsE,@"STO_CUDA_ENTRY STV_DEFAULT"
_ZN7cutlass13device_kernelIN5flash11enable_sm90INS1_16FlashAttnBwdSm90INS1_25CollectiveMainloopBwdSm90ILi2ELi2ELi2EN4cute5tupleIJNS5_1CILi1EEES8_S8_EEENS6_IJNS7_ILi64EEENS7_ILi128EEENS7_ILi96EEEEEENS_6half_tEfNS_4arch4Sm90ELb0ELb0ELb1ELb1ELb0ELb1ELb0ELb0ELi2ELi1ELi2ELi1ELb1EEENS1_21CollectiveEpilogueBwdISD_SE_SG_Li256ELb1ELb0ELi1EEENS1_19SingleTileSchedulerILb1ELb0ELb0ELi128EEEEEEEEEvNT_6ParamsE:
        /* <DEDUP_REMOVED lines=23> */
.L_x_471:
[----:B------:R-:W-:Y:S05]  /*0170*/  BSYNC B0 ;  /* 0x0000000000007941 */ /* 0x000fea0003800000 */
.L_x_470:
        /* <DEDUP_REMOVED lines=37> */
.L_x_472:
        /* <DEDUP_REMOVED lines=22> */
.L_x_473:
[----:B------:R-:W-:Y:S01]  /*0530*/  PLOP3.LUT P0, PT, PT, PT, UP0, 0x80, 0x0 ;  /* 0x000000000000781c */ /* 0x000fe20003f0f008 */
[----:B------:R-:W-:Y:S01]  /*0540*/  NOP ;  /* 0x0000000000007918 */ /* 0x000fe20000000000 */
[----:B------:R-:W-:Y:S01]  /*0550*/  ULDC.64 UR46, c[0x0][0x208] ;  /* 0x00008200002e7ab9 */ /* 0x000fe20000000a00 */
[----:B------:R-:W-:Y:S01]  /*0560*/  BSSY B6, `(.L_x_474) ;  /* 0x00009c1000067945 */ /* 0x000fe20003800000 */
[----:B-12-4-:R-:W-:Y:S09]  /*0570*/  BAR.SYNC.DEFER_BLOCKING 0x0 ;  /* 0x0000000000007b1d */ /* 0x016ff20000010000 */
[----:B------:R-:W-:Y:S05]  /*0580*/  @!P0 BRA `(.L_x_475) ;  /* 0x0000006000b88947 */ /* 0x000fea0003800000 */
.L_x_476:
[----:B------:R-:W-:-:S08]  /*0590*/  NOP ;  /* 0x0000000000007918 */ /* 0x000fd00000000000 */
[----:B------:R-:W1:Y:S02]  /*05a0*/  USETMAXREG.TRY_ALLOC.CTAPOOL UP0, 0xf0 ;  /* 0x000000f0000079c8 */ /* 0x000e640008000600 */
[----:B-1----:R-:W-:-:S13]  /*05b0*/  PLOP3.LUT P0, PT, PT, PT, UP0, 0x80, 0x0 ;  /* 0x000000000000781c */ /* 0x002fda0003f0f008 */
[----:B------:R-:W-:Y:S05]  /*05c0*/  @!P0 BRA `(.L_x_476) ;  /* 0xfffffffc00f08947 */ /* 0x000fea000383ffff */
[----:B------:R-:W-:Y:S01]  /*05d0*/  LOP3.LUT R0, R0, 0x3, RZ, 0xc0, !PT ;  /* 0x0000000300007812 */ /* 0x000fe200078ec0ff */
[----:B------:R-:W-:Y:S01]  /*05e0*/  ULDC.64 UR4, c[0x0][0x8d8] ;  /* 0x0002360000047ab9 */ /* 0x000fe20000000a00 */
[----:B------:R-:W1:Y:S04]  /*05f0*/  S2UR UR36, SR_CTAID.Z ;  /* 0x00000000002479c3 */ /* 0x000e680000002700 */
[----:B------:R-:W2:Y:S02]  /*0600*/  SHFL.IDX PT, R0, R0, RZ, 0x1f ;  /* 0x00001fff00007589 */ /* 0x000ea400000e0000 */
[----:B--2---:R-:W-:-:S13]  /*0610*/  ISETP.NE.AND P0, PT, R0, RZ, PT ;  /* 0x000000ff0000720c */ /* 0x004fda0003f05270 */
[----:B------:R-:W-:-:S05]  /*0620*/  @!P0 VIADD R3, R2, 0x9 ;  /* 0x0000000902038836 */ /* 0x000fca0000000000 */
[----:B------:R2:W-:Y:S06]  /*0630*/  @!P0 BAR.ARV R3, 0xa0 ;  /* 0x000280030000851d */ /* 0x0005ec0000002000 */
[----:B------:R-:W-:-:S04]  /*0640*/  ISETP.NE.U32.AND P0, PT, RZ, UR4, PT ;  /* 0x00000004ff007c0c */ /* 0x000fc8000bf05070 */
[----:B------:R-:W-:-:S13]  /*0650*/  ISETP.NE.AND.EX P0, PT, RZ, UR5, PT, P0 ;  /* 0x00000005ff007c0c */ /* 0x000fda000bf05300 */
[----:B-12---:R-:W-:Y:S05]  /*0660*/  @!P0 BRA `(.L_x_477) ;  /* 0x00000000001c8947 */ /* 0x006fea0003800000 */
[----:B------:R-:W-:Y:S02]  /*0670*/  ULDC.64 UR4, c[0x0][0x8d8] ;  /* 0x0002360000047ab9 */ /* 0x000fe40000000a00 */
[----:B------:R-:W-:-:S06]  /*0680*/  UIMAD.WIDE UR4, UR36, 0x4, UR4 ;  /* 0x00000004240478a5 */ /* 0x000fcc000f8e0204 */
[----:B------:R-:W-:Y:S02]  /*0690*/  IMAD.U32 R4, RZ, RZ, UR4 ;  /* 0x00000004ff047e24 */ /* 0x000fe4000f8e00ff */
[----:B------:R-:W-:-:S05]  /*06a0*/  IMAD.U32 R5, RZ, RZ, UR5 ;  /* 0x00000005ff057e24 */ /* 0x000fca000f8e00ff */
[----:B------:R-:W2:Y:S02]  /*06b0*/  LDG.E R4, desc[UR46][R4.64] ;  /* 0x0000002e04047981 */ /* 0x000ea4000c1e1900 */
[----:B--2---:R-:W-:Y:S01]  /*06c0*/  R2UR UR4, R4 ;  /* 0x00000000040472ca */ /* 0x004fe200000e0000 */
[----:B------:R-:W-:-:S14]  /*06d0*/  BRA `(.L_x_478) ;  /* 0x00000000003c7947 */ /* 0x000fdc0003800000 */
.L_x_477:
[----:B------:R-:W-:Y:S02]  /*06e0*/  ULDC.64 UR4, c[0x0][0x8d0] ;  /* 0x0002340000047ab9 */ /* 0x000fe40000000a00 */
[----:B------:R-:W-:-:S04]  /*06f0*/  ISETP.NE.U32.AND P0, PT, RZ, UR4, PT ;  /* 0x00000004ff007c0c */ /* 0x000fc8000bf05070 */
[----:B------:R-:W-:-:S13]  /*0700*/  ISETP.NE.AND.EX P0, PT, RZ, UR5, PT, P0 ;  /* 0x00000005ff007c0c */ /* 0x000fda000bf05300 */
[----:B------:R-:W-:Y:S05]  /*0710*/  @!P0 BRA `(.L_x_479) ;  /* 0x0000000000288947 */ /* 0x000fea0003800000 */
[----:B------:R-:W-:Y:S02]  /*0720*/  ULDC.64 UR4, c[0x0][0x8d0] ;  /* 0x0002340000047ab9 */ /* 0x000fe40000000a00 */
[----:B------:R-:W-:-:S06]  /*0730*/  UIMAD.WIDE UR4, UR36, 0x4, UR4 ;  /* 0x00000004240478a5 */ /* 0x000fcc000f8e0204 */
[----:B------:R-:W-:Y:S02]  /*0740*/  IMAD.U32 R4, RZ, RZ, UR4 ;  /* 0x00000004ff047e24 */ /* 0x000fe4000f8e00ff */
[----:B------:R-:W-:-:S05]  /*0750*/  IMAD.U32 R5, RZ, RZ, UR5 ;  /* 0x00000005ff057e24 */ /* 0x000fca000f8e00ff */
[----:B------:R-:W2:Y:S04]  /*0760*/  LDG.E R3, desc[UR46][R4.64] ;  /* 0x0000002e04037981 */ /* 0x000ea8000c1e1900 */
[----:B------:R-:W3:Y:S01]  /*0770*/  LDG.E R0, desc[UR46][R4.64+0x4] ;  /* 0x0000042e04007981 */ /* 0x000ee2000c1e1900 */
[----:B--2---:R-:W-:Y:S02]  /*0780*/  R2UR UR4, R3 ;  /* 0x00000000030472ca */ /* 0x004fe400000e0000 */
[----:B---3--:R-:W-:-:S13]  /*0790*/  R2UR UR5, R0 ;  /* 0x00000000000572ca */ /* 0x008fda00000e0000 */
[----:B------:R-:W-:Y:S01]  /*07a0*/  UIADD3 UR4, -UR4, UR5, URZ ;  /* 0x0000000504047290 */ /* 0x000fe2000fffe13f */
[----:B------:R-:W-:Y:S11]  /*07b0*/  BRA `(.L_x_478) ;  /* 0x0000000000047947 */ /* 0x000ff60003800000 */
.L_x_479:
[----:B------:R-:W-:-:S05]  /*07c0*/  ULDC UR4, c[0x0][0x8bc] ;  /* 0x00022f0000047ab9 */ /* 0x000fca0000000800 */
.L_x_478:
[----:B------:R-:W1:Y:S02]  /*07d0*/  S2UR UR37, SR_CTAID.X ;  /* 0x00000000002579c3 */ /* 0x000e640000002500 */
[----:B-1----:R-:W-:-:S04]  /*07e0*/  USHF.L.U32 UR37, UR37, 0x7, URZ ;  /* 0x0000000725257899 */ /* 0x002fc8000800063f */
[----:B------:R-:W-:-:S04]  /*07f0*/  UISETP.GE.AND UP0, UPT, UR37, UR4, UPT ;  /* 0x000000042500728c */ /* 0x000fc8000bf06270 */
[----:B------:R-:W-:-:S06]  /*0800*/  USEL UR36, UR36, 0xffffffff, !UP0 ;  /* 0xffffffff24247887 */ /* 0x000fcc000c000000 */
[----:B------:R-:W-:-:S13]  /*0810*/  ISETP.LE.AND P0, PT, RZ, UR36, PT ;  /* 0x00000024ff007c0c */ /* 0x000fda000bf03270 */
[----:B------:R-:W-:Y:S05]  /*0820*/  @!P0 BRA `(.L_x_480) ;  /* 0x0000009800508947 */ /* 0x000fea0003800000 */
[----:B------:R-:W1:Y:S01]  /*0830*/  S2R R0, SR_TID.X ;  /* 0x0000000000007919 */ /* 0x000e620000002100 */
[----:B------:R-:W-:Y:S02]  /*0840*/  ULDC.64 UR4, c[0x0][0x780] ;  /* 0x0001e00000047ab9 */ /* 0x000fe40000000a00 */
[----:B------:R-:W-:Y:S01]  /*0850*/  ISETP.NE.U32.AND P0, PT, RZ, UR4, PT ;  /* 0x00000004ff007c0c */ /* 0x000fe2000bf05070 */
[----:B------:R-:W-:Y:S02]  /*0860*/  ULDC UR4, c[0x0][0x290] ;  /* 0x0000a40000047ab9 */ /* 0x000fe40000000800 */
[----:B------:R-:W-:Y:S01]  /*0870*/  IMAD.U32 R24, RZ, RZ, UR4 ;  /* 0x00000004ff187e24 */ /* 0x000fe2000f8e00ff */
[----:B------:R-:W-:Y:S01]  /*0880*/  ISETP.NE.AND.EX P0, PT, RZ, UR5, PT, P0 ;  /* 0x00000005ff007c0c */ /* 0x000fe2000bf05300 */
[----:B-1----:R-:W-:-:S12]  /*0890*/  VIADD R22, R0, 0xffffff80 ;  /* 0xffffff8000167836 */ /* 0x002fd80000000000 */
[----:B------:R-:W-:Y:S05]  /*08a0*/  @!P0 BRA `(.L_x_481) ;  /* 0x00000000001c8947 */ /* 0x000fea0003800000 */
[----:B------:R-:W-:Y:S02]  /*08b0*/  ULDC.64 UR4, c[0x0][0x780] ;  /* 0x0001e00000047ab9 */ /* 0x000fe40000000a00 */
[----:B------:R-:W-:-:S06]  /*08c0*/  UIMAD.WIDE UR4, UR36, 0x4, UR4 ;  /* 0x00000004240478a5 */ /* 0x000fcc000f8e0204 */
[----:B------:R-:W-:Y:S02]  /*08d0*/  IMAD.U32 R4, RZ, RZ, UR4 ;  /* 0x00000004ff047e24 */ /* 0x000fe4000f8e00ff */
[----:B------:R-:W-:-:S05]  /*08e0*/  IMAD.U32 R5, RZ, RZ, UR5 ;  /* 0x00000005ff057e24 */ /* 0x000fca000f8e00ff */
[----:B------:R-:W2:Y:S02]  /*08f0*/  LDG.E R4, desc[UR46][R4.64] ;  /* 0x0000002e04047981 */ /* 0x000ea4000c1e1900 */
[----:B--2---:R-:W-:Y:S01]  /*0900*/  R2UR UR39, R4 ;  /* 0x00000000042772ca */ /* 0x004fe200000e0000 */
[----:B------:R-:W-:-:S14]  /*0910*/  BRA `(.L_x_482) ;  /* 0x0000000000387947 */ /* 0x000fdc0003800000 */
.L_x_481:
[----:B------:R-:W-:Y:S01]  /*0920*/  ULDC.64 UR4, c[0x0][0x770] ;  /* 0x0001dc0000047ab9 */ /* 0x000fe20000000a00 */
[----:B------:R-:W-:Y:S01]  /*0930*/  ULDC UR39, c[0x0][0x280] ;  /* 0x0000a00000277ab9 */ /* 0x000fe20000000800 */
        /* <DEDUP_REMOVED lines=11> */
[----:B------:R-:W-:-:S12]  /*09f0*/  UIADD3 UR39, -UR39, UR4, URZ ;  /* 0x0000000427277290 */ /* 0x000fd8000fffe13f */
.L_x_482:
        /* <DEDUP_REMOVED lines=8> */
[----:B------:R1:W5:Y:S01]  /*0a80*/  LDG.E R24, desc[UR46][R4.64] ;  /* 0x0000002e04187981 */ /* 0x000362000c1e1900 */
[----:B------:R-:W-:Y:S05]  /*0a90*/  BRA `(.L_x_484) ;  /* 0x00000000002c7947 */ /* 0x000fea0003800000 */
.L_x_483:
        /* <DEDUP_REMOVED lines=9> */
[----:B------:R-:W2:Y:S02]  /*0b30*/  LDG.E R3, desc[UR46][R4.64+0x4] ;  /* 0x0000042e04037981 */ /* 0x000ea4000c1e1900 */
[----:B--2---:R-:W-:-:S07]  /*0b40*/  IMAD.IADD R24, R3, 0x1, -R24 ;  /* 0x0000000103187824 */ /* 0x004fce00078e0a18 */
.L_x_484:
[----:B------:R-:W-:Y:S01]  /*0b50*/  UISETP.GE.AND UP0, UPT, UR39, 0x1, UPT ;  /* 0x000000012700788c */ /* 0x000fe2000bf06270 */
[----:B------:R-:W-:Y:S02]  /*0b60*/  PLOP3.LUT P0, PT, PT, PT, PT, 0x80, 0x0 ;  /* 0x000000000000781c */ /* 0x000fe40003f0f070 */
[----:B------:R-:W-:Y:S02]  /*0b70*/  CS2R R70, SRZ ;  /* 0x0000000000467805 */ /* 0x000fe4000001ff00 */
[----:B------:R-:W-:Y:S02]  /*0b80*/  CS2R R68, SRZ ;  /* 0x0000000000447805 */ /* 0x000fe4000001ff00 */
[----:B------:R-:W-:Y:S02]  /*0b90*/  CS2R R66, SRZ ;  /* 0x0000000000427805 */ /* 0x000fe4000001ff00 */
[----:B------:R-:W-:Y:S02]  /*0ba0*/  CS2R R64, SRZ ;  /* 0x0000000000407805 */ /* 0x000fe4000001ff00 */
[----:B------:R-:W-:-:S02]  /*0bb0*/  PLOP3.LUT P1, PT, PT, PT, UP0, 0x80, 0x0 ;  /* 0x000000000000781c */ /* 0x000fc40003f2f008 */
        /* <DEDUP_REMOVED lines=18> */
[----:B------:R-:W-:Y:S01]  /*0ce0*/  CS2R R26, SRZ ;  /* 0x00000000001a7805 */ /* 0x000fe2000001ff00 */
[----:B------:R-:W-:Y:S01]  /*0cf0*/  IMAD.MOV.U32 R25, RZ, RZ, RZ ;  /* 0x000000ffff197224 */ /* 0x000fe200078e00ff */
[----:B------:R-:W-:Y:S01]  /*0d00*/  CS2R R118, SRZ ;  /* 0x0000000000767805 */ /* 0x000fe2000001ff00 */
[----:B------:R-:W-:Y:S01]  /*0d10*/  IMAD.MOV.U32 R0, RZ, RZ, RZ ;  /* 0x000000ffff007224 */ /* 0x000fe200078e00ff */
        /* <DEDUP_REMOVED lines=23> */
[----:B------:R-:W-:Y:S06]  /*0e90*/  @!P1 BRA `(.L_x_485) ;  /* 0x0000003c00889947 */ /* 0x000fec0003800000 */
[----:B------:R-:W-:-:S04]  /*0ea0*/  MOV R0, RZ ;  /* 0x000000ff00007202 */ /* 0x000fc80000000f00 */
[----:B------:R-:W-:-:S13]  /*0eb0*/  LOP3.LUT P0, RZ, R0, 0x3ff, RZ, 0xc0, !PT ;  /* 0x000003ff00ff7812 */ /* 0x000fda000780c0ff */
[----:B------:R-:W-:Y:S05]  /*0ec0*/  @!P0 BRA `(.L_x_486) ;  /* 0x00000000007c8947 */ /* 0x000fea0003800000 */
[----:B------:R-:W-:Y:S01]  /*0ed0*/  MOV R16, 0x0 ;  /* 0x0000000000107802 */ /* 0x000fe20000000f00 */
[----:B------:R-:W-:Y:S01]  /*0ee0*/  ULDC.64 UR4, c[0x4][0x88] ;  /* 0x0100220000047ab9 */ /* 0x000fe20000000a00 */
[----:B------:R-:W-:Y:S01]  /*0ef0*/  ULDC.64 UR6, c[0x4][0x8] ;  /* 0x0100020000067ab9 */ /* 0x000fe20000000a00 */
[----:B-1----:R-:W-:Y:S01]  /*0f00*/  IMAD.U32 R4, RZ, RZ, UR4 ;  /* 0x00000004ff047e24 */ /* 0x002fe2000f8e00ff */
        /* <DEDUP_REMOVED lines=11> */
[----:B--2--5:R-:W-:Y:S05]  /*0fc0*/  CALL.ABS.NOINC R14 ;  /* 0x000000000e007343 */ /* 0x024fea0003c00000 */
.L_x_487:
        /* <DEDUP_REMOVED lines=15> */
.L_x_486:
[----:B------:R-:W2:Y:S01]  /*10c0*/  S2R R3, SR_CgaCtaId ;  /* 0x0000000000037919 */ /* 0x000ea20000008800 */
[----:B------:R-:W-:-:S04]  /*10d0*/  MOV R18, 0x400 ;  /* 0x0000040000127802 */ /* 0x000fc80000000f00 */
[----:B--2---:R-:W-:-:S05]  /*10e0*/  LEA R18, R3, R18, 0x18 ;  /* 0x0000001203127211 */ /* 0x004fca00078ec0ff */
[----:B------:R-:W-:-:S05]  /*10f0*/  VIADD R19, R18, 0x1e800 ;  /* 0x0001e80012137836 */ /* 0x000fca0000000000 */
        /* <DEDUP_REMOVED lines=18> */
.L_x_489:
        /* <DEDUP_REMOVED lines=15> */
.L_x_488:
[----:B------:R-:W-:Y:S01]  /*1310*/  SHF.R.S32.HI R25, RZ, 0x1f, R22 ;  /* 0x0000001fff197819 */ /* 0x000fe20000011416 */
[----:B------:R-:W-:-:S03]  /*1320*/  UMOV UR4, 0xffffffff ;  /* 0xffffffff00047882 */ /* 0x000fc60000000000 */
[----:B------:R-:W-:-:S04]  /*1330*/  LEA.HI R0, R25, R22, RZ, 0x7 ;  /* 0x0000001619007211 */ /* 0x000fc800078f38ff */
[----:B------:R-:W-:Y:S01]  /*1340*/  SHF.R.S32.HI R16, RZ, 0x7, R0 ;  /* 0x00000007ff107819 */ /* 0x000fe20000011400 */
[----:B------:R-:W-:Y:S06]  /*1350*/  BRA.DIV UR4, `(.L_x_490) ;  /* 0x0000008e048c7947 */ /* 0x000fec000b800000 */
[----:B------:R2:W3:Y:S02]  /*1360*/  SHFL.IDX PT, R14, R16, RZ, 0x1f ;  /* 0x00001fff100e7589 */ /* 0x0004e400000e0000 */
.L_x_578:
[----:B-1----:R-:W-:Y:S02]  /*1370*/  SHF.L.U32 R5, RZ, 0x1f, RZ ;  /* 0x0000001fff057819 */ /* 0x002fe400000006ff */
[----:B------:R-:W-:Y:S01]  /*1380*/  LOP3.LUT R3, R0, 0xffffff80, RZ, 0xc0, !PT ;  /* 0xffffff8000037812 */ /* 0x000fe200078ec0ff */
[----:B------:R-:W-:Y:S01]  /*1390*/  VIADD R0, R18, 0x6000 ;  /* 0x0000600012007836 */ /* 0x000fe20000000000 */
[----:B------:R-:W1:Y:S03]  /*13a0*/  SYNCS.PHASECHK.TRANS64.TRYWAIT P0, [R18+URZ+0x26800], R5 ;  /* 0x02680005120075a7 */ /* 0x000e66000800017f */
[----:B------:R-:W-:Y:S01]  /*13b0*/  IMAD.IADD R27, R22, 0x1, -R3 ;  /* 0x00000001161b7824 */ /* 0x000fe200078e0a03 */
[----:B------:R-:W-:Y:S02]  /*13c0*/  LOP3.LUT P1, RZ, R0, 0x1bf, RZ, 0xc0, !PT ;  /* 0x000001bf00ff7812 */ /* 0x000fe4000782c0ff */
[----:B---3--:R-:W-:-:S02]  /*13d0*/  LEA.HI R0, R14, R14, RZ, 0x1 ;  /* 0x0000000e0e007211 */ /* 0x008fc400078f08ff */
[----:B------:R-:W-:Y:S02]  /*13e0*/  SHF.R.S32.HI R26, RZ, 0x1f, R27 ;  /* 0x0000001fff1a7819 */ /* 0x000fe4000001141b */
[----:B------:R-:W-:Y:S02]  /*13f0*/  LOP3.LUT R23, R0, 0xfffffffe, RZ, 0xc0, !PT ;  /* 0xfffffffe00177812 */ /* 0x000fe400078ec0ff */
[----:B------:R-:W-:-:S04]  /*1400*/  LEA.HI R28, R26, R27, RZ, 0x2 ;  /* 0x0000001b1a1c7211 */ /* 0x000fc800078f10ff */
[----:B------:R-:W-:Y:S01]  /*1410*/  LOP3.LUT R0, R28, 0x7ffffffc, RZ, 0xc0, !PT ;  /* 0x7ffffffc1c007812 */ /* 0x000fe200078ec0ff */
[----:B-1----:R-:W-:Y:S06]  /*1420*/  @P0 BRA `(.L_x_491) ;  /* 0x0000000000080947 */ /* 0x002fec0003800000 */
[----:B------:R-:W1:Y:S02]  /*1430*/  SYNCS.PHASECHK.TRANS64.TRYWAIT P0, [R18+URZ+0x26800], R5 ;  /* 0x02680005120075a7 */ /* 0x000e64000800017f */
[----:B-1----:R-:W-:Y:S05]  /*1440*/  @!P0 BRA `(.L_x_492) ;  /* 0x0000008c00708947 */ /* 0x002fea0003800000 */
.L_x_491:
[----:B------:R-:W-:Y:S02]  /*1450*/  IMAD.IADD R23, R14, 0x1, -R23 ;  /* 0x000000010e177824 */ /* 0x000fe400078e0a17 */
[----:B------:R-:W-:Y:S01]  /*1460*/  IMAD.IADD R17, R27, 0x1, -R0 ;  /* 0x000000011b117824 */ /* 0x000fe200078e0a00 */
[----:B------:R-:W-:Y:S06]  /*1470*/  @!P1 BRA `(.L_x_493) ;  /* 0x0000000000409947 */ /* 0x000fec0003800000 */
[----:B------:R-:W-:Y:S01]  /*1480*/  MOV R0, 0x0 ;  /* 0x0000000000007802 */ /* 0x000fe20000000f00 */
[----:B------:R-:W-:Y:S01]  /*1490*/  ULDC.64 UR4, c[0x4][0x88] ;  /* 0x0100220000047ab9 */ /* 0x000fe20000000a00 */
[----:B------:R-:W-:Y:S01]  /*14a0*/  ULDC.64 UR6, c[0x4][0x90] ;  /* 0x0100240000067ab9 */ /* 0x000fe20000000a00 */
[----:B------:R-:W-:Y:S01]  /*14b0*/  IMAD.U32 R4, RZ, RZ, UR4 ;  /* 0x00000004ff047e24 */ /* 0x000fe2000f8e00ff */
[----:B------:R3:W4:Y:S01]  /*14c0*/  LDC.64 R14, c[0x4][R0] ;  /* 0x01000000000e7b82 */ /* 0x0007220000000a00 */
[----:B-1----:R-:W-:Y:S01]  /*14d0*/  IMAD.U32 R5, RZ, RZ, UR5 ;  /* 0x00000005ff057e24 */ /* 0x002fe2000f8e00ff */
        /* <DEDUP_REMOVED lines=9> */
[----:B--2-45:R-:W-:Y:S05]  /*1570*/  CALL.ABS.NOINC R14 ;  /* 0x000000000e007343 */ /* 0x034fea0003c00000 */
.L_x_493:
[----:B------:R-:W-:Y:S01]  /*1580*/  LEA.HI R0, R25, R22, RZ, 0x4 ;  /* 0x0000001619007211 */ /* 0x000fe200078f20ff */
[----:B------:R-:W-:Y:S05]  /*1590*/  WARPSYNC.ALL ;  /* 0x0000000000007948 */ /* 0x000fea0003800000 */
[----:B------:R-:W-:-:S05]  /*15a0*/  LOP3.LUT R3, R0, 0xfffffff0, RZ, 0xc0, !PT ;  /* 0xfffffff000037812 */ /* 0x000fca00078ec0ff */
[----:B-1----:R-:W-:Y:S01]  /*15b0*/  IMAD.IADD R5, R22, 0x1, -R3 ;  /* 0x0000000116057824 */ /* 0x002fe200078e0a03 */
[----:B------:R-:W-:-:S04]  /*15c0*/  SHF.R.S32.HI R3, RZ, 0x4, R0 ;  /* 0x00000004ff037819 */ /* 0x000fc80000011400 */
[----:B------:R-:W-:Y:S02]  /*15d0*/  LEA.HI R6, R5, R5, RZ, 0x1 ;  /* 0x0000000505067211 */ /* 0x000fe400078f08ff */
[----:B------:R-:W-:Y:S02]  /*15e0*/  LEA.HI R0, R0, R3, RZ, 0x1 ;  /* 0x0000000300007211 */ /* 0x000fe400078f08ff */
[--C-:B------:R-:W-:Y:S02]  /*15f0*/  SHF.R.S32.HI R7, RZ, 0x1, R6.reuse ;  /* 0x00000001ff077819 */ /* 0x100fe40000011406 */
[----:B------:R-:W-:Y:S02]  /*1600*/  SHF.R.S32.HI R4, RZ, 0x1f, R6 ;  /* 0x0000001fff047819 */ /* 0x000fe40000011406 */
[----:B------:R-:W-:Y:S02]  /*1610*/  SHF.R.S32.HI R10, RZ, 0x1f, R5 ;  /* 0x0000001fff0a7819 */ /* 0x000fe40000011405 */
[----:B------:R-:W-:-:S02]  /*1620*/  LEA.HI R4, R4, R7, RZ, 0x2 ;  /* 0x0000000704047211 */ /* 0x000fc400078f10ff */
[----:B------:R-:W-:Y:S02]  /*1630*/  LEA.HI R10, R10, R5, RZ, 0x3 ;  /* 0x000000050a0a7211 */ /* 0x000fe400078f18ff */
[----:B------:R-:W-:Y:S02]  /*1640*/  LOP3.LUT R8, R4, 0xfffffffc, RZ, 0xc0, !PT ;  /* 0xfffffffc04087812 */ /* 0x000fe400078ec0ff */
        /* <DEDUP_REMOVED lines=13> */
[----:B------:R-:W-:-:S03]  /*1720*/  IMAD R5, R9, 0x200, R10 ;  /* 0x0000020009057824 */ /* 0x000fc600078e020a */
[----:B------:R-:W-:Y:S01]  /*1730*/  LOP3.LUT R7, R0, 0x8, R7, 0xf8, !PT ;  /* 0x0000000800077812 */ /* 0x000fe200078ef807 */
[----:B------:R-:W-:Y:S01]  /*1740*/  IMAD R6, R6, 0x20, R5 ;  /* 0x0000002006067824 */ /* 0x000fe200078e0205 */
[----:B------:R-:W-:-:S04]  /*1750*/  SHF.R.U32.HI R0, RZ, 0x3, R0 ;  /* 0x00000003ff007819 */ /* 0x000fc80000011600 */
[----:B------:R-:W-:Y:S01]  /*1760*/  LOP3.LUT R7, R7, R0, RZ, 0x3c, !PT ;  /* 0x0000000007077212 */ /* 0x000fe200078e3cff */
[----:B------:R-:W-:-:S04]  /*1770*/  IMAD.SHL.U32 R0, R22, 0x40, RZ ;  /* 0x0000004016007824 */ /* 0x000fc800078e00ff */
[----:B------:R-:W-:Y:S01]  /*1780*/  IMAD.IADD R7, R7, 0x1, R6 ;  /* 0x0000000107077824 */ /* 0x000fe200078e0206 */
[----:B------:R-:W-:-:S03]  /*1790*/  LOP3.LUT R0, R0, 0x1c0, RZ, 0xc0, !PT ;  /* 0x000001c000007812 */ /* 0x000fc600078ec0ff */
[----:B------:R-:W-:Y:S01]  /*17a0*/  IMAD R7, R7, 0x2, R18 ;  /* 0x0000000207077824 */ /* 0x000fe200078e0212 */
[----:B------:R-:W-:Y:S01]  /*17b0*/  LEA.HI R26, R26, R27, RZ, 0x5 ;  /* 0x0000001b1a1a7211 */ /* 0x000fe200078f28ff */
[----:B------:R-:W-:-:S03]  /*17c0*/  IMAD.SHL.U32 R9, R9, 0x10, RZ ;  /* 0x0000001009097824 */ /* 0x000fc600078e00ff */
[----:B------:R-:W1:Y:S01]  /*17d0*/  LDSM.16.M88.4 R184, [R7+0x6000] ;  /* 0x0060000007b8783b */ /* 0x000e620000000200 */
[--C-:B------:R-:W-:Y:S01]  /*17e0*/  SHF.R.S32.HI R4, RZ, 0x2, R28.reuse ;  /* 0x00000002ff047819 */ /* 0x100fe2000001141c */
[----:B-----5:R-:W-:Y:S01]  /*17f0*/  VIADD R11, R24, -UR37 ;  /* 0x80000025180b7c36 */ /* 0x020fe20008000000 */
[----:B------:R-:W-:Y:S01]  /*1800*/  SHF.R.S32.HI R5, RZ, 0x1f, R28 ;  /* 0x0000001fff057819 */ /* 0x000fe2000001141c */
[----:B------:R-:W3:Y:S01]  /*1810*/  LDSM.16.M88.4 R188, [R7+0x8000] ;  /* 0x0080000007bc783b */ /* 0x000ee20000000200 */
[----:B------:R-:W-:Y:S01]  /*1820*/  SHF.R.S32.HI R26, RZ, 0x5, R26 ;  /* 0x00000005ff1a7819 */ /* 0x000fe2000001141a */
[----:B------:R-:W-:Y:S01]  /*1830*/  UIADD3 UR39, UR39, 0x3f, URZ ;  /* 0x0000003f27277890 */ /* 0x000fe2000fffe03f */
[----:B------:R-:W-:Y:S01]  /*1840*/  LEA.HI R22, R25, R22, RZ, 0x3 ;  /* 0x0000001619167211 */ /* 0x000fe200078f18ff */
[----:B------:R-:W4:Y:S01]  /*1850*/  LDSM.16.M88.4 R192, [R7+0xa000] ;  /* 0x00a0000007c0783b */ /* 0x000f220000000200 */
[----:B------:R-:W-:Y:S01]  /*1860*/  LOP3.LUT R9, R0, 0x30, R9, 0xf8, !PT ;  /* 0x0000003000097812 */ /* 0x000fe200078ef809 */
[----:B------:R-:W-:Y:S01]  /*1870*/  IMAD R11, R26, -0x10, R11 ;  /* 0xfffffff01a0b7824 */ /* 0x000fe200078e020b */
[----:B------:R-:W-:Y:S01]  /*1880*/  LEA.HI R5, R5, R4, RZ, 0x3 ;  /* 0x0000000405057211 */ /* 0x000fe200078f18ff */
[----:B------:R-:W-:Y:S01]  /*1890*/  USHF.R.S32.HI UR7, URZ, 0x1f, UR39 ;  /* 0x0000001f3f077899 */ /* 0x000fe20008011427 */
[----:B------:R-:W-:-:S02]  /*18a0*/  LEA.HI R6, R16, R16, RZ, 0x1 ;  /* 0x0000001010067211 */ /* 0x000fc400078f08ff */
[----:B------:R-:W-:Y:S02]  /*18b0*/  CS2R R70, SRZ ;  /* 0x0000000000467805 */ /* 0x000fe4000001ff00 */
[----:B------:R-:W-:Y:S01]  /*18c0*/  LOP3.LUT R22, R9, 0x8, R22, 0xf8, !PT ;  /* 0x0000000809167812 */ /* 0x000fe200078ef816 */
[----:B------:R-:W-:Y:S01]  /*18d0*/  ULEA.HI UR7, UR7, UR39, URZ, 0x6 ;  /* 0x0000002707077291 */ /* 0x000fe2000f8f303f */
[----:B------:R-:W-:Y:S02]  /*18e0*/  LOP3.LUT R5, R5, 0xfffffff8, RZ, 0xc0, !PT ;  /* 0xfffffff805057812 */ /* 0x000fe400078ec0ff */
[----:B------:R-:W-:Y:S02]  /*18f0*/  CS2R R68, SRZ ;  /* 0x0000000000447805 */ /* 0x000fe4000001ff00 */
[----:B------:R-:W-:Y:S02]  /*1900*/  LOP3.LUT R9, R6, 0xfffffffe, RZ, 0xc0, !PT ;  /* 0xfffffffe06097812 */ /* 0x000fe400078ec0ff */
[----:B------:R-:W-:-:S02]  /*1910*/  CS2R R66, SRZ ;  /* 0x0000000000427805 */ /* 0x000fc4000001ff00 */
[----:B------:R-:W-:Y:S02]  /*1920*/  SHF.R.U32.HI R13, RZ, 0x3, R0 ;  /* 0x00000003ff0d7819 */ /* 0x000fe40000011600 */
[----:B------:R-:W-:Y:S02]  /*1930*/  CS2R R64, SRZ ;  /* 0x0000000000407805 */ /* 0x000fe4000001ff00 */
[----:B------:R-:W-:Y:S01]  /*1940*/  IADD3 R0, R11, R5, -R4 ;  /* 0x000000050b007210 */ /* 0x000fe20007ffe804 */
[----:B------:R-:W-:Y:S01]  /*1950*/  IMAD R5, R16, 0x8, R3 ;  /* 0x0000000810057824 */ /* 0x000fe200078e0203 */
[----:B------:R-:W-:Y:S01]  /*1960*/  LOP3.LUT R4, R22, R13, RZ, 0x3c, !PT ;  /* 0x0000000d16047212 */ /* 0x000fe200078e3cff */
[C---:B------:R-:W-:Y:S01]  /*1970*/  IMAD.IADD R3, R16.reuse, 0x1, -R9 ;  /* 0x0000000110037824 */ /* 0x040fe200078e0a09 */
[----:B------:R-:W-:Y:S01]  /*1980*/  CS2R R62, SRZ ;  /* 0x00000000003e7805 */ /* 0x000fe2000001ff00 */
[----:B--2---:R-:W-:Y:S01]  /*1990*/  IMAD R16, R16, 0x300, R27 ;  /* 0x0000030010107824 */ /* 0x004fe200078e021b */
[----:B------:R-:W-:Y:S01]  /*19a0*/  CS2R R60, SRZ ;  /* 0x00000000003c7805 */ /* 0x000fe2000001ff00 */
[----:B------:R-:W-:Y:S01]  /*19b0*/  IMAD R3, R3, -0x40, R0 ;  /* 0xffffffc003037824 */ /* 0x000fe200078e0200 */
[----:B------:R-:W-:Y:S01]  /*19c0*/  CS2R R58, SRZ ;  /* 0x00000000003a7805 */ /* 0x000fe2000001ff00 */
[----:B------:R-:W-:Y:S01]  /*19d0*/  IMAD.MOV.U32 R0, RZ, RZ, 0x20 ;  /* 0x00000020ff007424 */ /* 0x000fe200078e00ff */
[----:B------:R-:W-:Y:S01]  /*19e0*/  CS2R R56, SRZ ;  /* 0x0000000000387805 */ /* 0x000fe2000001ff00 */
[----:B------:R-:W-:Y:S01]  /*19f0*/  IMAD.U32 R4, R5, 0x200, R4 ;  /* 0x0000020005047824 */ /* 0x000fe200078e0004 */
[----:B------:R-:W-:Y:S01]  /*1a00*/  CS2R R54, SRZ ;  /* 0x0000000000367805 */ /* 0x000fe2000001ff00 */
[----:B------:R-:W-:Y:S01]  /*1a10*/  IMAD.SHL.U32 R5, R16, 0x4, RZ ;  /* 0x0000000410057824 */ /* 0x000fe200078e00ff */
[----:B------:R-:W-:-:S02]  /*1a20*/  SEL R0, R0, 0xffffffe0, !P0 ;  /* 0xffffffe000007807 */ /* 0x000fc40004000000 */
[----:B------:R-:W-:Y:S02]  /*1a30*/  CS2R R52, SRZ ;  /* 0x0000000000347805 */ /* 0x000fe4000001ff00 */
[----:B------:R-:W-:Y:S02]  /*1a40*/  CS2R R50, SRZ ;  /* 0x0000000000327805 */ /* 0x000fe4000001ff00 */
[----:B------:R-:W-:Y:S02]  /*1a50*/  CS2R R48, SRZ ;  /* 0x0000000000307805 */ /* 0x000fe4000001ff00 */
[----:B------:R-:W-:Y:S01]  /*1a60*/  CS2R R46, SRZ ;  /* 0x00000000002e7805 */ /* 0x000fe2000001ff00 */
[----:B------:R-:W-:Y:S01]  /*1a70*/  IMAD.IADD R0, R7, 0x1, R0 ;  /* 0x0000000107007824 */ /* 0x000fe200078e0200 */
[----:B------:R-:W-:Y:S02]  /*1a80*/  CS2R R44, SRZ ;  /* 0x00000000002c7805 */ /* 0x000fe4000001ff00 */
[----:B------:R-:W-:-:S02]  /*1a90*/  CS2R R42, SRZ ;  /* 0x00000000002a7805 */ /* 0x000fc4000001ff00 */
[----:B------:R-:W-:Y:S02]  /*1aa0*/  CS2R R40, SRZ ;  /* 0x0000000000287805 */ /* 0x000fe4000001ff00 */
[----:B------:R-:W-:Y:S01]  /*1ab0*/  CS2R R38, SRZ ;  /* 0x0000000000267805 */ /* 0x000fe2000001ff00 */
[----:B------:R-:W2:Y:S01]  /*1ac0*/  LDSM.16.M88.4 R196, [R0+0x6000] ;  /* 0x0060000000c4783b */ /* 0x000ea20000000200 */
[----:B------:R-:W-:Y:S02]  /*1ad0*/  CS2R R36, SRZ ;  /* 0x0000000000247805 */ /* 0x000fe4000001ff00 */
[----:B------:R-:W-:Y:S02]  /*1ae0*/  CS2R R34, SRZ ;  /* 0x0000000000227805 */ /* 0x000fe4000001ff00 */
[----:B------:R-:W-:Y:S01]  /*1af0*/  CS2R R32, SRZ ;  /* 0x0000000000207805 */ /* 0x000fe2000001ff00 */
[----:B------:R-:W1:Y:S01]  /*1b00*/  LDSM.16.M88.4 R200, [R0+0x8000] ;  /* 0x0080000000c8783b */ /* 0x000e620000000200 */
[----:B------:R-:W-:-:S02]  /*1b10*/  CS2R R30, SRZ ;  /* 0x00000000001e7805 */ /* 0x000fc4000001ff00 */
[----:B------:R-:W-:Y:S02]  /*1b20*/  CS2R R28, SRZ ;  /* 0x00000000001c7805 */ /* 0x000fe4000001ff00 */
[----:B------:R-:W-:Y:S01]  /*1b30*/  CS2R R26, SRZ ;  /* 0x00000000001a7805 */ /* 0x000fe2000001ff00 */
[----:B------:R3:W1:Y:S01]  /*1b40*/  LDSM.16.M88.4 R204, [R0+0xa000] ;  /* 0x00a0000000cc783b */ /* 0x0006620000000200 */
        /* <DEDUP_REMOVED lines=24> */
[----:B------:R-:W-:Y:S01]  /*1cd0*/  CS2R R72, SRZ ;  /* 0x0000000000487805 */ /* 0x000fe2000001ff00 */
[----:B---3--:R-:W-:Y:S01]  /*1ce0*/  IMAD R0, R5, 0x4, R18 ;  /* 0x0000000405007824 */ /* 0x008fe200078e0212 */
[----:B------:R-:W-:Y:S01]  /*1cf0*/  ULOP3.LUT UR20, UR38, 0x1, URZ, 0xfc, !UPT ;  /* 0x0000000126147892 */ /* 0x000fe2000f8efc3f */
[----:B------:R-:W-:Y:S01]  /*1d00*/  UMOV UR4, URZ ;  /* 0x0000003f00047c82 */ /* 0x000fe20008000000 */
[----:B------:R-:W-:Y:S01]  /*1d10*/  UMOV UR5, URZ ;  /* 0x0000003f00057c82 */ /* 0x000fe20008000000 */
[----:B------:R-:W-:Y:S01]  /*1d20*/  UMOV UR6, URZ ;  /* 0x0000003f00067c82 */ /* 0x000fe20008000000 */
[----:B------:R-:W-:Y:S01]  /*1d30*/  USHF.R.S32.HI UR7, URZ, 0x6, UR7 ;  /* 0x000000063f077899 */ /* 0x000fe20008011407 */
[----:B------:R-:W-:Y:S01]  /*1d40*/  ULDC UR8, c[0x0][0x75c] ;  /* 0x0001d70000087ab9 */ /* 0x000fe20000000800 */
[----:B-12-4-:R-:W-:-:S10]  /*1d50*/  ULDC UR9, c[0x0][0x744] ;  /* 0x0001d10000097ab9 */ /* 0x016fd40000000800 */
.L_x_504:
[----:B------:R-:W-:-:S06]  /*1d60*/  UISETP.NE.AND UP0, UPT, UR20, 0x3, UPT ;  /* 0x000000031400788c */ /* 0x000fcc000bf05270 */
[----:B------:R-:W-:-:S13]  /*1d70*/  PLOP3.LUT P0, PT, PT, PT, UP0, 0x80, 0x0 ;  /* 0x000000000000781c */ /* 0x000fda0003f0f008 */
[----:B-1----:R-:W-:Y:S05]  /*1d80*/  @!P0 BRA `(.L_x_494) ;  /* 0x0000000000048947 */ /* 0x002fea0003800000 */
[----:B------:R-:W-:Y:S01]  /*1d90*/  BPT.TRAP 0x1 ;  /* 0x000000040000795c */ /* 0x000fe20000300000 */
.L_x_494:
[----:B------:R-:W-:Y:S01]  /*1da0*/  R2UR UR10, R18 ;  /* 0x00000000120a72ca */ /* 0x000fe200000e0000 */
[----:B------:R-:W-:-:S05]  /*1db0*/  IMAD.U32 R16, RZ, RZ, UR5 ;  /* 0x00000005ff107e24 */ /* 0x000fca000f8e00ff */
[----:B------:R-:W-:-:S07]  /*1dc0*/  SHF.L.U32 R16, R16, 0x1f, RZ ;  /* 0x0000001f10107819 */ /* 0x000fce00000006ff */
[----:B------:R-:W-:-:S09]  /*1dd0*/  ULEA UR10, UR6, UR10, 0x3 ;  /* 0x0000000a060a7291 */ /* 0x000fd2000f8e183f */
[----:B------:R1:W2:Y:S01]  /*1de0*/  SYNCS.PHASECHK.TRANS64.TRYWAIT P1, [UR10+0x26810], R16 ;  /* 0x02681010ff0075a7 */ /* 0x0002a2000802014a */
[----:B------:R-:W-:Y:S05]  /*1df0*/  @!P0 BRA `(.L_x_495) ;  /* 0x0000000000048947 */ /* 0x000fea0003800000 */
[----:B------:R-:W-:Y:S01]  /*1e00*/  BPT.TRAP 0x1 ;  /* 0x000000040000795c */ /* 0x000fe20000300000 */
.L_x_495:
[----:B--2---:R-:W-:Y:S05]  /*1e10*/  @P1 BRA `(.L_x_496) ;  /* 0x0000000000081947 */ /* 0x004fea0003800000 */
[----:B------:R-:W2:Y:S02]  /*1e20*/  SYNCS.PHASECHK.TRANS64.TRYWAIT P1, [UR10+0x26810], R16 ;  /* 0x02681010ff0075a7 */ /* 0x000ea4000802014a */
[----:B--2---:R-:W-:Y:S05]  /*1e30*/  @!P1 BRA `(.L_x_497) ;  /* 0x0000008400089947 */ /* 0x004fea0003800000 */
.L_x_496:
[----:B------:R-:W-:Y:S01]  /*1e40*/  R2UR UR11, R18 ;  /* 0x00000000120b72ca */ /* 0x000fe200000e0000 */
[----:B--2---:R-:W-:Y:S01]  /*1e50*/  IMAD R5, R23, 0x800, R18 ;  /* 0x0000080017057824 */ /* 0x004fe200078e0212 */
[----:B------:R-:W-:Y:S01]  /*1e60*/  WARPGROUP.ARRIVE ;  /* 0x00000000000079c5 */ /* 0x000fe20000000000 */
[----:B------:R-:W-:Y:S01]  /*1e70*/  UMOV UR13, 0xc0000010 ;  /* 0xc0000010000d7882 */ /* 0x000fe20000000000 */
[----:B------:R-:W-:Y:S01]  /*1e80*/  UMOV UR15, 0x80000020 ;  /* 0x80000020000f7882 */ /* 0x000fe20000000000 */
[----:B------:R-:W-:Y:S01]  /*1e90*/  IMAD.U32 R6, RZ, RZ, UR6 ;  /* 0x00000006ff067e24 */ /* 0x000fe2000f8e00ff */
[----:B------:R-:W-:-:S03]  /*1ea0*/  R2UR UR12, R5 ;  /* 0x00000000050c72ca */ /* 0x000fc600000e0000 */
[----:B------:R-:W-:-:S04]  /*1eb0*/  IMAD R5, R6, 0x20, R17 ;  /* 0x0000002006057824 */ /* 0x000fc800078e0211 */
[----:B------:R-:W-:Y:S01]  /*1ec0*/  UIADD3 UR11, UR11, 0x12000, URZ ;  /* 0x000120000b0b7890 */ /* 0x000fe2000fffe03f */
[----:B------:R-:W-:-:S03]  /*1ed0*/  IMAD.SHL.U32 R5, R5, 0x2, RZ ;  /* 0x0000000205057824 */ /* 0x000fc600078e00ff */
[----:B------:R-:W-:Y:S01]  /*1ee0*/  USHF.R.U32.HI UR11, URZ, 0x4, UR11 ;  /* 0x000000043f0b7899 */ /* 0x000fe2000801160b */
[----:B------:R-:W-:Y:S01]  /*1ef0*/  IMAD R5, R5, 0x4, R18 ;  /* 0x0000000405057824 */ /* 0x000fe200078e0212 */
[----:B------:R-:W-:Y:S02]  /*1f00*/  USHF.R.U32.HI UR12, URZ, 0x4, UR12 ;  /* 0x000000043f0c7899 */ /* 0x000fe4000801160c */
        /* <DEDUP_REMOVED lines=44> */
[----:B------:R2:W3:Y:S04]  /*21d0*/  LDS.64 R208, [R5+0x1e000] ;  /* 0x01e0000005d07984 */ /* 0x0004e80000000a00 */
[----:B------:R2:W4:Y:S04]  /*21e0*/  LDS.64 R210, [R5+0x1e020] ;  /* 0x01e0200005d27984 */ /* 0x0005280000000a00 */
        /* <DEDUP_REMOVED lines=8> */
.L_x_498:
[----:B------:R1:W1:Y:S01]  /*2270*/  SYNCS.PHASECHK.TRANS64.TRYWAIT P1, [UR10+0x26830], R16 ;  /* 0x02683010ff0075a7 */ /* 0x000262000802014a */
[----:B------:R-:W-:Y:S05]  /*2280*/  @!P0 BRA `(.L_x_499) ;  /* 0x0000000000048947 */ /* 0x000fea0003800000 */
[----:B------:R-:W-:Y:S01]  /*2290*/  BPT.TRAP 0x1 ;  /* 0x000000040000795c */ /* 0x000fe20000300000 */
.L_x_499:
[----:B-1----:R-:W-:Y:S05]  /*22a0*/  @P1 BRA `(.L_x_500) ;  /* 0x0000000000081947 */ /* 0x002fea0003800000 */
[----:B------:R-:W1:Y:S02]  /*22b0*/  SYNCS.PHASECHK.TRANS64.TRYWAIT P1, [UR10+0x26830], R16 ;  /* 0x02683010ff0075a7 */ /* 0x000e64000802014a */
[----:B-1----:R-:W-:Y:S05]  /*22c0*/  @!P1 BRA `(.L_x_501) ;  /* 0x0000007c00fc9947 */ /* 0x002fea0003800000 */
.L_x_500:
[----:B------:R-:W-:Y:S01]  /*22d0*/  R2UR UR12, R18 ;  /* 0x00000000120c72ca */ /* 0x000fe200000e0000 */
[----:B------:R-:W-:Y:S01]  /*22e0*/  WARPGROUP.ARRIVE ;  /* 0x00000000000079c5 */ /* 0x000fe20000000000 */
[----:B------:R-:W-:Y:S01]  /*22f0*/  UMOV UR15, 0x80000020 ;  /* 0x80000020000f7882 */ /* 0x000fe20000000000 */
[----:B------:R-:W-:Y:S01]  /*2300*/  FMUL.FTZ R16, R152, UR8 ;  /* 0x0000000898107c20 */ /* 0x000fe20008410000 */
[----:B------:R-:W-:Y:S01]  /*2310*/  FMUL.FTZ R22, R153, UR8 ;  /* 0x0000000899167c20 */ /* 0x000fe20008410000 */
[----:B------:R-:W-:Y:S01]  /*2320*/  FMUL.FTZ R156, R156, UR8 ;  /* 0x000000089c9c7c20 */ /* 0x000fe20008410000 */
[----:B------:R-:W-:Y:S01]  /*2330*/  FMUL.FTZ R157, R157, UR8 ;  /* 0x000000089d9d7c20 */ /* 0x000fe20008410000 */
[----:B------:R-:W-:Y:S01]  /*2340*/  FMUL.FTZ R160, R160, UR8 ;  /* 0x00000008a0a07c20 */ /* 0x000fe20008410000 */
[----:B------:R-:W-:Y:S01]  /*2350*/  ISETP.GT.AND P2, PT, R3, RZ, PT ;  /* 0x000000ff0300720c */ /* 0x000fe20003f44270 */
        /* <DEDUP_REMOVED lines=9> */
[----:B------:R-:W5:Y:S01]  /*23f0*/  MUFU.TANH R22, R22 ;  /* 0x0000001600167308 */ /* 0x000f620000002400 */
[----:B------:R-:W-:Y:S01]  /*2400*/  FMUL.FTZ R158, R158, UR8 ;  /* 0x000000089e9e7c20 */ /* 0x000fe20008410000 */
[----:B------:R-:W-:Y:S01]  /*2410*/  FMUL.FTZ R159, R159, UR8 ;  /* 0x000000089f9f7c20 */ /* 0x000fe20008410000 */
[----:B------:R-:W-:Y:S01]  /*2420*/  ULOP3.LUT UR12, UR12, 0x3fff, URZ, 0xc0, !UPT ;  /* 0x00003fff0c0c7892 */ /* 0x000fe2000f8ec03f */
[----:B------:R-:W-:Y:S01]  /*2430*/  FMUL.FTZ R162, R162, UR8 ;  /* 0x00000008a2a27c20 */ /* 0x000fe20008410000 */
[----:B------:R-:W-:Y:S01]  /*2440*/  ISETP.GT.AND P1, PT, R3, 0x8, PT ;  /* 0x000000080300780c */ /* 0x000fe20003f24270 */
[----:B------:R-:W-:Y:S01]  /*2450*/  FMUL.FTZ R163, R163, UR8 ;  /* 0x00000008a3a37c20 */ /* 0x000fe20008410000 */
[----:B------:R-:W-:Y:S01]  /*2460*/  ULOP3.LUT UR13, UR12, 0x10000, URZ, 0xfc, !UPT ;  /* 0x000100000c0d7892 */ /* 0x000fe2000f8efc3f */
[----:B------:R-:W2:Y:S01]  /*2470*/  MUFU.TANH R156, R156 ;  /* 0x0000009c009c7308 */ /* 0x000ea20000002400 */
[----:B-1----:R-:W-:Y:S01]  /*2480*/  FSEL R153, R16, -INF , P2 ;  /* 0xff80000010997808 */ /* 0x002fe20001000000 */
[----:B------:R-:W-:Y:S01]  /*2490*/  FMUL.FTZ R215, R165, UR8 ;  /* 0x00000008a5d77c20 */ /* 0x000fe20008410000 */
[----:B------:R-:W-:Y:S01]  /*24a0*/  UIMAD UR13, UR6, 0x300, UR13 ;  /* 0x00000300060d78a4 */ /* 0x000fe2000f8e020d */
[----:B------:R-:W-:Y:S01]  /*24b0*/  FMUL.FTZ R219, R169, UR8 ;  /* 0x00000008a9db7c20 */ /* 0x000fe20008410000 */
[----:B------:R-:W-:Y:S01]  /*24c0*/  FMUL.FTZ R218, R168, UR8 ;  /* 0x00000008a8da7c20 */ /* 0x000fe20008410000 */
[----:B---3--:R-:W-:Y:S01]  /*24d0*/  FFMA.FTZ R224, R153, UR9, -R208 ;  /* 0x0000000999e07c23 */ /* 0x008fe200080108d0 */
[----:B------:R-:W-:Y:S01]  /*24e0*/  FMUL.FTZ R220, R170, UR8 ;  /* 0x00000008aadc7c20 */ /* 0x000fe20008410000 */
[----:B------:R-:W1:Y:S01]  /*24f0*/  MUFU.TANH R157, R157 ;  /* 0x0000009d009d7308 */ /* 0x000e620000002400 */
[----:B-----5:R-:W-:Y:S01]  /*2500*/  FSEL R152, R22, -INF , P2 ;  /* 0xff80000016987808 */ /* 0x020fe20001000000 */
[----:B------:R-:W-:Y:S01]  /*2510*/  UMOV UR14, UR13 ;  /* 0x0000000d000e7c82 */ /* 0x000fe20008000000 */
[----:B------:R-:W-:Y:S01]  /*2520*/  FMUL.FTZ R221, R171, UR8 ;  /* 0x00000008abdd7c20 */ /* 0x000fe20008410000 */
[----:B------:R-:W-:Y:S01]  /*2530*/  HGMMA.64x64x16.F32 R120, R184, gdesc[UR12], RZ, !UPT, gsb0 ;  /* 0x00e0000cb8787df0 */ /* 0x000fe2000c0008ff */
[----:B------:R-:W-:Y:S01]  /*2540*/  UIADD3 UR14, UR13, 0x2, URZ ;  /* 0x000000020d0e7890 */ /* 0x000fe2000fffe03f */
[----:B------:R-:W-:Y:S01]  /*2550*/  FFMA.FTZ R223, R152, UR9, -R209 ;  /* 0x0000000998df7c23 */ /* 0x000fe200080108d1 */
[----:B------:R-:W-:Y:S01]  /*2560*/  UMOV UR15, 0x80000020 ;  /* 0x80000020000f7882 */ /* 0x000fe20000000000 */
[----:B------:R-:W3:Y:S01]  /*2570*/  MUFU.TANH R160, R160 ;  /* 0x000000a000a07308 */ /* 0x000ee20000002400 */
[----:B--2---:R-:W-:Y:S01]  /*2580*/  FSEL R153, R156, -INF , P2 ;  /* 0xff8000009c997808 */ /* 0x004fe20001000000 */
[----:B------:R-:W-:Y:S01]  /*2590*/  FMUL.FTZ R222, R179, UR8 ;  /* 0x00000008b3de7c20 */ /* 0x000fe20008410000 */
[----:B------:R-:W-:Y:S01]  /*25a0*/  FFMA.FTZ R16, -R16, R16, 1 ;  /* 0x3f80000010107423 */ /* 0x000fe20000010110 */
[----:B------:R-:W-:Y:S01]  /*25b0*/  FMUL.FTZ R225, R183, UR8 ;  /* 0x00000008b7e17c20 */ /* 0x000fe20008410000 */
[----:B------:R-:W-:Y:S01]  /*25c0*/  FMUL.FTZ R174, R174, UR8 ;  /* 0x00000008aeae7c20 */ /* 0x000fe20008410000 */
[----:B----4-:R-:W-:Y:S01]  /*25d0*/  FFMA.FTZ R167, R153, UR9, -R210 ;  /* 0x0000000999a77c23 */ /* 0x010fe200080108d2 */
[----:B------:R-:W-:Y:S01]  /*25e0*/  FMUL.FTZ R172, R172, UR8 ;  /* 0x00000008acac7c20 */ /* 0x000fe20008410000 */
[----:B------:R-:W2:Y:S01]  /*25f0*/  MUFU.TANH R212, R212 ;  /* 0x000000d400d47308 */ /* 0x000ea20000002400 */
[----:B-1----:R-:W-:Y:S01]  /*2600*/  FSEL R152, R157, -INF , P2 ;  /* 0xff8000009d987808 */ /* 0x002fe20001000000 */
[----:B------:R-:W-:Y:S01]  /*2610*/  FMUL.FTZ R176, R176, UR8 ;  /* 0x00000008b0b07c20 */ /* 0x000fe20008410000 */
[----:B------:R-:W-:Y:S01]  /*2620*/  FMUL.FTZ R173, R173, UR8 ;  /* 0x00000008adad7c20 */ /* 0x000fe20008410000 */
[----:B------:R-:W-:Y:S01]  /*2630*/  FMUL.FTZ R178, R178, UR8 ;  /* 0x00000008b2b27c20 */ /* 0x000fe20008410000 */
[----:B------:R-:W-:Y:S01]  /*2640*/  FFMA.FTZ R22, -R22, R22, 1 ;  /* 0x3f80000016167423 */ /* 0x000fe20000010116 */
[----:B------:R-:W-:Y:S01]  /*2650*/  FFMA.FTZ R166, R152, UR9, -R211 ;  /* 0x0000000998a67c23 */ /* 0x000fe200080108d3 */
[----:B------:R-:W-:Y:S01]  /*2660*/  FMUL.FTZ R175, R175, UR8 ;  /* 0x00000008afaf7c20 */ /* 0x000fe20008410000 */
[----:B------:R-:W1:Y:S01]  /*2670*/  MUFU.TANH R161, R161 ;  /* 0x000000a100a17308 */ /* 0x000e620000002400 */
[----:B---3--:R-:W-:Y:S01]  /*2680*/  FSEL R153, R160, -INF , P2 ;  /* 0xff800000a0997808 */ /* 0x008fe20001000000 */
[----:B------:R-:W-:Y:S01]  /*2690*/  FMUL.FTZ R177, R177, UR8 ;  /* 0x00000008b1b17c20 */ /* 0x000fe20008410000 */
[----:B------:R-:W-:Y:S01]  /*26a0*/  FFMA.FTZ R157, -R157, R157, 1 ;  /* 0x3f8000009d9d7423 */ /* 0x000fe2000001019d */
[----:B------:R-:W-:Y:S01]  /*26b0*/  FMUL.FTZ R180, R180, UR8 ;  /* 0x00000008b4b47c20 */ /* 0x000fe20008410000 */
[----:B------:R-:W-:Y:S01]  /*26c0*/  FMUL.FTZ R182, R182, UR8 ;  /* 0x00000008b6b67c20 */ /* 0x000fe20008410000 */
[----:B------:R-:W-:Y:S01]  /*26d0*/  FFMA.FTZ R164, R153, UR9, -R10 ;  /* 0x0000000999a47c23 */ /* 0x000fe2000801080a */
[----:B------:R-:W-:Y:S01]  /*26e0*/  FMUL.FTZ R181, R181, UR8 ;  /* 0x00000008b5b57c20 */ /* 0x000fe20008410000 */
[----:B------:R-:W3:Y:S01]  /*26f0*/  MUFU.TANH R213, R213 ;  /* 0x000000d500d57308 */ /* 0x000ee20000002400 */
[C---:B--2---:R-:W-:Y:S01]  /*2700*/  FSEL R155, R212.reuse, -INF , P1 ;  /* 0xff800000d49b7808 */ /* 0x044fe20000800000 */
[----:B------:R-:W-:Y:S01]  /*2710*/  FFMA.FTZ R212, -R212, R212, 1 ;  /* 0x3f800000d4d47423 */ /* 0x000fe200000101d4 */
[----:B------:R-:W-:Y:S01]  /*2720*/  FFMA.FTZ R160, -R160, R160, 1 ;  /* 0x3f800000a0a07423 */ /* 0x000fe200000101a0 */
[----:B------:R-:W-:-:S02]  /*2730*/  ULOP3.LUT UR12, UR12, 0x1000000, URZ, 0xfc, !UPT ;  /* 0x010000000c0c7892 */ /* 0x000fc4000f8efc3f */
[----:B------:R-:W-:Y:S01]  /*2740*/  FFMA.FTZ R169, R155, UR9, -R208 ;  /* 0x000000099ba97c23 */ /* 0x000fe200080108d0 */
[----:B------:R-:W-:Y:S01]  /*2750*/  UMOV UR19, 0xc0000010 ;  /* 0xc000001000137882 */ /* 0x000fe20000000000 */
[----:B------:R-:W2:Y:S01]  /*2760*/  MUFU.TANH R158, R158 ;  /* 0x0000009e009e7308 */ /* 0x000ea20000002400 */
[----:B-1----:R-:W-:Y:S01]  /*2770*/  FSEL R154, R161, -INF , P2 ;  /* 0xff800000a19a7808 */ /* 0x002fe20001000000 */
[----:B------:R-:W-:Y:S01]  /*2780*/  UIMAD UR12, UR6, 0x300, UR12 ;  /* 0x00000300060c78a4 */ /* 0x000fe2000f8e020c */
[----:B------:R-:W-:-:S03]  /*2790*/  UMOV UR17, 0x40000040 ;  /* 0x4000004000117882 */ /* 0x000fc60000000000 */
[----:B------:R-:W-:Y:S02]  /*27a0*/  FFMA.FTZ R165, R154, UR9, -R11 ;  /* 0x000000099aa57c23 */ /* 0x000fe4000801080b */
[----:B------:R-:W1:Y:S01]  /*27b0*/  MUFU.TANH R159, R159 ;  /* 0x0000009f009f7308 */ /* 0x000e620000002400 */
[C---:B---3--:R-:W-:Y:S01]  /*27c0*/  FSEL R154, R213.reuse, -INF , P1 ;  /* 0xff800000d59a7808 */ /* 0x048fe20000800000 */
[----:B------:R-:W-:-:S04]  /*27d0*/  FFMA.FTZ R213, -R213, R213, 1 ;  /* 0x3f800000d5d57423 */ /* 0x000fc800000101d5 */
[----:B------:R-:W-:Y:S02]  /*27e0*/  FFMA.FTZ R170, R154, UR9, -R209 ;  /* 0x000000099aaa7c23 */ /* 0x000fe400080108d1 */
[----:B------:R-:W3:Y:S01]  /*27f0*/  MUFU.TANH R162, R162 ;  /* 0x000000a200a27308 */ /* 0x000ee20000002400 */
[----:B--2---:R-:W-:-:S05]  /*2800*/  FSEL R155, R158, -INF , P1 ;  /* 0xff8000009e9b7808 */ /* 0x004fca0000800000 */
[----:B------:R-:W-:Y:S02]  /*2810*/  FFMA.FTZ R168, R155, UR9, -R210 ;  /* 0x000000099ba87c23 */ /* 0x000fe400080108d2 */
[----:B------:R-:W2:Y:S01]  /*2820*/  MUFU.TANH R163, R163 ;  /* 0x000000a300a37308 */ /* 0x000ea20000002400 */
[C---:B-1----:R-:W-:Y:S01]  /*2830*/  FSEL R154, R159.reuse, -INF , P1 ;  /* 0xff8000009f9a7808 */ /* 0x042fe20000800000 */
[----:B------:R-:W-:-:S04]  /*2840*/  FFMA.FTZ R159, -R159, R159, 1 ;  /* 0x3f8000009f9f7423 */ /* 0x000fc8000001019f */
[----:B------:R-:W-:Y:S02]  /*2850*/  FFMA.FTZ R171, R154, UR9, -R211 ;  /* 0x000000099aab7c23 */ /* 0x000fe400080108d3 */
[----:B------:R-:W-:Y:S01]  /*2860*/  MUFU.TANH R214, R214 ;  /* 0x000000d600d67308 */ /* 0x000fe20000002400 */
[----:B---3--:R-:W-:-:S05]  /*2870*/  FSEL R155, R162, -INF , P1 ;  /* 0xff800000a29b7808 */ /* 0x008fca0000800000 */
[----:B------:R-:W-:Y:S02]  /*2880*/  FFMA.FTZ R10, R155, UR9, -R10 ;  /* 0x000000099b0a7c23 */ /* 0x000fe4000801080a */
[----:B------:R-:W-:Y:S01]  /*2890*/  MUFU.EX2 R224, R224 ;  /* 0x000000e000e07308 */ /* 0x000fe20000000800 */
[----:B--2---:R-:W-:Y:S01]  /*28a0*/  FSEL R208, R163, -INF , P1 ;  /* 0xff800000a3d07808 */ /* 0x004fe20000800000 */
[----:B------:R-:W-:Y:S02]  /*28b0*/  WARPGROUP.DEPBAR.LE gsb0, 0x0 ;  /* 0x00008000000079c5 */ /* 0x000fe40000010000 */
[----:B------:R-:W-:Y:S02]  /*28c0*/  WARPGROUP.ARRIVE ;  /* 0x00000000000079c5 */ /* 0x000fe40000000000 */
[----:B------:R-:W-:Y:S02]  /*28d0*/  FFMA.FTZ R11, R208, UR9, -R11 ;  /* 0x00000009d00b7c23 */ /* 0x000fe4000801080b */
[----:B------:R-:W-:Y:S02]  /*28e0*/  MUFU.TANH R215, R215 ;  /* 0x000000d700d77308 */ /* 0x000fe40000002400 */
[----:B------:R-:W-:Y:S01]  /*28f0*/  HGMMA.64x64x16.F32 R120, R196, gdesc[UR12], R120, gsb0 ;  /* 0x00e0000cc4787df0 */ /* 0x000fe20008000878 */
[----:B------:R-:W-:Y:S01]  /*2900*/  UIADD3 UR14, UR13, 0x100, URZ ;  /* 0x000001000d0e7890 */ /* 0x000fe2000fffe03f */
[----:B------:R-:W-:-:S04]  /*2910*/  UMOV UR15, 0x80000020 ;  /* 0x80000020000f7882 */ /* 0x000fc80000000000 */
[----:B------:R-:W1:Y:S08]  /*2920*/  MUFU.TANH R217, R217 ;  /* 0x000000d900d97308 */ /* 0x000e700000002400 */
[----:B------:R-:W-:Y:S08]  /*2930*/  MUFU.TANH R218, R218 ;  /* 0x000000da00da7308 */ /* 0x000ff00000002400 */
[----:B------:R-:W-:Y:S01]  /*2940*/  MUFU.TANH R220, R220 ;  /* 0x000000dc00dc7308 */ /* 0x000fe20000002400 */
[C---:B-1----:R-:W-:Y:S01]  /*2950*/  FSEL R208, R217.reuse, -INF , P1 ;  /* 0xff800000d9d07808 */ /* 0x042fe20000800000 */
[----:B------:R-:W-:-:S04]  /*2960*/  FFMA.FTZ R217, -R217, R217, 1 ;  /* 0x3f800000d9d97423 */ /* 0x000fc800000101d9 */
[----:B------:R-:W-:Y:S02]  /*2970*/  FFMA.FTZ R208, R208, UR9, -R9 ;  /* 0x00000009d0d07c23 */ /* 0x000fe40008010809 */
[----:B------:R-:W-:Y:S08]  /*2980*/  MUFU.TANH R216, R216 ;  /* 0x000000d800d87308 */ /* 0x000ff00000002400 */
[----:B------:R-:W-:Y:S08]  /*2990*/  MUFU.EX2 R169, R169 ;  /* 0x000000a900a97308 */ /* 0x000ff00000000800 */
[----:B------:R-:W-:Y:S08]  /*29a0*/  MUFU.EX2 R170, R170 ;  /* 0x000000aa00aa7308 */ /* 0x000ff00000000800 */
[----:B------:R-:W1:Y:S08]  /*29b0*/  MUFU.TANH R219, R219 ;  /* 0x000000db00db7308 */ /* 0x000e700000002400 */
[----:B------:R-:W-:Y:S08]  /*29c0*/  MUFU.TANH R221, R221 ;  /* 0x000000dd00dd7308 */ /* 0x000ff00000002400 */
[----:B------:R-:W-:Y:S01]  /*29d0*/  MUFU.EX2 R223, R223 ;  /* 0x000000df00df7308 */ /* 0x000fe20000000800 */
[----:B-1----:R-:W-:-:S05]  /*29e0*/  FSEL R210, R219, -INF , P2 ;  /* 0xff800000dbd27808 */ /* 0x002fca0001000000 */
[----:B------:R-:W-:Y:S01]  /*29f0*/  FFMA.FTZ R210, R210, UR9, -R15 ;  /* 0x00000009d2d27c23 */ /* 0x000fe2000801080f */
[----:B------:R-:W-:Y:S02]  /*2a00*/  WARPGROUP.DEPBAR.LE gsb0, 0x0 ;  /* 0x00008000000079c5 */ /* 0x000fe40000010000 */
[----:B------:R-:W-:Y:S01]  /*2a10*/  WARPGROUP.ARRIVE ;  /* 0x00000000000079c5 */ /* 0x000fe20000000000 */
[----:B------:R-:W-:Y:S05]  /*2a20*/  MUFU.TANH R174, R174 ;  /* 0x000000ae00ae7308 */ /* 0x000fea0000002400 */
[----:B------:R-:W-:Y:S01]  /*2a30*/  HGMMA.64x64x16.F32 R120, R188, gdesc[UR12], R120, gsb0 ;  /* 0x00e0000cbc787df0 */ /* 0x000fe20008000878 */
[----:B------:R-:W-:Y:S01]  /*2a40*/  UIADD3 UR14, UR13, 0x102, URZ ;  /* 0x000001020d0e7890 */ /* 0x000fe2000fffe03f */
[----:B------:R-:W-:Y:S01]  /*2a50*/  UMOV UR15, 0x80000020 ;  /* 0x80000020000f7882 */ /* 0x000fe20000000000 */
[----:B------:R-:W-:Y:S08]  /*2a60*/  MUFU.EX2 R167, R167 ;  /* 0x000000a700a77308 */ /* 0x000ff00000000800 */
[----:B------:R-:W1:Y:S08]  /*2a70*/  MUFU.TANH R172, R172 ;  /* 0x000000ac00ac7308 */ /* 0x000e700000002400 */
[----:B------:R-:W-:Y:S08]  /*2a80*/  MUFU.TANH R176, R176 ;  /* 0x000000b000b07308 */ /* 0x000ff00000002400 */
[----:B------:R-:W-:Y:S01]  /*2a90*/  MUFU.TANH R173, R173 ;  /* 0x000000ad00ad7308 */ /* 0x000fe20000002400 */
[C---:B-1----:R-:W-:Y:S01]  /*2aa0*/  FSEL R211, R172.reuse, -INF , P2 ;  /* 0xff800000acd37808 */ /* 0x042fe20001000000 */
[----:B------:R-:W-:-:S06]  /*2ab0*/  FFMA.FTZ R172, -R172, R172, 1 ;  /* 0x3f800000acac7423 */ /* 0x000fcc00000101ac */
[----:B------:R-:W1:Y:S08]  /*2ac0*/  MUFU.TANH R178, R178 ;  /* 0x000000b200b27308 */ /* 0x000e700000002400 */
[----:B------:R-:W-:Y:S08]  /*2ad0*/  MUFU.TANH R222, R222 ;  /* 0x000000de00de7308 */ /* 0x000ff00000002400 */
[----:B------:R-:W2:Y:S08]  /*2ae0*/  MUFU.EX2 R166, R166 ;  /* 0x000000a600a67308 */ /* 0x000eb00000000800 */
[----:B------:R-:W3:Y:S08]  /*2af0*/  MUFU.EX2 R168, R168 ;  /* 0x000000a800a87308 */ /* 0x000ef00000000800 */
[----:B------:R-:W4:Y:S08]  /*2b00*/  MUFU.TANH R175, R175 ;  /* 0x000000af00af7308 */ /* 0x000f300000002400 */
[----:B------:R-:W5:Y:S01]  /*2b10*/  MUFU.TANH R177, R177 ;  /* 0x000000b100b17308 */ /* 0x000f620000002400 */
[----:B------:R-:W-:-:S02]  /*2b20*/  WARPGROUP.DEPBAR.LE gsb0, 0x0 ;  /* 0x00008000000079c5 */ /* 0x000fc40000010000 */
[----:B------:R-:W-:-:S05]  /*2b30*/  WARPGROUP.ARRIVE ;  /* 0x00000000000079c5 */ /* 0x000fca0000000000 */
[----:B------:R-:W-:Y:S01]  /*2b40*/  MUFU.TANH R180, R180 ;  /* 0x000000b400b47308 */ /* 0x000fe20000002400 */
[----:B------:R-:W-:Y:S01]  /*2b50*/  HGMMA.64x64x16.F32 R120, R200, gdesc[UR12], R120, gsb0 ;  /* 0x00e0000cc8787df0 */ /* 0x000fe20008000878 */
[----:B------:R-:W-:Y:S01]  /*2b60*/  UIADD3 UR14, UR13, 0x200, URZ ;  /* 0x000002000d0e7890 */ /* 0x000fe2000fffe03f */
[----:B------:R-:W-:-:S05]  /*2b70*/  UMOV UR15, 0x80000020 ;  /* 0x80000020000f7882 */ /* 0x000fca0000000000 */
[----:B------:R-:W5:Y:S08]  /*2b80*/  MUFU.TANH R182, R182 ;  /* 0x000000b600b67308 */ /* 0x000f700000002400 */
[----:B------:R-:W-:Y:S08]  /*2b90*/  MUFU.EX2 R165, R165 ;  /* 0x000000a500a57308 */ /* 0x000ff00000000800 */
[----:B------:R-:W-:Y:S08]  /*2ba0*/  MUFU.EX2 R164, R164 ;  /* 0x000000a400a47308 */ /* 0x000ff00000000800 */
[----:B------:R-:W-:Y:S08]  /*2bb0*/  MUFU.TANH R181, R181 ;  /* 0x000000b500b57308 */ /* 0x000ff00000002400 */
[----:B------:R-:W-:Y:S08]  /*2bc0*/  MUFU.TANH R225, R225 ;  /* 0x000000e100e17308 */ /* 0x000ff00000002400 */
[----:B------:R-:W-:Y:S08]  /*2bd0*/  MUFU.EX2 R10, R10 ;  /* 0x0000000a000a7308 */ /* 0x000ff00000000800 */
[----:B------:R-:W-:Y:S08]  /*2be0*/  MUFU.EX2 R11, R11 ;  /* 0x0000000b000b7308 */ /* 0x000ff00000000800 */
[----:B------:R-:W5:Y:S01]  /*2bf0*/  MUFU.EX2 R171, R171 ;  /* 0x000000ab00ab7308 */ /* 0x000f620000000800 */
[----:B------:R-:W-:-:S02]  /*2c00*/  WARPGROUP.DEPBAR.LE gsb0, 0x0 ;  /* 0x00008000000079c5 */ /* 0x000fc40000010000 */
[----:B------:R-:W-:-:S06]  /*2c10*/  WARPGROUP.ARRIVE ;  /* 0x00000000000079c5 */ /* 0x000fcc0000000000 */
[----:B------:R-:W-:Y:S01]  /*2c20*/  HGMMA.64x64x16.F32 R120, R192, gdesc[UR12], R120, gsb0 ;  /* 0x00e0000cc0787df0 */ /* 0x000fe20008000878 */
[----:B------:R-:W-:Y:S01]  /*2c30*/  UIADD3 UR14, UR13, 0x202, URZ ;  /* 0x000002020d0e7890 */ /* 0x000fe2000fffe03f */
[----:B------:R-:W-:Y:S01]  /*2c40*/  R2UR UR13, R19 ;  /* 0x00000000130d72ca */ /* 0x000fe200000e0000 */
[----:B------:R-:W-:-:S12]  /*2c50*/  UMOV UR15, 0x80000020 ;  /* 0x80000020000f7882 */ /* 0x000fd80000000000 */
[----:B------:R-:W-:-:S04]  /*2c60*/  USHF.R.U32.HI UR13, URZ, 0x4, UR13 ;  /* 0x000000043f0d7899 */ /* 0x000fc8000801160d */
[----:B------:R-:W-:-:S04]  /*2c70*/  ULOP3.LUT UR13, UR13, 0x3fff, URZ, 0xc0, !UPT ;  /* 0x00003fff0d0d7892 */ /* 0x000fc8000f8ec03f */
[----:B------:R-:W-:Y:S01]  /*2c80*/  ULOP3.LUT UR16, UR13, 0x10000, URZ, 0xfc, !UPT ;  /* 0x000100000d107892 */ /* 0x000fe2000f8efc3f */
        /* <DEDUP_REMOVED lines=9> */
[----:B------:R-:W-:Y:S01]  /*2d20*/  FADD.FTZ R122, R122, -R152 ;  /* 0x800000987a7a7221 */ /* 0x000fe20000010000 */
[--C-:B------:R-:W-:Y:S01]  /*2d30*/  FADD.FTZ R152, R121, -R153.reuse ;  /* 0x8000009979987221 */ /* 0x100fe20000010000 */
[----:B------:R-:W-:Y:S01]  /*2d40*/  FADD.FTZ R123, R123, -R153 ;  /* 0x800000997b7b7221 */ /* 0x000fe20000010000 */
[----:B------:R-:W-:Y:S01]  /*2d50*/  FMUL.FTZ R121, R224, R179 ;  /* 0x000000b3e0797220 */ /* 0x000fe20000410000 */
[----:B------:R-:W-:Y:S01]  /*2d60*/  FSEL R153, R214, -INF , P2 ;  /* 0xff800000d6997808 */ /* 0x000fe20001000000 */
[----:B--2---:R-:W-:Y:S01]  /*2d70*/  FADD.FTZ R227, R126, -R154 ;  /* 0x8000009a7ee37221 */ /* 0x004fe20000010000 */
[----:B------:R-:W-:Y:S01]  /*2d80*/  FSEL R120, R215, -INF , P2 ;  /* 0xff800000d7787808 */ /* 0x000fe20001000000 */
[----:B------:R-:W-:Y:S01]  /*2d90*/  FMUL.FTZ R121, R16, R121 ;  /* 0x0000007910797220 */ /* 0x000fe20000410000 */
[----:B------:R-:W-:Y:S01]  /*2da0*/  FSEL R179, R216, -INF , P1 ;  /* 0xff800000d8b37808 */ /* 0x000fe20000800000 */
[--C-:B------:R-:W-:Y:S01]  /*2db0*/  FFMA.FTZ R16, R153, UR9, -R8.reuse ;  /* 0x0000000999107c23 */ /* 0x100fe20008010808 */
[----:B------:R-:W-:Y:S01]  /*2dc0*/  FSEL R153, R218, -INF , P2 ;  /* 0xff800000da997808 */ /* 0x000fe20001000000 */
[----:B------:R-:W-:Y:S01]  /*2dd0*/  FFMA.FTZ R183, R120, UR9, -R9 ;  /* 0x0000000978b77c23 */ /* 0x000fe20008010809 */
[----:B------:R-:W-:Y:S01]  /*2de0*/  FSEL R9, R220, -INF , P1 ;  /* 0xff800000dc097808 */ /* 0x000fe20000800000 */
[----:B------:R-:W-:Y:S01]  /*2df0*/  FFMA.FTZ R179, R179, UR9, -R8 ;  /* 0x00000009b3b37c23 */ /* 0x000fe20008010808 */
[----:B------:R-:W-:Y:S01]  /*2e00*/  FADD.FTZ R229, R125, -R155 ;  /* 0x8000009b7de57221 */ /* 0x000fe20000010000 */
[--C-:B------:R-:W-:Y:S01]  /*2e10*/  FFMA.FTZ R120, R153, UR9, -R14.reuse ;  /* 0x0000000999787c23 */ /* 0x100fe2000801080e */
[----:B------:R-:W-:Y:S01]  /*2e20*/  FMUL.FTZ R153, R223, R152 ;  /* 0x00000098df997220 */ /* 0x000fe20000410000 */
[----:B------:R-:W-:Y:S01]  /*2e30*/  FFMA.FTZ R14, R9, UR9, -R14 ;  /* 0x00000009090e7c23 */ /* 0x000fe2000801080e */
[----:B------:R-:W-:Y:S01]  /*2e40*/  FMUL.FTZ R9, R169, R122 ;  /* 0x0000007aa9097220 */ /* 0x000fe20000410000 */
[----:B------:R-:W-:Y:S01]  /*2e50*/  FMUL.FTZ R122, R170, R123 ;  /* 0x0000007baa7a7220 */ /* 0x000fe20000410000 */
[----:B------:R-:W-:Y:S01]  /*2e60*/  FMUL.FTZ R152, R22, R153 ;  /* 0x0000009916987220 */ /* 0x000fe20000410000 */
[----:B------:R-:W-:Y:S01]  /*2e70*/  FFMA.FTZ R153, -R156, R156, 1 ;  /* 0x3f8000009c997423 */ /* 0x000fe2000001019c */
[----:B------:R-:W-:Y:S01]  /*2e80*/  FMUL.FTZ R123, R212, R9 ;  /* 0x00000009d47b7220 */ /* 0x000fe20000410000 */
[----:B------:R-:W-:Y:S01]  /*2e90*/  FADD.FTZ R212, R124, -R154 ;  /* 0x8000009a7cd47221 */ /* 0x000fe20000010000 */
[----:B------:R-:W1:Y:S01]  /*2ea0*/  LDS.64 R8, [R5+0x1e240] ;  /* 0x01e2400005087984 */ /* 0x000e620000000a00 */
[----:B------:R-:W-:Y:S01]  /*2eb0*/  FSEL R124, R221, -INF , P1 ;  /* 0xff800000dd7c7808 */ /* 0x000fe20000800000 */
[----:B------:R2:W-:Y:S01]  /*2ec0*/  MUFU.EX2 R22, R208 ;  /* 0x000000d000167308 */ /* 0x0005e20000000800 */
[----:B------:R-:W-:Y:S01]  /*2ed0*/  FMUL.FTZ R154, R167, R212 ;  /* 0x000000d4a79a7220 */ /* 0x000fe20000410000 */
[--C-:B------:R-:W-:Y:S01]  /*2ee0*/  FFMA.FTZ R126, R211, UR9, -R20.reuse ;  /* 0x00000009d37e7c23 */ /* 0x100fe20008010814 */
[----:B------:R-:W-:Y:S01]  /*2ef0*/  FSEL R125, R178, -INF , P1 ;  /* 0xff800000b27d7808 */ /* 0x000fe20000800000 */
[----:B------:R-:W-:Y:S01]  /*2f00*/  FFMA.FTZ R209, R124, UR9, -R15 ;  /* 0x000000097cd17c23 */ /* 0x000fe2000801080f */
[----:B------:R-:W-:Y:S01]  /*2f10*/  FSEL R15, R174, -INF , P1 ;  /* 0xff800000ae0f7808 */ /* 0x000fe20000800000 */
[----:B------:R-:W-:Y:S01]  /*2f20*/  FMUL.FTZ R153, R153, R154 ;  /* 0x0000009a99997220 */ /* 0x000fe20000410000 */
[----:B------:R-:W-:Y:S01]  /*2f30*/  FSEL R154, R173, -INF , P2 ;  /* 0xff800000ad9a7808 */ /* 0x000fe20001000000 */
[----:B------:R-:W-:Y:S01]  /*2f40*/  FMUL.FTZ R122, R213, R122 ;  /* 0x0000007ad57a7220 */ /* 0x000fe20000410000 */
[----:B------:R4:W-:Y:S01]  /*2f50*/  MUFU.EX2 R124, R120 ;  /* 0x00000078007c7308 */ /* 0x0009e20000000800 */
[----:B------:R-:W-:Y:S01]  /*2f60*/  FFMA.FTZ R212, R15, UR9, -R20 ;  /* 0x000000090fd47c23 */ /* 0x000fe20008010814 */
[----:B------:R-:W-:Y:S01]  /*2f70*/  FSEL R15, R176, -INF , P2 ;  /* 0xff800000b00f7808 */ /* 0x000fe20001000000 */
[----:B------:R-:W-:Y:S01]  /*2f80*/  FFMA.FTZ R213, R154, UR9, -R21 ;  /* 0x000000099ad57c23 */ /* 0x000fe20008010815 */
[----:B------:R-:W-:Y:S01]  /*2f90*/  FFMA.FTZ R154, -R158, R158, 1 ;  /* 0x3f8000009e9a7423 */ /* 0x000fe2000001019e */
[----:B------:R-:W-:Y:S01]  /*2fa0*/  FMUL.FTZ R158, R166, R229 ;  /* 0x000000e5a69e7220 */ /* 0x000fe20000410000 */
[----:B---3--:R-:W-:Y:S01]  /*2fb0*/  FMUL.FTZ R227, R168, R227 ;  /* 0x000000e3a8e37220 */ /* 0x008fe20000410000 */
[--C-:B--2---:R-:W-:Y:S01]  /*2fc0*/  FFMA.FTZ R208, R15, UR9, -R12.reuse ;  /* 0x000000090fd07c23 */ /* 0x104fe2000801080c */
[----:B------:R2:W-:Y:S01]  /*2fd0*/  MUFU.EX2 R20, R14 ;  /* 0x0000000e00147308 */ /* 0x0005e20000000800 */
[----:B----4-:R-:W-:Y:S01]  /*2fe0*/  FFMA.FTZ R120, R125, UR9, -R12 ;  /* 0x000000097d787c23 */ /* 0x010fe2000801080c */
[----:B------:R-:W-:Y:S01]  /*2ff0*/  FSEL R12, R222, -INF , P1 ;  /* 0xff800000de0c7808 */ /* 0x000fe20000800000 */
[----:B------:R-:W-:Y:S01]  /*3000*/  FADD.FTZ R226, R127, -R155 ;  /* 0x8000009b7fe27221 */ /* 0x000fe20000010000 */
[----:B------:R-:W-:Y:S01]  /*3010*/  FMUL.FTZ R158, R157, R158 ;  /* 0x0000009e9d9e7220 */ /* 0x000fe20000410000 */
[----:B------:R-:W-:Y:S01]  /*3020*/  FMUL.FTZ R154, R154, R227 ;  /* 0x000000e39a9a7220 */ /* 0x000fe20000410000 */
[----:B------:R-:W-:Y:S01]  /*3030*/  FSEL R156, R175, -INF , P1 ;  /* 0xff800000af9c7808 */ /* 0x000fe20000800000 */
[----:B------:R-:W-:Y:S01]  /*3040*/  FFMA.FTZ R157, R12, UR9, -R13 ;  /* 0x000000090c9d7c23 */ /* 0x000fe2000801080d */
[----:B------:R-:W3:Y:S01]  /*3050*/  MUFU.EX2 R179, R179 ;  /* 0x000000b300b37308 */ /* 0x000ee20000000800 */
[----:B--2---:R-:W2:Y:S01]  /*3060*/  LDS.64 R14, [R5+0x1e260] ;  /* 0x01e26000050e7984 */ /* 0x004ea20000000a00 */
[----:B------:R-:W-:Y:S01]  /*3070*/  FFMA.FTZ R155, -R161, R161, 1 ;  /* 0x3f800000a19b7423 */ /* 0x000fe200000101a1 */
[----:B------:R-:W-:Y:S01]  /*3080*/  FFMA.FTZ R211, R156, UR9, -R21 ;  /* 0x000000099cd37c23 */ /* 0x000fe20008010815 */
[----:B-----5:R-:W-:Y:S01]  /*3090*/  FSEL R156, R177, -INF , P2 ;  /* 0xff800000b19c7808 */ /* 0x020fe20001000000 */
[----:B------:R-:W-:Y:S01]  /*30a0*/  FFMA.FTZ R161, -R162, R162, 1 ;  /* 0x3f800000a2a17423 */ /* 0x000fe200000101a2 */
[----:B------:R-:W-:Y:S01]  /*30b0*/  FFMA.FTZ R218, -R218, R218, 1 ;  /* 0x3f800000dada7423 */ /* 0x000fe200000101da */
[----:B------:R-:W-:Y:S01]  /*30c0*/  FFMA.FTZ R216, -R216, R216, 1 ;  /* 0x3f800000d8d87423 */ /* 0x000fe200000101d8 */
[----:B------:R4:W-:Y:S01]  /*30d0*/  MUFU.EX2 R125, R209 ;  /* 0x000000d1007d7308 */ /* 0x0009e20000000800 */
[----:B------:R-:W-:Y:S01]  /*30e0*/  FFMA.FTZ R156, R156, UR9, -R13 ;  /* 0x000000099c9c7c23 */ /* 0x000fe2000801080d */
[----:B------:R-:W-:Y:S01]  /*30f0*/  FSEL R13, R182, -INF , P1 ;  /* 0xff800000b60d7808 */ /* 0x000fe20000800000 */
[----:B------:R-:W-:Y:S01]  /*3100*/  FMUL.FTZ R226, R171, R226 ;  /* 0x000000e2abe27220 */ /* 0x000fe20000410000 */
[----:B------:R-:W-:Y:S01]  /*3110*/  FFMA.FTZ R176, -R176, R176, 1 ;  /* 0x3f800000b0b07423 */ /* 0x000fe200000101b0 */
[--C-:B-1----:R-:W-:Y:S01]  /*3120*/  FADD.FTZ R127, R128, -R8.reuse ;  /* 0x80000008807f7221 */ /* 0x102fe20000010000 */
[----:B------:R-:W-:Y:S01]  /*3130*/  FADD.FTZ R227, R130, -R8 ;  /* 0x8000000882e37221 */ /* 0x000fe20000010000 */
[--C-:B------:R-:W-:Y:S01]  /*3140*/  FADD.FTZ R12, R129, -R9.reuse ;  /* 0x80000009810c7221 */ /* 0x100fe20000010000 */
[----:B------:R-:W-:Y:S01]  /*3150*/  FADD.FTZ R128, R131, -R9 ;  /* 0x8000000983807221 */ /* 0x000fe20000010000 */
[----:B----4-:R-:W-:Y:S01]  /*3160*/  FSEL R209, R180, -INF , P2 ;  /* 0xff800000b4d17808 */ /* 0x010fe20001000000 */
[----:B------:R-:W1:Y:S01]  /*3170*/  LDS.64 R8, [R5+0x1e280] ;  /* 0x01e2800005087984 */ /* 0x000e620000000a00 */
[----:B------:R-:W-:Y:S01]  /*3180*/  FMUL.FTZ R12, R165, R12 ;  /* 0x0000000ca50c7220 */ /* 0x000fe20000410000 */
[----:B------:R-:W-:Y:S01]  /*3190*/  MUFU.EX2 R16, R16 ;  /* 0x0000001000107308 */ /* 0x000fe20000000800 */
[----:B------:R-:W-:Y:S01]  /*31a0*/  FMUL.FTZ R127, R164, R127 ;  /* 0x0000007fa47f7220 */ /* 0x000fe20000410000 */
[----:B------:R-:W-:Y:S01]  /*31b0*/  FFMA.FTZ R209, R209, UR9, -R6 ;  /* 0x00000009d1d17c23 */ /* 0x000fe20008010806 */
[----:B------:R-:W-:Y:S01]  /*31c0*/  FMUL.FTZ R155, R155, R12 ;  /* 0x0000000c9b9b7220 */ /* 0x000fe20000410000 */
[----:B------:R-:W-:Y:S01]  /*31d0*/  FSEL R12, R225, -INF , P1 ;  /* 0xff800000e10c7808 */ /* 0x000fe20000800000 */
[----:B------:R-:W-:Y:S01]  /*31e0*/  FMUL.FTZ R130, R160, R127 ;  /* 0x0000007fa0827220 */ /* 0x000fe20000410000 */
[----:B------:R-:W-:Y:S01]  /*31f0*/  FFMA.FTZ R160, -R163, R163, 1 ;  /* 0x3f800000a3a07423 */ /* 0x000fe200000101a3 */
[----:B------:R-:W-:Y:S01]  /*3200*/  FFMA.FTZ R178, -R178, R178, 1 ;  /* 0x3f800000b2b27423 */ /* 0x000fe200000101b2 */
[----:B------:R-:W4:Y:S01]  /*3210*/  MUFU.EX2 R183, R183 ;  /* 0x000000b700b77308 */ /* 0x000f220000000800 */
[----:B------:R-:W-:Y:S01]  /*3220*/  FFMA.FTZ R163, R12, UR9, -R7 ;  /* 0x000000090ca37c23 */ /* 0x000fe20008010807 */
[----:B------:R-:W-:Y:S01]  /*3230*/  FFMA.FTZ R177, -R177, R177, 1 ;  /* 0x3f800000b1b17423 */ /* 0x000fe200000101b1 */
[----:B------:R-:W-:Y:S01]  /*3240*/  FFMA.FTZ R222, -R222, R222, 1 ;  /* 0x3f800000dede7423 */ /* 0x000fe200000101de */
[----:B------:R-:W-:Y:S01]  /*3250*/  FFMA.FTZ R180, -R180, R180, 1 ;  /* 0x3f800000b4b47423 */ /* 0x000fe200000101b4 */
[----:B------:R-:W-:Y:S01]  /*3260*/  FFMA.FTZ R182, -R182, R182, 1 ;  /* 0x3f800000b6b67423 */ /* 0x000fe200000101b6 */
[----:B------:R-:W-:Y:S01]  /*3270*/  FFMA.FTZ R225, -R225, R225, 1 ;  /* 0x3f800000e1e17423 */ /* 0x000fe200000101e1 */
[----:B------:R-:W-:Y:S01]  /*3280*/  FMUL.FTZ R159, R159, R226 ;  /* 0x000000e29f9f7220 */ /* 0x000fe20000410000 */
[----:B------:R5:W1:Y:S01]  /*3290*/  MUFU.EX2 R21, R210 ;  /* 0x000000d200157308 */ /* 0x000a620000000800 */
[----:B------:R-:W-:-:S02]  /*32a0*/  F2FP.F16.F32.PACK_AB R158, R158, R153 ;  /* 0x000000999e9e723e */ /* 0x000fc400000000ff */
[----:B------:R-:W-:Y:S01]  /*32b0*/  F2FP.F16.F32.PACK_AB R164, R165, R164 ;  /* 0x000000a4a5a4723e */ /* 0x000fe200000000ff */
[----:B--2---:R-:W-:Y:S01]  /*32c0*/  FADD.FTZ R12, R134, -R14 ;  /* 0x8000000e860c7221 */ /* 0x004fe20000010000 */
[----:B------:R-:W-:Y:S01]  /*32d0*/  FFMA.FTZ R134, -R214, R214, 1 ;  /* 0x3f800000d6867423 */ /* 0x000fe200000101d6 */
[----:B------:R-:W-:Y:S02]  /*32e0*/  F2FP.F16.F32.PACK_AB R159, R159, R154 ;  /* 0x0000009a9f9f723e */ /* 0x000fe400000000ff */
[----:B------:R1:W-:Y:S01]  /*32f0*/  MUFU.EX2 R129, R213 ;  /* 0x000000d500817308 */ /* 0x0003e20000000800 */
[----:B-----5:R-:W-:Y:S01]  /*3300*/  FFMA.FTZ R210, R13, UR9, -R6 ;  /* 0x000000090dd27c23 */ /* 0x020fe20008010806 */
[----:B------:R-:W-:Y:S01]  /*3310*/  FSEL R6, R181, -INF , P2 ;  /* 0xff800000b5067808 */ /* 0x000fe20001000000 */
[----:B------:R-:W-:Y:S01]  /*3320*/  FMUL.FTZ R13, R11, R128 ;  /* 0x000000800b0d7220 */ /* 0x000fe20000410000 */
[----:B---3--:R-:W-:Y:S01]  /*3330*/  FMUL.FTZ R131, R179, R12 ;  /* 0x0000000cb3837220 */ /* 0x008fe20000410000 */
[----:B------:R-:W-:Y:S01]  /*3340*/  FADD.FTZ R12, R133, -R15 ;  /* 0x8000000f850c7221 */ /* 0x000fe20000010000 */
[----:B------:R-:W-:Y:S01]  /*3350*/  FFMA.FTZ R181, -R181, R181, 1 ;  /* 0x3f800000b5b57423 */ /* 0x000fe200000101b5 */
[----:B------:R-:W-:Y:S01]  /*3360*/  FFMA.FTZ R162, R6, UR9, -R7 ;  /* 0x0000000906a27c23 */ /* 0x000fe20008010807 */
[----:B------:R-:W-:Y:S01]  /*3370*/  FMUL.FTZ R6, R10, R227 ;  /* 0x000000e30a067220 */ /* 0x000fe20000410000 */
[----:B------:R-:W-:Y:S01]  /*3380*/  FMUL.FTZ R160, R160, R13 ;  /* 0x0000000da0a07220 */ /* 0x000fe20000410000 */
[----:B------:R2:W-:Y:S01]  /*3390*/  MUFU.EX2 R128, R211 ;  /* 0x000000d300807308 */ /* 0x0005e20000000800 */
[----:B------:R-:W-:Y:S01]  /*33a0*/  FADD.FTZ R13, R132, -R14 ;  /* 0x8000000e840d7221 */ /* 0x000fe20000010000 */
[----:B------:R-:W-:Y:S01]  /*33b0*/  FMUL.FTZ R161, R161, R6 ;  /* 0x00000006a1a17220 */ /* 0x000fe20000410000 */
[----:B----4-:R-:W-:Y:S01]  /*33c0*/  FMUL.FTZ R12, R183, R12 ;  /* 0x0000000cb70c7220 */ /* 0x010fe20000410000 */
[----:B------:R-:W3:Y:S01]  /*33d0*/  LDS.64 R6, [R5+0x1e2a0] ;  /* 0x01e2a00005067984 */ /* 0x000ee20000000a00 */
[----:B------:R-:W-:Y:S01]  /*33e0*/  FMUL.FTZ R13, R16, R13 ;  /* 0x0000000d100d7220 */ /* 0x000fe20000410000 */
[--C-:B-1----:R-:W-:Y:S01]  /*33f0*/  FADD.FTZ R213, R138, -R8.reuse ;  /* 0x800000088ad57221 */ /* 0x102fe20000010000 */
[----:B------:R-:W-:Y:S01]  /*3400*/  FMUL.FTZ R133, R216, R131 ;  /* 0x00000083d8857220 */ /* 0x000fe20000410000 */
[----:B------:R-:W1:Y:S01]  /*3410*/  MUFU.EX2 R127, R212 ;  /* 0x000000d4007f7308 */ /* 0x000e620000000800 */
[----:B--2---:R-:W-:Y:S01]  /*3420*/  FADD.FTZ R211, R135, -R15 ;  /* 0x8000000f87d37221 */ /* 0x004fe20000010000 */
[----:B------:R-:W-:Y:S01]  /*3430*/  FFMA.FTZ R135, -R215, R215, 1 ;  /* 0x3f800000d7877423 */ /* 0x000fe200000101d7 */
[----:B------:R-:W-:Y:S01]  /*3440*/  FMUL.FTZ R134, R134, R13 ;  /* 0x0000000d86867220 */ /* 0x000fe20000410000 */
[----:B------:R-:W-:Y:S01]  /*3450*/  FFMA.FTZ R138, -R220, R220, 1 ;  /* 0x3f800000dc8a7423 */ /* 0x000fe200000101dc */
[----:B------:R-:W-:Y:S01]  /*3460*/  FMUL.FTZ R132, R22, R211 ;  /* 0x000000d316847220 */ /* 0x000fe20000410000 */
[----:B------:R-:W-:Y:S01]  /*3470*/  FADD.FTZ R211, R136, -R8 ;  /* 0x8000000888d37221 */ /* 0x000fe20000010000 */
[----:B------:R-:W-:Y:S01]  /*3480*/  FMUL.FTZ R135, R135, R12 ;  /* 0x0000000c87877220 */ /* 0x000fe20000410000 */
[--C-:B------:R-:W-:Y:S01]  /*3490*/  FADD.FTZ R8, R137, -R9.reuse ;  /* 0x8000000989087221 */ /* 0x100fe20000010000 */
[----:B------:R-:W2:Y:S01]  /*34a0*/  LDS.64 R12, [R5+0x1e2c0] ;  /* 0x01e2c000050c7984 */ /* 0x000ea20000000a00 */
[----:B------:R-:W-:Y:S01]  /*34b0*/  FMUL.FTZ R211, R124, R211 ;  /* 0x000000d37cd37220 */ /* 0x000fe20000410000 */
[----:B------:R4:W-:Y:S01]  /*34c0*/  MUFU.EX2 R15, R120 ;  /* 0x00000078000f7308 */ /* 0x0009e20000000800 */
[----:B------:R-:W-:Y:S01]  /*34d0*/  FMUL.FTZ R136, R217, R132 ;  /* 0x00000084d9887220 */ /* 0x000fe20000410000 */
[----:B------:R-:W-:Y:S01]  /*34e0*/  FMUL.FTZ R213, R20, R213 ;  /* 0x000000d514d57220 */ /* 0x000fe20000410000 */
[----:B------:R-:W-:Y:S01]  /*34f0*/  FMUL.FTZ R137, R218, R211 ;  /* 0x000000d3da897220 */ /* 0x000fe20000410000 */
[----:B------:R-:W-:Y:S01]  /*3500*/  FMUL.FTZ R211, R21, R8 ;  /* 0x0000000815d37220 */ /* 0x000fe20000410000 */
[----:B------:R-:W-:Y:S01]  /*3510*/  F2FP.F16.F32.PACK_AB R153, R160, R161 ;  /* 0x000000a1a099723e */ /* 0x000fe200000000ff */
[----:B------:R-:W-:Y:S01]  /*3520*/  FMUL.FTZ R138, R138, R213 ;  /* 0x000000d58a8a7220 */ /* 0x000fe20000410000 */
[----:B------:R-:W-:Y:S01]  /*3530*/  F2FP.F16.F32.PACK_AB R154, R135, R134 ;  /* 0x00000086879a723e */ /* 0x000fe200000000ff */
[----:B------:R5:W-:Y:S01]  /*3540*/  MUFU.EX2 R14, R208 ;  /* 0x000000d0000e7308 */ /* 0x000be20000000800 */
[----:B----4-:R-:W-:Y:S01]  /*3550*/  FADD.FTZ R120, R139, -R9 ;  /* 0x800000098b787221 */ /* 0x010fe20000010000 */
[----:B------:R-:W-:Y:S01]  /*3560*/  FFMA.FTZ R139, -R221, R221, 1 ;  /* 0x3f800000dd8b7423 */ /* 0x000fe200000101dd */
[----:B------:R4:W2:Y:S01]  /*3570*/  LDS.64 R8, [R5+0x1e2e0] ;  /* 0x01e2e00005087984 */ /* 0x0008a20000000a00 */
[----:B------:R-:W-:Y:S01]  /*3580*/  F2FP.F16.F32.PACK_AB R165, R11, R10 ;  /* 0x0000000a0ba5723e */ /* 0x000fe200000000ff */
[----:B------:R-:W-:Y:S01]  /*3590*/  FMUL.FTZ R120, R125, R120 ;  /* 0x000000787d787220 */ /* 0x000fe20000410000 */
[----:B------:R-:W-:-:S02]  /*35a0*/  F2FP.F16.F32.PACK_AB R124, R21, R124 ;  /* 0x0000007c157c723e */ /* 0x000fc400000000ff */
[----:B------:R-:W4:Y:S01]  /*35b0*/  MUFU.EX2 R126, R126 ;  /* 0x0000007e007e7308 */ /* 0x000f220000000800 */
[----:B-----5:R-:W-:Y:S01]  /*35c0*/  FFMA.FTZ R208, -R219, R219, 1 ;  /* 0x3f800000dbd07423 */ /* 0x020fe200000101db */
[----:B------:R-:W-:Y:S01]  /*35d0*/  FMUL.FTZ R139, R139, R120 ;  /* 0x000000788b8b7220 */ /* 0x000fe20000410000 */
[----:B------:R-:W-:Y:S02]  /*35e0*/  F2FP.F16.F32.PACK_AB R125, R125, R20 ;  /* 0x000000147d7d723e */ /* 0x000fe400000000ff */
[----:B------:R-:W-:-:S03]  /*35f0*/  FMUL.FTZ R208, R208, R211 ;  /* 0x000000d3d0d07220 */ /* 0x000fc60000410000 */
[----:B------:R5:W2:Y:S01]  /*3600*/  MUFU.EX2 R131, R156 ;  /* 0x0000009c00837308 */ /* 0x000aa20000000800 */
[--C-:B---3--:R-:W-:Y:S01]  /*3610*/  FADD.FTZ R142, R142, -R6.reuse ;  /* 0x800000068e8e7221 */ /* 0x108fe20000010000 */
[----:B------:R-:W-:Y:S01]  /*3620*/  FADD.FTZ R211, R140, -R6 ;  /* 0x800000068cd37221 */ /* 0x000fe20000010000 */
[--C-:B------:R-:W-:Y:S01]  /*3630*/  FADD.FTZ R120, R141, -R7.reuse ;  /* 0x800000078d787221 */ /* 0x100fe20000010000 */
[----:B------:R-:W-:Y:S01]  /*3640*/  FFMA.FTZ R6, -R174, R174, 1 ;  /* 0x3f800000ae067423 */ /* 0x000fe200000101ae */
[----:B-1----:R-:W-:Y:S01]  /*3650*/  FMUL.FTZ R141, R127, R142 ;  /* 0x0000008e7f8d7220 */ /* 0x002fe20000410000 */
[----:B------:R-:W-:Y:S01]  /*3660*/  FFMA.FTZ R140, -R173, R173, 1 ;  /* 0x3f800000ad8c7423 */ /* 0x000fe200000101ad */
[----:B------:R-:W-:Y:S01]  /*3670*/  F2FP.F16.F32.PACK_AB R127, R128, R127 ;  /* 0x0000007f807f723e */ /* 0x000fe200000000ff */
[----:B------:R1:W3:Y:S01]  /*3680*/  MUFU.EX2 R132, R157 ;  /* 0x0000009d00847308 */ /* 0x0002e20000000800 */
[----:B------:R-:W-:Y:S01]  /*3690*/  FMUL.FTZ R6, R6, R141 ;  /* 0x0000008d06067220 */ /* 0x000fe20000410000 */
[----:B----4-:R-:W-:Y:S01]  /*36a0*/  FMUL.FTZ R5, R126, R211 ;  /* 0x000000d37e057220 */ /* 0x010fe20000410000 */
[----:B-----5:R-:W-:Y:S01]  /*36b0*/  F2FP.F16.F32.PACK_AB R156, R152, R121 ;  /* 0x00000079989c723e */ /* 0x020fe200000000ff */
[----:B------:R-:W-:Y:S01]  /*36c0*/  IMAD.U32 R121, RZ, RZ, UR6 ;  /* 0x00000006ff797e24 */ /* 0x000fe2000f8e00ff */
[----:B------:R-:W-:Y:S01]  /*36d0*/  F2FP.F16.F32.PACK_AB R152, R155, R130 ;  /* 0x000000829b98723e */ /* 0x000fe200000000ff */
[--C-:B--2---:R-:W-:Y:S01]  /*36e0*/  FADD.FTZ R141, R144, -R12.reuse ;  /* 0x8000000c908d7221 */ /* 0x104fe20000010000 */
[----:B------:R-:W-:Y:S01]  /*36f0*/  FADD.FTZ R12, R146, -R12 ;  /* 0x8000000c920c7221 */ /* 0x000fe20000010000 */
[----:B------:R-:W2:Y:S01]  /*3700*/  MUFU.EX2 R209, R209 ;  /* 0x000000d100d17308 */ /* 0x000ea20000000800 */
[----:B-1----:R-:W-:Y:S01]  /*3710*/  FADD.FTZ R157, R143, -R7 ;  /* 0x800000078f9d7221 */ /* 0x002fe20000010000 */
[----:B------:R-:W-:Y:S01]  /*3720*/  FMUL.FTZ R143, R129, R120 ;  /* 0x00000078818f7220 */ /* 0x000fe20000410000 */
[----:B------:R-:W-:Y:S01]  /*3730*/  FFMA.FTZ R7, -R175, R175, 1 ;  /* 0x3f800000af077423 */ /* 0x000fe200000101af */
[--C-:B------:R-:W-:Y:S01]  /*3740*/  FADD.FTZ R147, R147, -R13.reuse ;  /* 0x8000000d93937221 */ /* 0x100fe20000010000 */
[----:B------:R-:W-:Y:S01]  /*3750*/  FMUL.FTZ R120, R128, R157 ;  /* 0x0000009d80787220 */ /* 0x000fe20000410000 */
[----:B------:R-:W-:Y:S01]  /*3760*/  FMUL.FTZ R140, R140, R143 ;  /* 0x0000008f8c8c7220 */ /* 0x000fe20000410000 */
[----:B------:R-:W-:Y:S01]  /*3770*/  FMUL.FTZ R5, R172, R5 ;  /* 0x00000005ac057220 */ /* 0x000fe20000410000 */
[----:B------:R-:W1:Y:S01]  /*3780*/  MUFU.EX2 R210, R210 ;  /* 0x000000d200d27308 */ /* 0x000e620000000800 */
[----:B------:R-:W-:Y:S01]  /*3790*/  FMUL.FTZ R7, R7, R120 ;  /* 0x0000007807077220 */ /* 0x000fe20000410000 */
[----:B------:R-:W-:Y:S01]  /*37a0*/  FADD.FTZ R120, R145, -R13 ;  /* 0x8000000d91787221 */ /* 0x000fe20000010000 */
[----:B------:R-:W-:Y:S01]  /*37b0*/  FMUL.FTZ R13, R15, R12 ;  /* 0x0000000c0f0d7220 */ /* 0x000fe20000410000 */
[--C-:B------:R-:W-:Y:S01]  /*37c0*/  FADD.FTZ R148, R148, -R8.reuse ;  /* 0x8000000894947221 */ /* 0x100fe20000010000 */
[----:B------:R-:W-:Y:S01]  /*37d0*/  FADD.FTZ R143, R150, -R8 ;  /* 0x80000008968f7221 */ /* 0x000fe20000010000 */
[--C-:B------:R-:W-:Y:S01]  /*37e0*/  FADD.FTZ R149, R149, -R9.reuse ;  /* 0x8000000995957221 */ /* 0x100fe20000010000 */
[----:B------:R-:W-:Y:S01]  /*37f0*/  FADD.FTZ R12, R151, -R9 ;  /* 0x80000009970c7221 */ /* 0x000fe20000010000 */
[----:B------:R-:W4:Y:S01]  /*3800*/  MUFU.EX2 R162, R162 ;  /* 0x000000a200a27308 */ /* 0x000f220000000800 */
[----:B------:R-:W-:Y:S01]  /*3810*/  FMUL.FTZ R141, R14, R141 ;  /* 0x0000008d0e8d7220 */ /* 0x000fe20000410000 */
[----:B------:R-:W-:Y:S01]  /*3820*/  FMUL.FTZ R120, R131, R120 ;  /* 0x0000007883787220 */ /* 0x000fe20000410000 */
[----:B---3--:R-:W-:Y:S01]  /*3830*/  FMUL.FTZ R147, R132, R147 ;  /* 0x0000009384937220 */ /* 0x008fe20000410000 */
[----:B--2---:R-:W-:Y:S01]  /*3840*/  FMUL.FTZ R9, R209, R148 ;  /* 0x00000094d1097220 */ /* 0x004fe20000410000 */
[----:B------:R-:W-:-:S02]  /*3850*/  IMAD R121, R121, 0x2000, R4 ;  /* 0x0000200079797824 */ /* 0x000fc400078e0204 */
[----:B------:R-:W-:Y:S01]  /*3860*/  FMUL.FTZ R141, R176, R141 ;  /* 0x0000008db08d7220 */ /* 0x000fe20000410000 */
[----:B------:R-:W-:Y:S01]  /*3870*/  FMUL.FTZ R13, R178, R13 ;  /* 0x0000000db20d7220 */ /* 0x000fe20000410000 */
[----:B------:R-:W2:Y:S01]  /*3880*/  MUFU.EX2 R163, R163 ;  /* 0x000000a300a37308 */ /* 0x000ea20000000800 */
[----:B-1----:R-:W-:Y:S01]  /*3890*/  FMUL.FTZ R143, R210, R143 ;  /* 0x0000008fd28f7220 */ /* 0x002fe20000410000 */
[----:B------:R-:W-:Y:S01]  /*38a0*/  FMUL.FTZ R144, R177, R120 ;  /* 0x00000078b1907220 */ /* 0x000fe20000410000 */
[----:B------:R-:W-:Y:S01]  /*38b0*/  FMUL.FTZ R222, R222, R147 ;  /* 0x00000093dede7220 */ /* 0x000fe20000410000 */
[----:B------:R-:W-:Y:S01]  /*38c0*/  FMUL.FTZ R9, R180, R9 ;  /* 0x00000009b4097220 */ /* 0x000fe20000410000 */
[----:B------:R-:W-:Y:S01]  /*38d0*/  FMUL.FTZ R143, R182, R143 ;  /* 0x0000008fb68f7220 */ /* 0x000fe20000410000 */
[----:B------:R-:W-:Y:S01]  /*38e0*/  F2FP.F16.F32.PACK_AB R150, R140, R5 ;  /* 0x000000058c96723e */ /* 0x000fe200000000ff */
[----:B------:R-:W-:Y:S01]  /*38f0*/  IMAD R5, R121, 0x2, R18 ;  /* 0x0000000279057824 */ /* 0x000fe200078e0212 */
[----:B------:R-:W-:Y:S01]  /*3900*/  F2FP.F16.F32.PACK_AB R157, R122, R123 ;  /* 0x0000007b7a9d723e */ /* 0x000fe200000000ff */
[----:B----4-:R-:W-:Y:S01]  /*3910*/  FMUL.FTZ R8, R162, R149 ;  /* 0x00000095a2087220 */ /* 0x010fe20000410000 */
[----:B------:R-:W-:-:S02]  /*3920*/  F2FP.F16.F32.PACK_AB R155, R136, R133 ;  /* 0x00000085889b723e */ /* 0x000fc400000000ff */
[----:B------:R-:W-:Y:S01]  /*3930*/  F2FP.F16.F32.PACK_AB R148, R208, R137 ;  /* 0x00000089d094723e */ /* 0x000fe200000000ff */
[----:B------:R-:W-:Y:S01]  /*3940*/  FMUL.FTZ R8, R181, R8 ;  /* 0x00000008b5087220 */ /* 0x000fe20000410000 */
[----:B------:R-:W-:Y:S01]  /*3950*/  F2FP.F16.F32.PACK_AB R149, R139, R138 ;  /* 0x0000008a8b95723e */ /* 0x000fe200000000ff */
[----:B------:R-:W-:Y:S01]  /*3960*/  STSM.16.MT88.4 [R5+0x1e800], R156 ;  /* 0x01e8009c05007844 */ /* 0x000fe20000004200 */
[----:B------:R-:W-:Y:S01]  /*3970*/  F2FP.F16.F32.PACK_AB R151, R7, R6 ;  /* 0x000000060797723e */ /* 0x000fe200000000ff */
[----:B--2---:R-:W-:Y:S01]  /*3980*/  FMUL.FTZ R12, R163, R12 ;  /* 0x0000000ca30c7220 */ /* 0x004fe20000410000 */
[----:B------:R-:W-:Y:S01]  /*3990*/  F2FP.F16.F32.PACK_AB R144, R144, R141 ;  /* 0x0000008d9090723e */ /* 0x000fe200000000ff */
[----:B------:R-:W-:Y:S01]  /*39a0*/  STSM.16.MT88.4 [R5+0x1f000], R152 ;  /* 0x01f0009805007844 */ /* 0x000fe20000004200 */
[----:B------:R-:W-:Y:S01]  /*39b0*/  F2FP.F16.F32.PACK_AB R145, R222, R13 ;  /* 0x0000000dde91723e */ /* 0x000fe200000000ff */
[----:B------:R-:W-:Y:S01]  /*39c0*/  FMUL.FTZ R12, R225, R12 ;  /* 0x0000000ce10c7220 */ /* 0x000fe20000410000 */
[----:B------:R-:W-:Y:S01]  /*39d0*/  F2FP.F16.F32.PACK_AB R146, R8, R9 ;  /* 0x000000090892723e */ /* 0x000fe200000000ff */
[----:B------:R-:W-:Y:S01]  /*39e0*/  STSM.16.MT88.4 [R5+0x1f800], R148 ;  /* 0x01f8009405007844 */ /* 0x000fe20000004200 */
[----:B------:R-:W-:-:S02]  /*39f0*/  F2FP.F16.F32.PACK_AB R120, R223, R224 ;  /* 0x000000e0df78723e */ /* 0x000fc400000000ff */
[----:B------:R-:W-:Y:S02]  /*3a00*/  F2FP.F16.F32.PACK_AB R147, R12, R143 ;  /* 0x0000008f0c93723e */ /* 0x000fe400000000ff */
[----:B------:R-:W-:Y:S02]  /*3a10*/  F2FP.F16.F32.PACK_AB R121, R170, R169 ;  /* 0x000000a9aa79723e */ /* 0x000fe400000000ff */
[----:B------:R-:W-:Y:S01]  /*3a20*/  F2FP.F16.F32.PACK_AB R122, R166, R167 ;  /* 0x000000a7a67a723e */ /* 0x000fe200000000ff */
[----:B------:R1:W-:Y:S01]  /*3a30*/  STSM.16.MT88.4 [R5+0x20000], R144 ;  /* 0x0200009005007844 */ /* 0x0003e20000004200 */
[----:B------:R-:W-:Y:S02]  /*3a40*/  F2FP.F16.F32.PACK_AB R123, R171, R168 ;  /* 0x000000a8ab7b723e */ /* 0x000fe400000000ff */
[----:B------:R-:W-:Y:S02]  /*3a50*/  F2FP.F16.F32.PACK_AB R166, R183, R16 ;  /* 0x00000010b7a6723e */ /* 0x000fe400000000ff */
[----:B------:R-:W-:Y:S01]  /*3a60*/  WARPGROUP.ARRIVE ;  /* 0x00000000000079c5 */ /* 0x000fe20000000000 */
[----:B------:R-:W-:-:S02]  /*3a70*/  F2FP.F16.F32.PACK_AB R167, R22, R179 ;  /* 0x000000b316a7723e */ /* 0x000fc400000000ff */
[----:B------:R-:W-:Y:S02]  /*3a80*/  F2FP.F16.F32.PACK_AB R126, R129, R126 ;  /* 0x0000007e817e723e */ /* 0x000fe400000000ff */
[----:B------:R-:W-:Y:S01]  /*3a90*/  F2FP.F16.F32.PACK_AB R160, R131, R14 ;  /* 0x0000000e83a0723e */ /* 0x000fe200000000ff */
[----:B------:R-:W-:Y:S01]  /*3aa0*/  HGMMA.64x96x16.F32 R72, R120, gdesc[UR12].tnspB, R72, gsb0 ;  /* 0x4160000c78487df0 */ /* 0x000fe20008000848 */
[----:B------:R-:W-:Y:S01]  /*3ab0*/  UIADD3 UR14, UR12, 0x40, URZ ;  /* 0x000000400c0e7890 */ /* 0x000fe2000fffe03f */
[----:B------:R-:W-:Y:S01]  /*3ac0*/  F2FP.F16.F32.PACK_AB R161, R132, R15 ;  /* 0x0000000f84a1723e */ /* 0x000fe200000000ff */
[----:B------:R-:W-:Y:S01]  /*3ad0*/  UMOV UR15, 0x80000020 ;  /* 0x80000020000f7882 */ /* 0x000fe20000000000 */
[----:B------:R-:W-:Y:S01]  /*3ae0*/  F2FP.F16.F32.PACK_AB R162, R162, R209 ;  /* 0x000000d1a2a2723e */ /* 0x000fe200000000ff */
[----:B-1----:R-:W-:Y:S01]  /*3af0*/  IMAD R5, R23, 0x1000, R18 ;  /* 0x0000100017057824 */ /* 0x002fe200078e0212 */
[----:B------:R-:W-:Y:S01]  /*3b00*/  F2FP.F16.F32.PACK_AB R163, R163, R210 ;  /* 0x000000d2a3a3723e */ /* 0x000fe200000000ff */
[----:B------:R-:W-:-:S02]  /*3b10*/  WARPGROUP.DEPBAR.LE gsb0, 0x0 ;  /* 0x00008000000079c5 */ /* 0x000fc40000010000 */
[----:B------:R-:W-:-:S06]  /*3b20*/  WARPGROUP.ARRIVE ;  /* 0x00000000000079c5 */ /* 0x000fcc0000000000 */
[----:B------:R-:W-:Y:S01]  /*3b30*/  HGMMA.64x96x16.F32 R72, R164, gdesc[UR12].tnspB, R72, gsb0 ;  /* 0x4160000ca4487df0 */ /* 0x000fe20008000848 */
[----:B------:R-:W-:Y:S01]  /*3b40*/  UIADD3 UR14, UR12, 0x80, URZ ;  /* 0x000000800c0e7890 */ /* 0x000fe2000fffe03f */
[----:B------:R-:W-:Y:S01]  /*3b50*/  UMOV UR15, 0x80000020 ;  /* 0x80000020000f7882 */ /* 0x000fe20000000000 */
[----:B------:R-:W-:Y:S02]  /*3b60*/  WARPGROUP.DEPBAR.LE gsb0, 0x0 ;  /* 0x00008000000079c5 */ /* 0x000fe40000010000 */
[----:B------:R-:W-:-:S06]  /*3b70*/  WARPGROUP.ARRIVE ;  /* 0x00000000000079c5 */ /* 0x000fcc0000000000 */
[----:B------:R-:W-:Y:S01]  /*3b80*/  HGMMA.64x96x16.F32 R72, R124, gdesc[UR12].tnspB, R72, gsb0 ;  /* 0x4160000c7c487df0 */ /* 0x000fe20008000848 */
[----:B------:R-:W-:-:S13]  /*3b90*/  R2UR UR14, R5 ;  /* 0x00000000050e72ca */ /* 0x000fda00000e0000 */
[----:B------:R-:W-:Y:S02]  /*3ba0*/  USHF.R.U32.HI UR15, URZ, 0x4, UR14 ;  /* 0x000000043f0f7899 */ /* 0x000fe4000801160e */
[----:B------:R-:W-:Y:S02]  /*3bb0*/  UIADD3 UR14, UR12, 0xc0, URZ ;  /* 0x000000c00c0e7890 */ /* 0x000fe4000fffe03f */
[----:B------:R-:W-:Y:S02]  /*3bc0*/  ULOP3.LUT UR13, UR15, 0x3fff, URZ, 0xc0, !UPT ;  /* 0x00003fff0f0d7892 */ /* 0x000fe4000f8ec03f */
[----:B------:R-:W-:Y:S01]  /*3bd0*/  ULEA UR12, UR6, UR16, 0xa ;  /* 0x00000010060c7291 */ /* 0x000fe2000f8e503f */
[----:B------:R-:W-:Y:S01]  /*3be0*/  UMOV UR15, 0x80000020 ;  /* 0x80000020000f7882 */ /* 0x000fe20000000000 */
[----:B------:R-:W-:-:S03]  /*3bf0*/  UIADD3 UR21, UR13, 0x200, URZ ;  /* 0x000002000d157890 */ /* 0x000fc6000fffe03f */
[----:B------:R-:W-:Y:S02]  /*3c00*/  UMOV UR18, UR13 ;  /* 0x0000000d00127c82 */ /* 0x000fe40008000000 */
[----:B------:R-:W-:Y:S01]  /*3c10*/  UMOV UR16, UR12 ;  /* 0x0000000c00107c82 */ /* 0x000fe20008000000 */
[----:B------:R-:W-:Y:S02]  /*3c20*/  WARPGROUP.DEPBAR.LE gsb0, 0x0 ;  /* 0x00008000000079c5 */ /* 0x000fe40000010000 */
[----:B------:R-:W-:-:S06]  /*3c30*/  WARPGROUP.ARRIVE ;  /* 0x00000000000079c5 */ /* 0x000fcc0000000000 */
[----:B------:R-:W-:Y:S01]  /*3c40*/  HGMMA.64x96x16.F32 R72, R160, gdesc[UR12].tnspB, R72, gsb0 ;  /* 0x4160000ca0487df0 */ /* 0x000fe20008000848 */
[----:B------:R-:W-:Y:S02]  /*3c50*/  UIADD3 UR14, UR13, 0x400, URZ ;  /* 0x000004000d0e7890 */ /* 0x000fe4000fffe03f */
[----:B------:R-:W-:Y:S01]  /*3c60*/  UIADD3 UR15, UR13, 0x420, URZ ;  /* 0x000004200d0f7890 */ /* 0x000fe2000fffe03f */
        /* <DEDUP_REMOVED lines=132> */
[----:B------:R-:W-:Y:S01]  /*44b0*/  UMOV UR15, 0xc0000010 ;  /* 0xc0000010000f7882 */ /* 0x000fe20000000000 */
[----:B------:R-:W-:Y:S02]  /*44c0*/  WARPGROUP.DEPBAR.LE gsb0, 0x0 ;  /* 0x00008000000079c5 */ /* 0x000fe40000010000 */
[----:B------:R-:W-:-:S06]  /*44d0*/  WARPGROUP.ARRIVE ;  /* 0x00000000000079c5 */ /* 0x000fcc0000000000 */
[----:B------:R-:W-:Y:S01]  /*44e0*/  HGMMA.64x16x16.F32 R120, gdesc[UR16].tnspB, R120, gsb0 ;  /* 0x40200000107879f0 */ /* 0x000fe20008000878 */
[----:B------:R-:W-:Y:S02]  /*44f0*/  UIADD3 UR16, UR13, 0x2e0, URZ ;  /* 0x000002e00d107890 */ /* 0x000fe4000fffe03f */
[----:B------:R-:W-:-:S03]  /*4500*/  UIADD3 UR17, UR13, 0x4e0, URZ ;  /* 0x000004e00d117890 */ /* 0x000fc6000fffe03f */
        /* <DEDUP_REMOVED lines=17> */
.L_x_502:
[----:B------:R-:W-:Y:S01]  /*4620*/  UIADD3 UR12, UR10, 0x26840, URZ ;  /* 0x000268400a0c7890 */ /* 0x000fe2000fffe03f */
[C---:B------:R-:W-:Y:S01]  /*4630*/  VIADD R6, R2.reuse, 0x9 ;  /* 0x0000000902067836 */ /* 0x040fe20000000000 */
[----:B------:R-:W-:Y:S01]  /*4640*/  ULOP3.LUT UR14, UR11, 0x1000000, URZ, 0xfc, !UPT ;  /* 0x010000000b0e7892 */ /* 0x000fe2000f8efc3f */
[----:B------:R-:W-:Y:S01]  /*4650*/  VIADD R5, R2, 0xc ;  /* 0x0000000c02057836 */ /* 0x000fe20000000000 */
[----:B------:R-:W-:Y:S02]  /*4660*/  UPRMT UR12, URZ, 0x654, UR12 ;  /* 0x000006543f0c7896 */ /* 0x000fe4000800000c */
[----:B------:R-:W-:Y:S01]  /*4670*/  UIMAD UR14, UR6, 0x300, UR14 ;  /* 0x00000300060e78a4 */ /* 0x000fe2000f8e020e */
[----:B------:R-:W-:Y:S01]  /*4680*/  UMOV UR15, 0x80000020 ;  /* 0x80000020000f7882 */ /* 0x000fe20000000000 */
[----:B------:R-:W-:-:S05]  /*4690*/  UMOV UR19, 0x80000020 ;  /* 0x8000002000137882 */ /* 0x000fca0000000000 */
[----:B------:R-:W-:Y:S01]  /*46a0*/  SYNCS.ARRIVE.TRANS64.RED.A1T0 RZ, [UR12], RZ ;  /* 0x000000ffffff79a7 */ /* 0x000fe2000810040c */
[----:B------:R-:W-:Y:S01]  /*46b0*/  WARPGROUP.ARRIVE ;  /* 0x00000000000079c5 */ /* 0x000fe20000000000 */
[----:B------:R-:W-:-:S09]  /*46c0*/  UIADD3 UR12, UR14, 0x40, URZ ;  /* 0x000000400e0c7890 */ /* 0x000fd2000fffe03f */
[----:B------:R-:W-:Y:S01]  /*46d0*/  HGMMA.64x96x16.F32 R24, R156, gdesc[UR12].tnspB, R24, gsb0 ;  /* 0x4160000c9c187df0 */ /* 0x000fe20008000818 */
[----:B------:R-:W-:Y:S01]  /*46e0*/  UMOV UR15, 0x80000020 ;  /* 0x80000020000f7882 */ /* 0x000fe20000000000 */
        /* <DEDUP_REMOVED lines=31> */
.L_x_503:
        /* <DEDUP_REMOVED lines=12> */
[----:B------:R-:W-:Y:S01]  /*49a0*/  ULDC UR4, c[0x0][0x740] ;  /* 0x0001d00000047ab9 */ /* 0x000fe20000000800 */
[----:B------:R-:W-:Y:S01]  /*49b0*/  PLOP3.LUT P0, PT, PT, PT, PT, 0x8, 0x0 ;  /* 0x000000000000781c */ /* 0x000fe20003f0e170 */
[----:B-1----:R-:W-:Y:S01]  /*49c0*/  FMUL.FTZ R0, R24, UR4 ;  /* 0x0000000418007c20 */ /* 0x002fe20008410000 */
        /* <DEDUP_REMOVED lines=46> */
[----:B------:R-:W-:-:S07]  /*4cb0*/  FMUL.FTZ R71, R71, UR4 ;  /* 0x0000000447477c20 */ /* 0x000fce0008410000 */
.L_x_485:
[----:B------:R-:W-:Y:S05]  /*4cc0*/  @P0 BRA `(.L_x_505) ;  /* 0x00000010006c0947 */ /* 0x000fea0003800000 */
[----:B------:R-:W2:Y:S01]  /*4cd0*/  S2R R2, SR_TID.X ;  /* 0x0000000000027919 */ /* 0x000ea20000002100 */
[----:B------:R-:W3:Y:S01]  /*4ce0*/  S2UR UR5, SR_CgaCtaId ;  /* 0x00000000000579c3 */ /* 0x000ee20000008800 */
[----:B------:R-:W-:Y:S01]  /*4cf0*/  UMOV UR4, 0x400 ;  /* 0x0000040000047882 */ /* 0x000fe20000000000 */
[----:B------:R-:W-:-:S06]  /*4d00*/  F2FP.F16.F32.PACK_AB R72, R73, R72 ;  /* 0x000000484948723e */ /* 0x000fcc00000000ff */
[----:B------:R-:W-:Y:S01]  /*4d10*/  BAR.SYNC.DEFER_BLOCKING 0x1, 0x100 ;  /* 0x0044000000007b1d */ /* 0x000fe20000010000 */
        /* <DEDUP_REMOVED lines=8> */
[----:B------:R-:W-:Y:S02]  /*4da0*/  F2FP.F16.F32.PACK_AB R89, R91, R90 ;  /* 0x0000005a5b59723e */ /* 0x000fe400000000ff */
[----:B------:R-:W-:Y:S01]  /*4db0*/  F2FP.F16.F32.PACK_AB R96, R97, R96 ;  /* 0x000000606160723e */ /* 0x000fe200000000ff */
[----:B---3--:R-:W-:Y:S01]  /*4dc0*/  ULEA UR6, UR5, UR4, 0x18 ;  /* 0x0000000405067291 */ /* 0x008fe2000f8ec03f */
[----:B------:R-:W-:Y:S02]  /*4dd0*/  F2FP.F16.F32.PACK_AB R90, R93, R92 ;  /* 0x0000005c5d5a723e */ /* 0x000fe400000000ff */
[----:B------:R-:W-:Y:S01]  /*4de0*/  F2FP.F16.F32.PACK_AB R91, R95, R94 ;  /* 0x0000005e5f5b723e */ /* 0x000fe200000000ff */
[----:B------:R-:W-:Y:S01]  /*4df0*/  ULDC.64 UR4, c[0x0][0x870] ;  /* 0x00021c0000047ab9 */ /* 0x000fe20000000a00 */
[----:B------:R-:W-:Y:S01]  /*4e00*/  F2FP.F16.F32.PACK_AB R97, R99, R98 ;  /* 0x000000626361723e */ /* 0x000fe200000000ff */
[----:B------:R-:W-:Y:S01]  /*4e10*/  UISETP.NE.U32.AND UP0, UPT, UR4, URZ, UPT ;  /* 0x0000003f0400728c */ /* 0x000fe2000bf05070 */
[----:B--2---:R-:W-:Y:S01]  /*4e20*/  VIADD R10, R2, 0xffffff80 ;  /* 0xffffff80020a7836 */ /* 0x004fe20000000000 */
[----:B------:R-:W-:-:S02]  /*4e30*/  F2FP.F16.F32.PACK_AB R104, R105, R104 ;  /* 0x000000686968723e */ /* 0x000fc400000000ff */
[----:B------:R-:W-:Y:S01]  /*4e40*/  F2FP.F16.F32.PACK_AB R98, R101, R100 ;  /* 0x000000646562723e */ /* 0x000fe200000000ff */
[----:B------:R-:W-:Y:S01]  /*4e50*/  UISETP.NE.AND.EX UP0, UPT, UR5, URZ, UPT, UP0 ;  /* 0x0000003f0500728c */ /* 0x000fe2000bf05300 */
[----:B------:R-:W-:Y:S02]  /*4e60*/  SHF.R.S32.HI R11, RZ, 0x1f, R10 ;  /* 0x0000001fff0b7819 */ /* 0x000fe4000001140a */
[----:B------:R-:W-:Y:S01]  /*4e70*/  F2FP.F16.F32.PACK_AB R99, R103, R102 ;  /* 0x000000666763723e */ /* 0x000fe200000000ff */
[----:B------:R-:W-:Y:S01]  /*4e80*/  ULDC.64 UR4, c[0x0][0x870] ;  /* 0x00021c0000047ab9 */ /* 0x000fe20000000a00 */
[CC--:B------:R-:W-:Y:S01]  /*4e90*/  LEA.HI R2, R11.reuse, R10.reuse, RZ, 0x4 ;  /* 0x0000000a0b027211 */ /* 0x0c0fe200078f20ff */
[----:B------:R-:W-:Y:S01]  /*4ea0*/  UIMAD.WIDE UR4, UR36, 0x4, UR4 ;  /* 0x00000004240478a5 */ /* 0x000fe2000f8e0204 */
[----:B------:R-:W-:Y:S02]  /*4eb0*/  LEA.HI R7, R11, R10, RZ, 0x5 ;  /* 0x0000000a0b077211 */ /* 0x000fe400078f28ff */
[----:B------:R-:W-:-:S02]  /*4ec0*/  LOP3.LUT R3, R2, 0xfffffff0, RZ, 0xc0, !PT ;  /* 0xfffffff002037812 */ /* 0x000fc400078ec0ff */
[----:B------:R-:W-:Y:S02]  /*4ed0*/  SHF.R.U32.HI R2, RZ, 0x1, R2 ;  /* 0x00000001ff027819 */ /* 0x000fe40000011602 */
[----:B------:R-:W-:Y:S01]  /*4ee0*/  SHF.R.S32.HI R13, RZ, 0x5, R7 ;  /* 0x00000005ff0d7819 */ /* 0x000fe20000011407 */
[----:B------:R-:W-:Y:S01]  /*4ef0*/  IMAD.IADD R3, R10, 0x1, -R3 ;  /* 0x000000010a037824 */ /* 0x000fe200078e0a03 */
[----:B------:R-:W-:Y:S02]  /*4f00*/  F2FP.F16.F32.PACK_AB R105, R107, R106 ;  /* 0x0000006a6b69723e */ /* 0x000fe400000000ff */
[----:B------:R-:W-:Y:S02]  /*4f10*/  F2FP.F16.F32.PACK_AB R112, R113, R112 ;  /* 0x000000707170723e */ /* 0x000fe400000000ff */
[----:B-1----:R-:W-:Y:S02]  /*4f20*/  LEA.HI R4, R3, R3, RZ, 0x1 ;  /* 0x0000000303047211 */ /* 0x002fe400078f08ff */
[----:B------:R-:W-:-:S02]  /*4f30*/  SHF.R.S32.HI R8, RZ, 0x1f, R3 ;  /* 0x0000001fff087819 */ /* 0x000fc40000011403 */
[--C-:B------:R-:W-:Y:S02]  /*4f40*/  SHF.R.S32.HI R5, RZ, 0x1, R4.reuse ;  /* 0x00000001ff057819 */ /* 0x100fe40000011404 */
[----:B------:R-:W-:Y:S02]  /*4f50*/  SHF.R.S32.HI R6, RZ, 0x1f, R4 ;  /* 0x0000001fff067819 */ /* 0x000fe40000011404 */
[----:B------:R-:W-:Y:S02]  /*4f60*/  LEA.HI R8, R8, R3, RZ, 0x3 ;  /* 0x0000000308087211 */ /* 0x000fe400078f18ff */
[----:B------:R-:W-:Y:S02]  /*4f70*/  LEA.HI R6, R6, R5, RZ, 0x2 ;  /* 0x0000000506067211 */ /* 0x000fe400078f10ff */
[----:B------:R-:W-:Y:S01]  /*4f80*/  LOP3.LUT R4, R4, 0x3fffffe, RZ, 0xc0, !PT ;  /* 0x03fffffe04047812 */ /* 0x000fe200078ec0ff */
[----:B------:R-:W-:Y:S01]  /*4f90*/  IMAD.SHL.U32 R8, R8, 0x20, RZ ;  /* 0x0000002008087824 */ /* 0x000fe200078e00ff */
[----:B------:R-:W-:-:S02]  /*4fa0*/  LOP3.LUT R6, R6, 0xfffffffc, RZ, 0xc0, !PT ;  /* 0xfffffffc06067812 */ /* 0x000fc400078ec0ff */
[----:B------:R-:W-:Y:S01]  /*4fb0*/  F2FP.F16.F32.PACK_AB R106, R109, R108 ;  /* 0x0000006c6d6a723e */ /* 0x000fe200000000ff */
[----:B------:R-:W-:Y:S01]  /*4fc0*/  IMAD.IADD R4, R3, 0x1, -R4 ;  /* 0x0000000103047824 */ /* 0x000fe200078e0a04 */
[----:B------:R-:W-:Y:S01]  /*4fd0*/  LOP3.LUT R8, R8, 0x7fffff00, RZ, 0xc0, !PT ;  /* 0x7fffff0008087812 */ /* 0x000fe200078ec0ff */
[----:B------:R-:W-:Y:S01]  /*4fe0*/  IMAD.IADD R6, R5, 0x1, -R6 ;  /* 0x0000000105067824 */ /* 0x000fe200078e0a06 */
[----:B------:R-:W-:Y:S02]  /*4ff0*/  F2FP.F16.F32.PACK_AB R107, R111, R110 ;  /* 0x0000006e6f6b723e */ /* 0x000fe400000000ff */
[----:B------:R-:W-:Y:S01]  /*5000*/  F2FP.F16.F32.PACK_AB R113, R115, R114 ;  /* 0x000000727371723e */ /* 0x000fe200000000ff */
[C---:B------:R-:W-:Y:S01]  /*5010*/  IMAD.SHL.U32 R5, R6.reuse, 0x40, RZ ;  /* 0x0000004006057824 */ /* 0x040fe200078e00ff */
[----:B------:R-:W-:Y:S01]  /*5020*/  LOP3.LUT P0, RZ, R6, 0x2, RZ, 0xc0, !PT ;  /* 0x0000000206ff7812 */ /* 0x000fe2000780c0ff */
[----:B------:R-:W-:Y:S01]  /*5030*/  IMAD R3, R13, 0x200, R8 ;  /* 0x000002000d037824 */ /* 0x000fe200078e0208 */
[----:B------:R-:W-:-:S02]  /*5040*/  F2FP.F16.F32.PACK_AB R114, R117, R116 ;  /* 0x000000747572723e */ /* 0x000fc400000000ff */
[----:B------:R-:W-:Y:S01]  /*5050*/  LOP3.LUT R5, R5, 0xc0, RZ, 0xc0, !PT ;  /* 0x000000c005057812 */ /* 0x000fe200078ec0ff */
[----:B------:R-:W-:Y:S01]  /*5060*/  IMAD R3, R4, 0x20, R3 ;  /* 0x0000002004037824 */ /* 0x000fe200078e0203 */
[----:B------:R-:W-:Y:S02]  /*5070*/  F2FP.F16.F32.PACK_AB R115, R119, R118 ;  /* 0x000000767773723e */ /* 0x000fe400000000ff */
[----:B------:R-:W-:Y:S02]  /*5080*/  LOP3.LUT R2, R5, 0x8, R2, 0xf8, !PT ;  /* 0x0000000805027812 */ /* 0x000fe400078ef802 */
[----:B------:R-:W-:Y:S02]  /*5090*/  SHF.R.U32.HI R5, RZ, 0x3, R5 ;  /* 0x00000003ff057819 */ /* 0x000fe40000011605 */
[----:B------:R-:W-:Y:S02]  /*50a0*/  F2FP.F16.F32.PACK_AB R32, R33, R32 ;  /* 0x000000202120723e */ /* 0x000fe400000000ff */
[----:B------:R-:W-:-:S02]  /*50b0*/  LOP3.LUT R2, R2, R5, RZ, 0x3c, !PT ;  /* 0x0000000502027212 */ /* 0x000fc400078e3cff */
[----:B------:R-:W-:Y:S02]  /*50c0*/  F2FP.F16.F32.PACK_AB R4, R25, R0 ;  /* 0x000000001904723e */ /* 0x000fe400000000ff */
[----:B------:R-:W-:Y:S01]  /*50d0*/  F2FP.F16.F32.PACK_AB R5, R27, R26 ;  /* 0x0000001a1b05723e */ /* 0x000fe200000000ff */
[----:B------:R-:W-:Y:S01]  /*50e0*/  IMAD.IADD R2, R3, 0x1, R2 ;  /* 0x0000000103027824 */ /* 0x000fe200078e0202 */
[----:B------:R-:W-:Y:S01]  /*50f0*/  F2FP.F16.F32.PACK_AB R6, R29, R28 ;  /* 0x0000001c1d06723e */ /* 0x000fe200000000ff */
[----:B------:R-:W-:Y:S01]  /*5100*/  IMAD.MOV.U32 R3, RZ, RZ, 0x20 ;  /* 0x00000020ff037424 */ /* 0x000fe200078e00ff */
[----:B------:R-:W-:Y:S02]  /*5110*/  F2FP.F16.F32.PACK_AB R7, R31, R30 ;  /* 0x0000001e1f07723e */ /* 0x000fe400000000ff */
[----:B------:R-:W-:Y:S01]  /*5120*/  LEA R8, R2, UR6, 0x1 ;  /* 0x0000000602087c11 */ /* 0x000fe2000f8e08ff */
[----:B------:R-:W-:Y:S01]  /*5130*/  IMAD.U32 R2, RZ, RZ, UR4 ;  /* 0x00000004ff027e24 */ /* 0x000fe2000f8e00ff */
[----:B------:R-:W-:-:S02]  /*5140*/  SEL R3, R3, 0xffffffe0, !P0 ;  /* 0xffffffe003037807 */ /* 0x000fc40004000000 */
[----:B------:R-:W-:Y:S01]  /*5150*/  F2FP.F16.F32.PACK_AB R33, R35, R34 ;  /* 0x000000222321723e */ /* 0x000fe200000000ff */
[----:B------:R-:W-:Y:S01]  /*5160*/  STSM.16.M88.4 [R8+0x6000], R72 ;  /* 0x0060004808007844 */ /* 0x000fe20000000200 */
[----:B------:R-:W-:Y:S01]  /*5170*/  IADD3 R9, R3, 0x6000, R8 ;  /* 0x0000600003097810 */ /* 0x000fe20007ffe008 */
[----:B------:R-:W-:Y:S01]  /*5180*/  IMAD.U32 R3, RZ, RZ, UR5 ;  /* 0x00000005ff037e24 */ /* 0x000fe2000f8e00ff */
[----:B------:R-:W-:Y:S01]  /*5190*/  F2FP.F16.F32.PACK_AB R40, R41, R40 ;  /* 0x000000282928723e */ /* 0x000fe200000000ff */
[----:B------:R-:W-:Y:S01]  /*51a0*/  ULDC.64 UR4, c[0x0][0x878] ;  /* 0x00021e0000047ab9 */ /* 0x000fe20000000a00 */
[----:B------:R-:W-:Y:S01]  /*51b0*/  F2FP.F16.F32.PACK_AB R34, R37, R36 ;  /* 0x000000242522723e */ /* 0x000fe200000000ff */
[----:B------:R-:W-:Y:S01]  /*51c0*/  STSM.16.M88.4 [R9], R80 ;  /* 0x0000005009007844 */ /* 0x000fe20000000200 */
[----:B------:R-:W-:Y:S02]  /*51d0*/  F2FP.F16.F32.PACK_AB R35, R39, R38 ;  /* 0x000000262723723e */ /* 0x000fe400000000ff */
[----:B------:R-:W-:Y:S01]  /*51e0*/  F2FP.F16.F32.PACK_AB R41, R43, R42 ;  /* 0x0000002a2b29723e */ /* 0x000fe200000000ff */
[----:B------:R-:W-:Y:S01]  /*51f0*/  STSM.16.M88.4 [R8+0x8000], R88 ;  /* 0x0080005808007844 */ /* 0x000fe20000000200 */
[----:B------:R-:W-:-:S02]  /*5200*/  F2FP.F16.F32.PACK_AB R48, R49, R48 ;  /* 0x000000303130723e */ /* 0x000fc400000000ff */
[----:B------:R-:W-:Y:S01]  /*5210*/  F2FP.F16.F32.PACK_AB R42, R45, R44 ;  /* 0x0000002c2d2a723e */ /* 0x000fe200000000ff */
[----:B------:R-:W-:Y:S01]  /*5220*/  STSM.16.M88.4 [R9+0x2000], R96 ;  /* 0x0020006009007844 */ /* 0x000fe20000000200 */
[----:B------:R-:W-:Y:S02]  /*5230*/  F2FP.F16.F32.PACK_AB R43, R47, R46 ;  /* 0x0000002e2f2b723e */ /* 0x000fe400000000ff */
[----:B------:R-:W-:Y:S01]  /*5240*/  F2FP.F16.F32.PACK_AB R49, R51, R50 ;  /* 0x000000323331723e */ /* 0x000fe200000000ff */
[----:B------:R-:W-:Y:S01]  /*5250*/  STSM.16.M88.4 [R8+0xa000], R104 ;  /* 0x00a0006808007844 */ /* 0x000fe20000000200 */
[----:B------:R-:W-:Y:S02]  /*5260*/  F2FP.F16.F32.PACK_AB R56, R57, R56 ;  /* 0x000000383938723e */ /* 0x000fe400000000ff */
[----:B------:R-:W-:Y:S01]  /*5270*/  F2FP.F16.F32.PACK_AB R50, R53, R52 ;  /* 0x000000343532723e */ /* 0x000fe200000000ff */
[----:B------:R-:W-:Y:S01]  /*5280*/  STSM.16.M88.4 [R9+0x4000], R112 ;  /* 0x0040007009007844 */ /* 0x000fe20000000200 */
[----:B------:R-:W-:-:S02]  /*5290*/  F2FP.F16.F32.PACK_AB R51, R55, R54 ;  /* 0x000000363733723e */ /* 0x000fc400000000ff */
[----:B------:R-:W-:Y:S01]  /*52a0*/  F2FP.F16.F32.PACK_AB R57, R59, R58 ;  /* 0x0000003a3b39723e */ /* 0x000fe200000000ff */
[----:B------:R1:W-:Y:S01]  /*52b0*/  STSM.16.M88.4 [R8], R4 ;  /* 0x0000000408007844 */ /* 0x0003e20000000200 */
[----:B------:R-:W-:Y:S02]  /*52c0*/  F2FP.F16.F32.PACK_AB R64, R65, R64 ;  /* 0x000000404140723e */ /* 0x000fe400000000ff */
[----:B------:R-:W-:Y:S01]  /*52d0*/  F2FP.F16.F32.PACK_AB R58, R61, R60 ;  /* 0x0000003c3d3a723e */ /* 0x000fe200000000ff */
[----:B------:R-:W-:Y:S01]  /*52e0*/  STSM.16.M88.4 [R9+-0x6000], R32 ;  /* 0xffa0002009007844 */ /* 0x000fe20000000200 */
[----:B------:R-:W-:Y:S02]  /*52f0*/  F2FP.F16.F32.PACK_AB R59, R63, R62 ;  /* 0x0000003e3f3b723e */ /* 0x000fe400000000ff */
[----:B------:R-:W-:Y:S01]  /*5300*/  F2FP.F16.F32.PACK_AB R65, R67, R66 ;  /* 0x000000424341723e */ /* 0x000fe200000000ff */
[----:B------:R2:W-:Y:S01]  /*5310*/  STSM.16.M88.4 [R8+0x2000], R40 ;  /* 0x0020002808007844 */ /* 0x0005e20000000200 */
[----:B------:R-:W-:-:S02]  /*5320*/  F2FP.F16.F32.PACK_AB R66, R69, R68 ;  /* 0x000000444542723e */ /* 0x000fc400000000ff */
[----:B------:R-:W-:Y:S01]  /*5330*/  F2FP.F16.F32.PACK_AB R67, R71, R70 ;  /* 0x000000464743723e */ /* 0x000fe200000000ff */
[----:B------:R-:W-:Y:S01]  /*5340*/  STSM.16.M88.4 [R9+-0x4000], R48 ;  /* 0xffc0003009007844 */ /* 0x000fe20000000200 */
[----:B------:R-:W-:-:S03]  /*5350*/  PLOP3.LUT P0, PT, PT, PT, UP0, 0x80, 0x0 ;  /* 0x000000000000781c */ /* 0x000fc60003f0f008 */
[----:B------:R3:W-:Y:S04]  /*5360*/  STSM.16.M88.4 [R8+0x4000], R56 ;  /* 0x0040003808007844 */ /* 0x0007e80000000200 */
[----:B------:R4:W-:Y:S01]  /*5370*/  STSM.16.M88.4 [R9+-0x2000], R64 ;  /* 0xffe0004009007844 */ /* 0x0009e20000000200 */
[----:B------:R-:W-:Y:S01]  /*5380*/  BAR.SYNC.DEFER_BLOCKING 0x1, 0x100 ;  /* 0x0044000000007b1d */ /* 0x000fe20000010000 */
[----:B------:R-:W-:Y:S01]  /*5390*/  UISETP.NE.U32.AND UP1, UPT, UR4, URZ, UPT ;  /* 0x0000003f0400728c */ /* 0x000fe2000bf25070 */
[----:B-1----:R-:W-:-:S04]  /*53a0*/  LEA.HI R6, R11, R10, RZ, 0x2 ;  /* 0x0000000a0b067211 */ /* 0x002fc800078f10ff */
[----:B------:R-:W-:Y:S02]  /*53b0*/  ULDC UR7, c[0x0][0x808] ;  /* 0x0002020000077ab9 */ /* 0x000fe40000000800 */
[----:B--2---:R-:W1:Y:S01]  /*53c0*/  LDC.64 R40, c[0x0][0x850] ;  /* 0x00021400ff287b82 */ /* 0x004e620000000a00 */
[----:B------:R-:W2:Y:S01]  /*53d0*/  @P0 LDG.E R12, desc[UR46][R2.64] ;  /* 0x0000002e020c0981 */ /* 0x000ea2000c1e1900 */
[----:B------:R-:W-:Y:S01]  /*53e0*/  UISETP.NE.AND.EX UP1, UPT, UR5, URZ, UPT, UP1 ;  /* 0x0000003f0500728c */ /* 0x000fe2000bf25310 */
[----:B------:R-:W-:Y:S01]  /*53f0*/  IMAD.U32 R0, RZ, RZ, UR7 ;  /* 0x00000007ff007e24 */ /* 0x000fe2000f8e00ff */
[----:B---3--:R-:W-:-:S04]  /*5400*/  LEA.HI R8, R11, R10, RZ, 0x3 ;  /* 0x0000000a0b087211 */ /* 0x008fc800078f18ff */
[----:B------:R-:W-:-:S05]  /*5410*/  PLOP3.LUT P1, PT, PT, PT, UP1, 0x80, 0x0 ;  /* 0x000000000000781c */ /* 0x000fca0003f2f018 */
[----:B------:R-:W-:Y:S02]  /*5420*/  @UP1 ULDC.64 UR4, c[0x0][0x878] ;  /* 0x00021e0000041ab9 */ /* 0x000fe40000000a00 */
[----:B------:R-:W-:Y:S01]  /*5430*/  @UP1 UIMAD.WIDE UR4, UR36, 0x4, UR4 ;  /* 0x00000004240418a5 */ /* 0x000fe2000f8e0204 */
[----:B------:R-:W-:Y:S01]  /*5440*/  LOP3.LUT R7, R6, 0x1ffffffc, RZ, 0xc0, !PT ;  /* 0x1ffffffc06077812 */ /* 0x000fe200078ec0ff */
[----:B------:R-:W3:Y:S01]  /*5450*/  S2R R59, SR_CTAID.X ;  /* 0x00000000003b7919 */ /* 0x000ee20000002500 */
[----:B------:R-:W-:Y:S01]  /*5460*/  SHF.R.S32.HI R43, RZ, 0x2, R6 ;  /* 0x00000002ff2b7819 */ /* 0x000fe20000011406 */
[----:B------:R-:W-:Y:S02]  /*5470*/  IMAD.SHL.U32 R8, R8, 0x8, RZ ;  /* 0x0000000808087824 */ /* 0x000fe400078e00ff */
[----:B------:R-:W-:Y:S02]  /*5480*/  IMAD.U32 R4, RZ, RZ, UR4 ;  /* 0x00000004ff047e24 */ /* 0x000fe4000f8e00ff */
[----:B------:R-:W-:Y:S01]  /*5490*/  IMAD.U32 R5, RZ, RZ, UR5 ;  /* 0x00000005ff057e24 */ /* 0x000fe2000f8e00ff */
[----:B------:R-:W-:Y:S01]  /*54a0*/  LEA.HI R6, R6, R43, RZ, 0x1 ;  /* 0x0000002b06067211 */ /* 0x000fe200078f08ff */
[----:B------:R-:W-:-:S03]  /*54b0*/  IMAD.IADD R7, R10, 0x1, -R7 ;  /* 0x000000010a077824 */ /* 0x000fc600078e0a07 */
[----:B------:R4:W5:Y:S01]  /*54c0*/  @P1 LDG.E R0, desc[UR46][R4.64] ;  /* 0x0000002e04001981 */ /* 0x000962000c1e1900 */
[----:B------:R-:W-:Y:S01]  /*54d0*/  IMAD.SHL.U32 R52, R7, 0x8, RZ ;  /* 0x0000000807347824 */ /* 0x000fe200078e00ff */
[----:B------:R-:W-:Y:S01]  /*54e0*/  LOP3.LUT R6, R6, 0x3fffffe, RZ, 0xc0, !PT ;  /* 0x03fffffe06067812 */ /* 0x000fe200078ec0ff */
[----:B------:R-:W-:Y:S01]  /*54f0*/  UMOV UR4, URZ ;  /* 0x0000003f00047c82 */ /* 0x000fe20008000000 */
[----:B------:R-:W-:Y:S01]  /*5500*/  UMOV UR5, URZ ;  /* 0x0000003f00057c82 */ /* 0x000fe20008000000 */
[----:B------:R-:W1:Y:S02]  /*5510*/  S2UR UR10, SR_CTAID.Y ;  /* 0x00000000000a79c3 */ /* 0x000e640000002600 */
[----:B------:R-:W-:Y:S01]  /*5520*/  IMAD.IADD R6, R43, 0x1, -R6 ;  /* 0x000000012b067824 */ /* 0x000fe200078e0a06 */
[----:B----4-:R-:W-:-:S04]  /*5530*/  LOP3.LUT R5, R8, 0xc0, RZ, 0xc0, !PT ;  /* 0x000000c008057812 */ /* 0x010fc800078ec0ff */
[----:B------:R-:W-:Y:S02]  /*5540*/  SHF.R.U32.HI R4, RZ, 0x3, R5 ;  /* 0x00000003ff047819 */ /* 0x000fe40000011605 */
[----:B------:R-:W-:-:S04]  /*5550*/  LOP3.LUT R5, R5, 0x18, R52, 0xf8, !PT ;  /* 0x0000001805057812 */ /* 0x000fc800078ef834 */
[----:B------:R-:W-:Y:S01]  /*5560*/  LOP3.LUT R4, R5, R4, RZ, 0x3c, !PT ;  /* 0x0000000405047212 */ /* 0x000fe200078e3cff */
[----:B------:R-:W-:-:S04]  /*5570*/  IMAD R5, R13, 0x8, R6 ;  /* 0x000000080d057824 */ /* 0x000fc800078e0206 */
[----:B------:R-:W-:Y:S01]  /*5580*/  IMAD.U32 R4, R5, 0x20, R4 ;  /* 0x0000002005047824 */ /* 0x000fe200078e0004 */
[----:B--2---:R-:W-:-:S13]  /*5590*/  @P0 R2UR UR7, R12 ;  /* 0x000000000c0702ca */ /* 0x004fda00000e0000 */
[----:B------:R-:W-:Y:S02]  /*55a0*/  @UP0 USHF.R.S32.HI UR8, URZ, 0x1f, UR7 ;  /* 0x0000001f3f080899 */ /* 0x000fe40008011407 */
[----:B------:R-:W-:-:S05]  /*55b0*/  @UP0 UMOV UR4, UR7 ;  /* 0x0000000700040c82 */ /* 0x000fca0008000000 */
[----:B------:R-:W-:Y:S01]  /*55c0*/  @UP0 UMOV UR5, UR8 ;  /* 0x0000000800050c82 */ /* 0x000fe20008000000 */
[----:B-1-3--:R-:W-:Y:S05]  /*55d0*/  @P1 BRA `(.L_x_506) ;  /* 0x0000000000101947 */ /* 0x00afea0003800000 */
[----:B------:R-:W-:Y:S05]  /*55e0*/  @!P0 BRA `(.L_x_506) ;  /* 0x00000000000c8947 */ /* 0x000fea0003800000 */
[----:B------:R-:W2:Y:S04]  /*55f0*/  LDG.E R5, desc[UR46][R2.64] ;  /* 0x0000002e02057981 */ /* 0x000ea8000c1e1900 */
[----:B-----5:R-:W2:Y:S02]  /*5600*/  LDG.E R0, desc[UR46][R2.64+0x4] ;  /* 0x0000042e02007981 */ /* 0x020ea4000c1e1900 */
[----:B--2---:R-:W-:-:S07]  /*5610*/  IMAD.IADD R0, R0, 0x1, -R5 ;  /* 0x0000000100007824 */ /* 0x004fce00078e0a05 */
.L_x_506:
[----:B------:R-:W-:Y:S01]  /*5620*/  LEA R54, R4, UR6, 0x1 ;  /* 0x0000000604367c11 */ /* 0x000fe2000f8e08ff */
[----:B------:R-:W-:Y:S01]  /*5630*/  USHF.R.S32.HI UR7, URZ, 0x1f, UR10 ;  /* 0x0000001f3f077899 */ /* 0x000fe2000801140a */
[----:B------:R-:W1:Y:S01]  /*5640*/  LDC.64 R64, c[0x0][0x820] ;  /* 0x00020800ff407b82 */ /* 0x000e620000000a00 */
[----:B-----5:R-:W-:Y:S01]  /*5650*/  IMAD R0, R59, -0x80, R0 ;  /* 0xffffff803b007824 */ /* 0x020fe200078e0200 */
[----:B------:R-:W-:Y:S01]  /*5660*/  USHF.R.S32.HI UR6, URZ, 0x1f, UR36 ;  /* 0x0000001f3f067899 */ /* 0x000fe20008011424 */
[----:B------:R2:W3:Y:S01]  /*5670*/  LDS.128 R28, [R54+0x7000] ;  /* 0x00700000361c7984 */ /* 0x0004e20000000c00 */
[----:B------:R-:W-:Y:S01]  /*5680*/  SHF.R.S32.HI R53, RZ, 0x1f, R52 ;  /* 0x0000001fff357819 */ /* 0x000fe20000011434 */
[----:B------:R-:W-:Y:S01]  /*5690*/  IMAD R2, R40, UR7, RZ ;  /* 0x0000000728027c24 */ /* 0x000fe2000f8e02ff */
[----:B------:R-:W-:Y:S01]  /*56a0*/  VIMNMX R0, R0, 0x80, PT ;  /* 0x0000008000007848 */ /* 0x000fe20003fe0100 */
[----:B------:R2:W4:Y:S01]  /*56b0*/  LDS.128 R32, [R54+0x9000] ;  /* 0x0090000036207984 */ /* 0x0005220000000c00 */
[----:B------:R-:W-:Y:S01]  /*56c0*/  USEL UR6, UR6, URZ, !UP0 ;  /* 0x0000003f06067287 */ /* 0x000fe2000c000000 */
[----:B------:R-:W-:Y:S01]  /*56d0*/  IMAD R3, R41, UR10, R2 ;  /* 0x0000000a29037c24 */ /* 0x000fe2000f8e0202 */
[----:B------:R-:W-:Y:S01]  /*56e0*/  ULDC.64 UR8, c[0x0][0x858] ;  /* 0x0002160000087ab9 */ /* 0x000fe20000000a00 */
[----:B------:R2:W2:Y:S01]  /*56f0*/  LDS.128 R36, [R54+0xb000] ;  /* 0x00b0000036247984 */ /* 0x0004a20000000c00 */
[C---:B------:R-:W-:Y:S01]  /*5700*/  VIADD R2, R43.reuse, 0x40 ;  /* 0x000000402b027836 */ /* 0x040fe20000000000 */
[-C--:B------:R-:W-:Y:S01]  /*5710*/  ISETP.GE.AND P1, PT, R43, R0.reuse, PT ;  /* 0x000000002b00720c */ /* 0x080fe20003f26270 */
[----:B------:R-:W-:Y:S01]  /*5720*/  IMAD.WIDE.U32 R40, R40, UR10, R52 ;  /* 0x0000000a28287c25 */ /* 0x000fe2000f8e0034 */
[----:B------:R1:W2:Y:S01]  /*5730*/  LDS.128 R16, [R54] ;  /* 0x0000000036107984 */ /* 0x0002a20000000c00 */
[----:B------:R-:W-:Y:S01]  /*5740*/  USEL UR36, UR36, URZ, !UP0 ;  /* 0x0000003f24247287 */ /* 0x000fe2000c000000 */
[----:B------:R-:W-:Y:S01]  /*5750*/  ISETP.GE.AND P0, PT, R2, R0, PT ;  /* 0x000000000200720c */ /* 0x000fe20003f06270 */
[----:B------:R-:W-:Y:S01]  /*5760*/  IMAD.IADD R41, R41, 0x1, R3 ;  /* 0x0000000129297824 */ /* 0x000fe200078e0203 */
[----:B------:R1:W2:Y:S01]  /*5770*/  LDS.128 R20, [R54+0x2000] ;  /* 0x0020000036147984 */ /* 0x0002a20000000c00 */
[----:B------:R-:W-:Y:S01]  /*5780*/  IADD3 R2, P2, R43, UR4, RZ ;  /* 0x000000042b027c10 */ /* 0x000fe2000ff5e0ff */
[----:B------:R-:W-:-:S02]  /*5790*/  UIMAD UR4, UR6, UR8, URZ ;  /* 0x00000008060472a4 */ /* 0x000fc4000f8e023f */
[----:B------:R-:W-:Y:S01]  /*57a0*/  IMAD.U32 R61, RZ, RZ, UR8 ;  /* 0x00000008ff3d7e24 */ /* 0x000fe2000f8e00ff */
[----:B------:R1:W2:Y:S01]  /*57b0*/  LDS.128 R24, [R54+0x4000] ;  /* 0x0040000036187984 */ /* 0x0002a20000000c00 */
[----:B------:R-:W-:Y:S01]  /*57c0*/  LEA.HI.X.SX32 R3, R43, UR5, 0x1, P2 ;  /* 0x000000052b037c11 */ /* 0x000fe200090f0eff */
[----:B------:R-:W-:Y:S02]  /*57d0*/  UIMAD UR4, UR36, UR9, UR4 ;  /* 0x00000009240472a4 */ /* 0x000fe4000f8e0204 */
[----:B------:R-:W-:Y:S01]  /*57e0*/  IMAD.WIDE.U32 R60, R61, UR36, R40 ;  /* 0x000000243d3c7c25 */ /* 0x000fe2000f8e0028 */
[----:B------:R1:W2:Y:S01]  /*57f0*/  LDS.128 R4, [R54+0x1000] ;  /* 0x0010000036047984 */ /* 0x0002a20000000c00 */
[----:B------:R-:W-:Y:S02]  /*5800*/  BSSY B0, `(.L_x_507) ;  /* 0x000001e000007945 */ /* 0x000fe40003800000 */
[----:B-1----:R-:W-:Y:S01]  /*5810*/  IMAD R0, R64, UR7, RZ ;  /* 0x0000000740007c24 */ /* 0x002fe2000f8e02ff */
[----:B------:R1:W1:Y:S01]  /*5820*/  LDS.128 R8, [R54+0x3000] ;  /* 0x0030000036087984 */ /* 0x0002620000000c00 */
[----:B------:R-:W-:-:S02]  /*5830*/  VIADD R55, R61, UR4 ;  /* 0x000000043d377c36 */ /* 0x000fc40008000000 */
[----:B------:R-:W-:Y:S01]  /*5840*/  IMAD.WIDE.U32 R56, R64, UR10, R52 ;  /* 0x0000000a40387c25 */ /* 0x000fe2000f8e0034 */
[----:B------:R1:W1:Y:S03]  /*5850*/  LDS.128 R12, [R54+0x5000] ;  /* 0x00500000360c7984 */ /* 0x0002660000000c00 */
[----:B------:R-:W-:-:S04]  /*5860*/  IMAD.WIDE R58, R59, 0x80, R2 ;  /* 0x000000803b3a7825 */ /* 0x000fc800078e0202 */
[----:B------:R-:W-:Y:S02]  /*5870*/  IMAD R65, R65, UR10, R0 ;  /* 0x0000000a41417c24 */ /* 0x000fe4000f8e0200 */
[----:B------:R-:W-:Y:S01]  /*5880*/  VIADD R64, R52, 0x20 ;  /* 0x0000002034407836 */ /* 0x000fe20000000000 */
[----:B---34-:R-:W-:Y:S06]  /*5890*/  @P1 BRA `(.L_x_508) ;  /* 0x0000000000501947 */ /* 0x018fec0003800000 */
[----:B------:R-:W-:Y:S01]  /*58a0*/  ULDC UR4, c[0x0][0x83c] ;  /* 0x00020f0000047ab9 */ /* 0x000fe20000000800 */
[----:B------:R-:W3:Y:S01]  /*58b0*/  LDS.128 R40, [R54+0x8000] ;  /* 0x0080000036287984 */ /* 0x000ee20000000c00 */
[C---:B------:R-:W-:Y:S01]  /*58c0*/  ISETP.GE.AND P2, PT, R52.reuse, UR4, PT ;  /* 0x0000000434007c0c */ /* 0x040fe2000bf46270 */
[----:B------:R-:W-:Y:S01]  /*58d0*/  ULDC.64 UR8, c[0x0][0x848] ;  /* 0x0002120000087ab9 */ /* 0x000fe20000000a00 */
[----:B------:R-:W-:Y:S01]  /*58e0*/  VIADD R0, R52, 0x40 ;  /* 0x0000004034007836 */ /* 0x000fe20000000000 */
[----:B------:R-:W4:Y:S01]  /*58f0*/  LDS.128 R44, [R54+0xa000] ;  /* 0x00a00000362c7984 */ /* 0x000f220000000c00 */
[----:B------:R-:W-:Y:S01]  /*5900*/  IMAD R63, R59, UR8, RZ ;  /* 0x000000083b3f7c24 */ /* 0x000fe2000f8e02ff */
[----:B------:R-:W-:Y:S02]  /*5910*/  ISETP.GE.AND P3, PT, R64, UR4, PT ;  /* 0x0000000440007c0c */ /* 0x000fe4000bf66270 */
[----:B------:R-:W-:Y:S01]  /*5920*/  ISETP.GE.AND P4, PT, R0, UR4, PT ;  /* 0x0000000400007c0c */ /* 0x000fe2000bf86270 */
[----:B------:R-:W-:-:S05]  /*5930*/  IMAD R63, R58, UR9, R63 ;  /* 0x000000093a3f7c24 */ /* 0x000fca000f8e023f */
[----:B------:R1:W5:Y:S02]  /*5940*/  @!P2 LDS.128 R48, [R54+0x6000] ;  /* 0x006000003630a984 */ /* 0x0003640000000c00 */
[----:B-12---:R-:W-:-:S04]  /*5950*/  IMAD.MOV.U32 R54, RZ, RZ, R60 ;  /* 0x000000ffff367224 */ /* 0x006fc800078e003c */
[----:B------:R-:W-:Y:S01]  /*5960*/  IMAD.WIDE.U32 R2, R58, UR8, R54 ;  /* 0x000000083a027c25 */ /* 0x000fe2000f8e0036 */
[----:B------:R-:W-:-:S03]  /*5970*/  ULDC.64 UR8, c[0x0][0x830] ;  /* 0x00020c0000087ab9 */ /* 0x000fc60000000a00 */
[----:B------:R-:W-:Y:S01]  /*5980*/  IMAD.IADD R3, R3, 0x1, R63 ;  /* 0x0000000103037824 */ /* 0x000fe200078e023f */
[----:B------:R-:W-:-:S04]  /*5990*/  LEA R62, P5, R2, UR8, 0x1 ;  /* 0x00000008023e7c11 */ /* 0x000fc8000f8a08ff */
[----:B------:R-:W-:-:S05]  /*59a0*/  LEA.HI.X R63, R2, UR9, R3, 0x1, P5 ;  /* 0x00000009023f7c11 */ /* 0x000fca000a8f0c03 */
[----:B---3--:R3:W-:Y:S04]  /*59b0*/  @!P3 STG.E.128 desc[UR46][R62.64+0x40], R40 ;  /* 0x000040283e00b986 */ /* 0x0087e8000c101d2e */
[----:B----4-:R3:W-:Y:S04]  /*59c0*/  @!P4 STG.E.128 desc[UR46][R62.64+0x80], R44 ;  /* 0x0000802c3e00c986 */ /* 0x0107e8000c101d2e */
[----:B-----5:R3:W-:Y:S02]  /*59d0*/  @!P2 STG.E.128 desc[UR46][R62.64], R48 ;  /* 0x000000303e00a986 */ /* 0x0207e4000c101d2e */
.L_x_508:
[----:B------:R-:W-:Y:S05]  /*59e0*/  BSYNC B0 ;  /* 0x0000000000007941 */ /* 0x000fea0003800000 */
.L_x_507:
[----:B------:R-:W-:Y:S04]  /*59f0*/  BSSY B0, `(.L_x_509) ;  /* 0x0000016000007945 */ /* 0x000fe80003800000 */
[----:B------:R-:W-:Y:S05]  /*5a00*/  @P0 BRA `(.L_x_510) ;  /* 0x0000000000500947 */ /* 0x000fea0003800000 */
[----:B---3--:R-:W-:Y:S01]  /*5a10*/  IADD3 R41, P2, R58, 0x40, RZ ;  /* 0x000000403a297810 */ /* 0x008fe20007f5e0ff */
[----:B------:R-:W-:Y:S01]  /*5a20*/  ULDC.64 UR8, c[0x0][0x848] ;  /* 0x0002120000087ab9 */ /* 0x000fe20000000a00 */
[----:B------:R-:W-:Y:S01]  /*5a30*/  IMAD.MOV.U32 R2, RZ, RZ, R60 ;  /* 0x000000ffff027224 */ /* 0x000fe200078e003c */
[----:B------:R-:W-:Y:S01]  /*5a40*/  ULDC UR4, c[0x0][0x83c] ;  /* 0x00020f0000047ab9 */ /* 0x000fe20000000800 */
[----:B------:R-:W-:Y:S01]  /*5a50*/  IMAD.MOV.U32 R3, RZ, RZ, R55 ;  /* 0x000000ffff037224 */ /* 0x000fe200078e0037 */
[----:B------:R-:W-:Y:S01]  /*5a60*/  ISETP.GE.AND P3, PT, R52, UR4, PT ;  /* 0x0000000434007c0c */ /* 0x000fe2000bf66270 */
[----:B------:R-:W-:Y:S01]  /*5a70*/  IMAD.X R0, RZ, RZ, R59, P2 ;  /* 0x000000ffff007224 */ /* 0x000fe200010e063b */
[----:B------:R-:W-:Y:S01]  /*5a80*/  ISETP.GE.AND P4, PT, R64, UR4, PT ;  /* 0x0000000440007c0c */ /* 0x000fe2000bf86270 */
[----:B------:R-:W-:Y:S02]  /*5a90*/  VIADD R40, R52, 0x40 ;  /* 0x0000004034287836 */ /* 0x000fe40000000000 */
[----:B------:R-:W-:-:S02]  /*5aa0*/  IMAD R0, R0, UR8, RZ ;  /* 0x0000000800007c24 */ /* 0x000fc4000f8e02ff */
[----:B------:R-:W-:Y:S01]  /*5ab0*/  IMAD.WIDE.U32 R2, R41, UR8, R2 ;  /* 0x0000000829027c25 */ /* 0x000fe2000f8e0002 */
[----:B------:R-:W-:-:S03]  /*5ac0*/  ISETP.GE.AND P5, PT, R40, UR4, PT ;  /* 0x0000000428007c0c */ /* 0x000fc6000bfa6270 */
[----:B------:R-:W-:Y:S01]  /*5ad0*/  IMAD R41, R41, UR9, R0 ;  /* 0x0000000929297c24 */ /* 0x000fe2000f8e0200 */
[----:B------:R-:W-:Y:S02]  /*5ae0*/  ULDC.64 UR8, c[0x0][0x830] ;  /* 0x00020c0000087ab9 */ /* 0x000fe40000000a00 */
[----:B------:R-:W-:Y:S01]  /*5af0*/  LEA R40, P2, R2, UR8, 0x1 ;  /* 0x0000000802287c11 */ /* 0x000fe2000f8408ff */
[----:B------:R-:W-:-:S05]  /*5b00*/  IMAD.IADD R3, R3, 0x1, R41 ;  /* 0x0000000103037824 */ /* 0x000fca00078e0229 */
[----:B------:R-:W-:-:S05]  /*5b10*/  LEA.HI.X R41, R2, UR9, R3, 0x1, P2 ;  /* 0x0000000902297c11 */ /* 0x000fca00090f0c03 */
[----:B------:R4:W-:Y:S04]  /*5b20*/  @!P3 STG.E.128 desc[UR46][R40.64], R28 ;  /* 0x0000001c2800b986 */ /* 0x0009e8000c101d2e */
[----:B------:R4:W-:Y:S04]  /*5b30*/  @!P4 STG.E.128 desc[UR46][R40.64+0x40], R32 ;  /* 0x000040202800c986 */ /* 0x0009e8000c101d2e */
[----:B--2---:R4:W-:Y:S02]  /*5b40*/  @!P5 STG.E.128 desc[UR46][R40.64+0x80], R36 ;  /* 0x000080242800d986 */ /* 0x0049e4000c101d2e */
.L_x_510:
[----:B------:R-:W-:Y:S05]  /*5b50*/  BSYNC B0 ;  /* 0x0000000000007941 */ /* 0x000fea0003800000 */
.L_x_509:
[----:B------:R-:W-:Y:S01]  /*5b60*/  ULDC.64 UR8, c[0x0][0x828] ;  /* 0x00020a0000087ab9 */ /* 0x000fe20000000a00 */
[----:B------:R-:W-:Y:S01]  /*5b70*/  IMAD.IADD R57, R57, 0x1, R65 ;  /* 0x0000000139397824 */ /* 0x000fe200078e0241 */
[----:B------:R-:W-:Y:S02]  /*5b80*/  UIMAD UR4, UR6, UR8, URZ ;  /* 0x00000008060472a4 */ /* 0x000fe4000f8e023f */
[----:B------:R-:W-:Y:S01]  /*5b90*/  IMAD.U32 R3, RZ, RZ, UR8 ;  /* 0x00000008ff037e24 */ /* 0x000fe2000f8e00ff */
[----:B------:R-:W-:Y:S01]  /*5ba0*/  BSSY B0, `(.L_x_511) ;  /* 0x0000016000007945 */ /* 0x000fe20003800000 */
[----:B------:R-:W-:Y:S02]  /*5bb0*/  UIMAD UR4, UR36, UR9, UR4 ;  /* 0x00000009240472a4 */ /* 0x000fe4000f8e0204 */
[----:B------:R-:W-:-:S04]  /*5bc0*/  IMAD.WIDE.U32 R56, R3, UR36, R56 ;  /* 0x0000002403387c25 */ /* 0x000fc8000f8e0038 */
[----:B----4-:R-:W-:Y:S01]  /*5bd0*/  VIADD R29, R57, UR4 ;  /* 0x00000004391d7c36 */ /* 0x010fe20008000000 */
[----:B------:R-:W-:Y:S06]  /*5be0*/  @P1 BRA `(.L_x_512) ;  /* 0x0000000000441947 */ /* 0x000fec0003800000 */
[----:B------:R-:W-:Y:S01]  /*5bf0*/  ULDC.64 UR6, c[0x0][0x818] ;  /* 0x0002060000067ab9 */ /* 0x000fe20000000a00 */
[C---:B------:R-:W-:Y:S01]  /*5c00*/  VIADD R0, R52.reuse, 0x40 ;  /* 0x0000004034007836 */ /* 0x040fe20000000000 */
[----:B------:R-:W-:Y:S01]  /*5c10*/  ULDC UR4, c[0x0][0x80c] ;  /* 0x0002030000047ab9 */ /* 0x000fe20000000800 */
[----:B------:R-:W-:Y:S01]  /*5c20*/  IMAD R31, R59, UR6, RZ ;  /* 0x000000063b1f7c24 */ /* 0x000fe2000f8e02ff */
[----:B------:R-:W-:Y:S01]  /*5c30*/  ISETP.GE.AND P1, PT, R52, UR4, PT ;  /* 0x0000000434007c0c */ /* 0x000fe2000bf26270 */
[----:B------:R-:W-:Y:S01]  /*5c40*/  IMAD.MOV.U32 R28, RZ, RZ, R56 ;  /* 0x000000ffff1c7224 */ /* 0x000fe200078e0038 */
[----:B------:R-:W-:Y:S01]  /*5c50*/  ISETP.GE.AND P3, PT, R0, UR4, PT ;  /* 0x0000000400007c0c */ /* 0x000fe2000bf66270 */
[----:B------:R-:W-:Y:S01]  /*5c60*/  IMAD R31, R58, UR7, R31 ;  /* 0x000000073a1f7c24 */ /* 0x000fe2000f8e021f */
[----:B------:R-:W-:Y:S01]  /*5c70*/  ISETP.GE.AND P2, PT, R64, UR4, PT ;  /* 0x0000000440007c0c */ /* 0x000fe2000bf46270 */
[----:B------:R-:W-:Y:S01]  /*5c80*/  IMAD.WIDE.U32 R2, R58, UR6, R28 ;  /* 0x000000063a027c25 */ /* 0x000fe2000f8e001c */
[----:B------:R-:W-:-:S03]  /*5c90*/  ULDC.64 UR6, c[0x0][0x800] ;  /* 0x0002000000067ab9 */ /* 0x000fc60000000a00 */
[----:B------:R-:W-:Y:S01]  /*5ca0*/  IMAD.IADD R3, R3, 0x1, R31 ;  /* 0x0000000103037824 */ /* 0x000fe200078e021f */
[----:B------:R-:W-:-:S04]  /*5cb0*/  LEA R30, P4, R2, UR6, 0x1 ;  /* 0x00000006021e7c11 */ /* 0x000fc8000f8808ff */
[----:B------:R-:W-:-:S05]  /*5cc0*/  LEA.HI.X R31, R2, UR7, R3, 0x1, P4 ;  /* 0x00000007021f7c11 */ /* 0x000fca000a0f0c03 */
[----:B--2---:R4:W-:Y:S04]  /*5cd0*/  @!P1 STG.E.128 desc[UR46][R30.64], R16 ;  /* 0x000000101e009986 */ /* 0x0049e8000c101d2e */
[----:B------:R4:W-:Y:S04]  /*5ce0*/  @!P2 STG.E.128 desc[UR46][R30.64+0x40], R20 ;  /* 0x000040141e00a986 */ /* 0x0009e8000c101d2e */
[----:B------:R4:W-:Y:S02]  /*5cf0*/  @!P3 STG.E.128 desc[UR46][R30.64+0x80], R24 ;  /* 0x000080181e00b986 */ /* 0x0009e4000c101d2e */
.L_x_512:
[----:B------:R-:W-:Y:S05]  /*5d00*/  BSYNC B0 ;  /* 0x0000000000007941 */ /* 0x000fea0003800000 */
.L_x_511:
[----:B------:R-:W-:Y:S05]  /*5d10*/  @P0 BRA `(.L_x_480) ;  /* 0x0000004400140947 */ /* 0x000fea0003800000 */
[----:B--2-4-:R-:W-:Y:S01]  /*5d20*/  IADD3 R17, P0, R58, 0x40, RZ ;  /* 0x000000403a117810 */ /* 0x014fe20007f1e0ff */
[----:B------:R-:W-:Y:S01]  /*5d30*/  ULDC.64 UR6, c[0x0][0x818] ;  /* 0x0002060000067ab9 */ /* 0x000fe20000000a00 */
[----:B------:R-:W-:Y:S01]  /*5d40*/  IMAD.MOV.U32 R2, RZ, RZ, R56 ;  /* 0x000000ffff027224 */ /* 0x000fe200078e0038 */
[----:B------:R-:W-:Y:S01]  /*5d50*/  ULDC UR4, c[0x0][0x80c] ;  /* 0x0002030000047ab9 */ /* 0x000fe20000000800 */
[----:B------:R-:W-:Y:S01]  /*5d60*/  IMAD.MOV.U32 R3, RZ, RZ, R29 ;  /* 0x000000ffff037224 */ /* 0x000fe200078e001d */
[----:B------:R-:W-:Y:S01]  /*5d70*/  ISETP.GE.AND P1, PT, R52, UR4, PT ;  /* 0x0000000434007c0c */ /* 0x000fe2000bf26270 */
[----:B------:R-:W-:Y:S01]  /*5d80*/  IMAD.X R0, RZ, RZ, R59, P0 ;  /* 0x000000ffff007224 */ /* 0x000fe200000e063b */
[----:B------:R-:W-:Y:S01]  /*5d90*/  ISETP.GE.AND P2, PT, R64, UR4, PT ;  /* 0x0000000440007c0c */ /* 0x000fe2000bf46270 */
[----:B------:R-:W-:-:S04]  /*5da0*/  IMAD.WIDE.U32 R2, R17, UR6, R2 ;  /* 0x0000000611027c25 */ /* 0x000fc8000f8e0002 */
[----:B------:R-:W-:Y:S02]  /*5db0*/  IMAD R0, R0, UR6, RZ ;  /* 0x0000000600007c24 */ /* 0x000fe4000f8e02ff */
[----:B------:R-:W-:Y:S02]  /*5dc0*/  VIADD R52, R52, 0x40 ;  /* 0x0000004034347836 */ /* 0x000fe40000000000 */
[----:B------:R-:W-:Y:S01]  /*5dd0*/  IMAD R17, R17, UR7, R0 ;  /* 0x0000000711117c24 */ /* 0x000fe2000f8e0200 */
[----:B------:R-:W-:Y:S02]  /*5de0*/  ULDC.64 UR6, c[0x0][0x800] ;  /* 0x0002000000067ab9 */ /* 0x000fe40000000a00 */
[----:B------:R-:W-:Y:S01]  /*5df0*/  LEA R16, P0, R2, UR6, 0x1 ;  /* 0x0000000602107c11 */ /* 0x000fe2000f8008ff */
[----:B------:R-:W-:-:S05]  /*5e00*/  IMAD.IADD R3, R3, 0x1, R17 ;  /* 0x0000000103037824 */ /* 0x000fca00078e0211 */
[----:B------:R-:W-:Y:S02]  /*5e10*/  LEA.HI.X R17, R2, UR7, R3, 0x1, P0 ;  /* 0x0000000702117c11 */ /* 0x000fe400080f0c03 */
[----:B------:R-:W-:-:S03]  /*5e20*/  ISETP.GE.AND P0, PT, R52, UR4, PT ;  /* 0x0000000434007c0c */ /* 0x000fc6000bf06270 */
[----:B------:R2:W-:Y:S04]  /*5e30*/  @!P1 STG.E.128 desc[UR46][R16.64], R4 ;  /* 0x0000000410009986 */ /* 0x0005e8000c101d2e */
[----:B-1----:R2:W-:Y:S06]  /*5e40*/  @!P2 STG.E.128 desc[UR46][R16.64+0x40], R8 ;  /* 0x000040081000a986 */ /* 0x0025ec000c101d2e */
[----:B------:R-:W-:Y:S05]  /*5e50*/  @P0 BRA `(.L_x_480) ;  /* 0x0000004000c40947 */ /* 0x000fea0003800000 */
[----:B------:R1:W-:Y:S01]  /*5e60*/  STG.E.128 desc[UR46][R16.64+0x80], R12 ;  /* 0x0000800c10007986 */ /* 0x0003e2000c101d2e */
[----:B------:R-:W-:Y:S05]  /*5e70*/  BRA `(.L_x_480) ;  /* 0x0000004000bc7947 */ /* 0x000fea0003800000 */
.L_x_505:
[----:B------:R-:W-:Y:S01]  /*5e80*/  ULDC.64 UR4, c[0x0][0x870] ;  /* 0x00021c0000047ab9 */ /* 0x000fe20000000a00 */
[----:B------:R-:W2:Y:S01]  /*5e90*/  S2R R6, SR_TID.X ;  /* 0x0000000000067919 */ /* 0x000ea20000002100 */
[----:B------:R-:W-:Y:S01]  /*5ea0*/  UISETP.NE.U32.AND UP0, UPT, UR4, URZ, UPT ;  /* 0x0000003f0400728c */ /* 0x000fe2000bf05070 */
[----:B------:R-:W3:Y:S03]  /*5eb0*/  S2UR UR8, SR_CTAID.Y ;  /* 0x00000000000879c3 */ /* 0x000ee60000002600 */
[----:B------:R-:W-:-:S03]  /*5ec0*/  UISETP.NE.AND.EX UP0, UPT, UR5, URZ, UPT, UP0 ;  /* 0x0000003f0500728c */ /* 0x000fc6000bf05300 */
[----:B------:R-:W-:Y:S02]  /*5ed0*/  ULDC.64 UR4, c[0x0][0x870] ;  /* 0x00021c0000047ab9 */ /* 0x000fe40000000a00 */
[----:B------:R-:W-:Y:S01]  /*5ee0*/  UIMAD.WIDE UR4, UR36, 0x4, UR4 ;  /* 0x00000004240478a5 */ /* 0x000fe2000f8e0204 */
[----:B------:R-:W-:Y:S01]  /*5ef0*/  PLOP3.LUT P0, PT, PT, PT, UP0, 0x80, 0x0 ;  /* 0x000000000000781c */ /* 0x000fe20003f0f008 */
[----:B------:R-:W-:Y:S01]  /*5f00*/  ULDC UR6, c[0x0][0x808] ;  /* 0x0002020000067ab9 */ /* 0x000fe20000000800 */
[----:B------:R-:W4:Y:S01]  /*5f10*/  S2R R7, SR_CTAID.X ;  /* 0x0000000000077919 */ /* 0x000f220000002500 */
[----:B------:R-:W4:Y:S02]  /*5f20*/  LDC.64 R12, c[0x0][0x820] ;  /* 0x00020800ff0c7b82 */ /* 0x000f240000000a00 */
[----:B------:R-:W-:Y:S02]  /*5f30*/  IMAD.U32 R2, RZ, RZ, UR4 ;  /* 0x00000004ff027e24 */ /* 0x000fe4000f8e00ff */
[----:B------:R-:W-:Y:S01]  /*5f40*/  IMAD.U32 R3, RZ, RZ, UR5 ;  /* 0x00000005ff037e24 */ /* 0x000fe2000f8e00ff */
[----:B------:R-:W-:-:S05]  /*5f50*/  ULDC.64 UR4, c[0x0][0x878] ;  /* 0x00021e0000047ab9 */ /* 0x000fca0000000a00 */
[----:B------:R-:W4:Y:S01]  /*5f60*/  @P0 LDG.E R8, desc[UR46][R2.64] ;  /* 0x0000002e02080981 */ /* 0x000f22000c1e1900 */
[----:B------:R-:W-:Y:S01]  /*5f70*/  UISETP.NE.U32.AND UP1, UPT, UR4, URZ, UPT ;  /* 0x0000003f0400728c */ /* 0x000fe2000bf25070 */
[----:B------:R-:W-:-:S03]  /*5f80*/  IMAD.U32 R0, RZ, RZ, UR6 ;  /* 0x00000006ff007e24 */ /* 0x000fc6000f8e00ff */
[----:B------:R-:W-:Y:S01]  /*5f90*/  UISETP.NE.AND.EX UP1, UPT, UR5, URZ, UPT, UP1 ;  /* 0x0000003f0500728c */ /* 0x000fe2000bf25310 */
[----:B--2---:R-:W-:-:S05]  /*5fa0*/  VIADD R6, R6, 0xffffff80 ;  /* 0xffffff8006067836 */ /* 0x004fca0000000000 */
[----:B------:R-:W-:-:S05]  /*5fb0*/  PLOP3.LUT P1, PT, PT, PT, UP1, 0x80, 0x0 ;  /* 0x000000000000781c */ /* 0x000fca0003f2f018 */
[----:B------:R-:W-:Y:S02]  /*5fc0*/  @UP1 ULDC.64 UR4, c[0x0][0x878] ;  /* 0x00021e0000041ab9 */ /* 0x000fe40000000a00 */
[----:B------:R-:W-:Y:S01]  /*5fd0*/  @UP1 UIMAD.WIDE UR4, UR36, 0x4, UR4 ;  /* 0x00000004240418a5 */ /* 0x000fe2000f8e0204 */
[----:B------:R-:W-:-:S05]  /*5fe0*/  SHF.R.S32.HI R9, RZ, 0x1f, R6 ;  /* 0x0000001fff097819 */ /* 0x000fca0000011406 */
[----:B-1----:R-:W-:Y:S02]  /*5ff0*/  IMAD.U32 R4, RZ, RZ, UR4 ;  /* 0x00000004ff047e24 */ /* 0x002fe4000f8e00ff */
[----:B------:R-:W-:Y:S01]  /*6000*/  IMAD.U32 R5, RZ, RZ, UR5 ;  /* 0x00000005ff057e24 */ /* 0x000fe2000f8e00ff */
[----:B------:R-:W-:Y:S01]  /*6010*/  LEA.HI R9, R9, R6, RZ, 0x2 ;  /* 0x0000000609097211 */ /* 0x000fe200078f10ff */
[----:B------:R-:W-:Y:S01]  /*6020*/  UMOV UR4, URZ ;  /* 0x0000003f00047c82 */ /* 0x000fe20008000000 */
[----:B------:R-:W-:Y:S02]  /*6030*/  UMOV UR5, URZ ;  /* 0x0000003f00057c82 */ /* 0x000fe40008000000 */
[----:B------:R1:W5:Y:S01]  /*6040*/  @P1 LDG.E R0, desc[UR46][R4.64] ;  /* 0x0000002e04001981 */ /* 0x000362000c1e1900 */
[----:B---3--:R-:W-:Y:S01]  /*6050*/  USHF.R.S32.HI UR9, URZ, 0x1f, UR8 ;  /* 0x0000001f3f097899 */ /* 0x008fe20008011408 */
[----:B-1----:R-:W-:-:S05]  /*6060*/  LOP3.LUT R5, R9, 0x1ffffffc, RZ, 0xc0, !PT ;  /* 0x1ffffffc09057812 */ /* 0x002fca00078ec0ff */
[----:B------:R-:W-:Y:S01]  /*6070*/  IMAD.IADD R6, R6, 0x1, -R5 ;  /* 0x0000000106067824 */ /* 0x000fe200078e0a05 */
[----:B----4-:R-:W-:-:S13]  /*6080*/  @P0 R2UR UR6, R8 ;  /* 0x00000000080602ca */ /* 0x010fda00000e0000 */
[----:B------:R-:W-:Y:S02]  /*6090*/  @UP0 USHF.R.S32.HI UR7, URZ, 0x1f, UR6 ;  /* 0x0000001f3f070899 */ /* 0x000fe40008011406 */
[----:B------:R-:W-:-:S05]  /*60a0*/  @UP0 UMOV UR4, UR6 ;  /* 0x0000000600040c82 */ /* 0x000fca0008000000 */
[----:B------:R-:W-:Y:S01]  /*60b0*/  @UP0 UMOV UR5, UR7 ;  /* 0x0000000700050c82 */ /* 0x000fe20008000000 */
[----:B------:R-:W-:Y:S05]  /*60c0*/  @P1 BRA `(.L_x_513) ;  /* 0x0000000000101947 */ /* 0x000fea0003800000 */
[----:B------:R-:W-:Y:S05]  /*60d0*/  @!P0 BRA `(.L_x_513) ;  /* 0x00000000000c8947 */ /* 0x000fea0003800000 */
[----:B------:R-:W2:Y:S04]  /*60e0*/  LDG.E R5, desc[UR46][R2.64] ;  /* 0x0000002e02057981 */ /* 0x000ea8000c1e1900 */
[----:B-----5:R-:W2:Y:S02]  /*60f0*/  LDG.E R0, desc[UR46][R2.64+0x4] ;  /* 0x0000042e02007981 */ /* 0x020ea4000c1e1900 */
[----:B--2---:R-:W-:-:S07]  /*6100*/  IMAD.IADD R0, R0, 0x1, -R5 ;  /* 0x0000000100007824 */ /* 0x004fce00078e0a05 */
.L_x_513:
[----:B------:R-:W-:Y:S01]  /*6110*/  SHF.R.S32.HI R9, RZ, 0x2, R9 ;  /* 0x00000002ff097819 */ /* 0x000fe20000011409 */
[----:B------:R-:W1:Y:S01]  /*6120*/  LDC.64 R14, c[0x0][0x850] ;  /* 0x00021400ff0e7b82 */ /* 0x000e620000000a00 */
[----:B------:R-:W-:Y:S01]  /*6130*/  IMAD R2, R12, UR9, RZ ;  /* 0x000000090c027c24 */ /* 0x000fe2000f8e02ff */
[----:B------:R-:W-:Y:S01]  /*6140*/  ULDC.64 UR6, c[0x0][0x828] ;  /* 0x00020a0000067ab9 */ /* 0x000fe20000000a00 */
[----:B------:R-:W-:Y:S01]  /*6150*/  IMAD.SHL.U32 R10, R6, 0x8, RZ ;  /* 0x00000008060a7824 */ /* 0x000fe200078e00ff */
[----:B------:R-:W-:Y:S01]  /*6160*/  BSSY B0, `(.L_x_514) ;  /* 0x000002a000007945 */ /* 0x000fe20003800000 */
[----:B-----5:R-:W-:Y:S02]  /*6170*/  IMAD R0, R7, -0x80, R0 ;  /* 0xffffff8007007824 */ /* 0x020fe400078e0200 */
[----:B------:R-:W-:Y:S01]  /*6180*/  VIADD R3, R9, 0x40 ;  /* 0x0000004009037836 */ /* 0x000fe20000000000 */
[----:B------:R-:W-:Y:S01]  /*6190*/  SHF.R.S32.HI R11, RZ, 0x1f, R10 ;  /* 0x0000001fff0b7819 */ /* 0x000fe2000001140a */
[----:B------:R-:W-:Y:S01]  /*61a0*/  IMAD R13, R13, UR8, R2 ;  /* 0x000000080d0d7c24 */ /* 0x000fe2000f8e0202 */
[----:B------:R-:W-:Y:S01]  /*61b0*/  IADD3 R2, P2, R9, UR4, RZ ;  /* 0x0000000409027c10 */ /* 0x000fe2000ff5e0ff */
[----:B------:R-:W-:Y:S01]  /*61c0*/  USHF.R.S32.HI UR4, URZ, 0x1f, UR36 ;  /* 0x0000001f3f047899 */ /* 0x000fe20008011424 */
[-C--:B------:R-:W-:Y:S01]  /*61d0*/  ISETP.GE.AND P0, PT, R3, R0.reuse, PT ;  /* 0x000000000300720c */ /* 0x080fe20003f06270 */
[----:B------:R-:W-:Y:S01]  /*61e0*/  IMAD.WIDE.U32 R4, R12, UR8, R10 ;  /* 0x000000080c047c25 */ /* 0x000fe2000f8e000a */
[C---:B------:R-:W-:Y:S01]  /*61f0*/  LEA.HI.X.SX32 R3, R9.reuse, UR5, 0x1, P2 ;  /* 0x0000000509037c11 */ /* 0x040fe200090f0eff */
[----:B------:R-:W-:Y:S01]  /*6200*/  USEL UR5, UR4, URZ, !UP0 ;  /* 0x0000003f04057287 */ /* 0x000fe2000c000000 */
[----:B------:R-:W-:Y:S01]  /*6210*/  ISETP.GE.AND P1, PT, R9, R0, PT ;  /* 0x000000000900720c */ /* 0x000fe20003f26270 */
[----:B------:R-:W-:Y:S01]  /*6220*/  USEL UR36, UR36, URZ, !UP0 ;  /* 0x0000003f24247287 */ /* 0x000fe2000c000000 */
[----:B------:R-:W-:Y:S01]  /*6230*/  IMAD.IADD R5, R5, 0x1, R13 ;  /* 0x0000000105057824 */ /* 0x000fe200078e020d */
[----:B------:R-:W-:-:S02]  /*6240*/  UIMAD UR4, UR5, UR6, URZ ;  /* 0x00000006050472a4 */ /* 0x000fc4000f8e023f */
[----:B------:R-:W-:Y:S02]  /*6250*/  IMAD.U32 R9, RZ, RZ, UR6 ;  /* 0x00000006ff097e24 */ /* 0x000fe4000f8e00ff */
[----:B------:R-:W-:Y:S01]  /*6260*/  IMAD.WIDE R6, R7, 0x80, R2 ;  /* 0x0000008007067825 */ /* 0x000fe200078e0202 */
[----:B------:R-:W-:-:S03]  /*6270*/  UIMAD UR4, UR36, UR7, UR4 ;  /* 0x00000007240472a4 */ /* 0x000fc6000f8e0204 */
[----:B------:R-:W-:-:S04]  /*6280*/  IMAD.WIDE.U32 R8, R9, UR36, R4 ;  /* 0x0000002409087c25 */ /* 0x000fc8000f8e0004 */
[C---:B-1----:R-:W-:Y:S02]  /*6290*/  IMAD R0, R14.reuse, UR9, RZ ;  /* 0x000000090e007c24 */ /* 0x042fe4000f8e02ff */
[----:B------:R-:W-:Y:S02]  /*62a0*/  VIADD R5, R9, UR4 ;  /* 0x0000000409057c36 */ /* 0x000fe40008000000 */
[----:B------:R-:W-:Y:S02]  /*62b0*/  IMAD R17, R15, UR8, R0 ;  /* 0x000000080f117c24 */ /* 0x000fe4000f8e0200 */
[----:B------:R-:W-:-:S04]  /*62c0*/  IMAD.WIDE.U32 R12, R14, UR8, R10 ;  /* 0x000000080e0c7c25 */ /* 0x000fc8000f8e000a */
[C---:B------:R-:W-:Y:S02]  /*62d0*/  VIADD R16, R10.reuse, 0x20 ;  /* 0x000000200a107836 */ /* 0x040fe40000000000 */
[----:B------:R-:W-:Y:S01]  /*62e0*/  VIADD R18, R10, 0x40 ;  /* 0x000000400a127836 */ /* 0x000fe20000000000 */
[----:B------:R-:W-:Y:S06]  /*62f0*/  @P1 BRA `(.L_x_515) ;  /* 0x0000000000401947 */ /* 0x000fec0003800000 */
[----:B------:R-:W-:Y:S01]  /*6300*/  ULDC.64 UR6, c[0x0][0x818] ;  /* 0x0002060000067ab9 */ /* 0x000fe20000000a00 */
[----:B------:R-:W-:Y:S01]  /*6310*/  IMAD.MOV.U32 R4, RZ, RZ, R8 ;  /* 0x000000ffff047224 */ /* 0x000fe200078e0008 */
[----:B------:R-:W-:Y:S01]  /*6320*/  ULDC UR4, c[0x0][0x80c] ;  /* 0x0002030000047ab9 */ /* 0x000fe20000000800 */
[----:B------:R-:W-:Y:S01]  /*6330*/  IMAD R15, R7, UR6, RZ ;  /* 0x00000006070f7c24 */ /* 0x000fe2000f8e02ff */
[----:B------:R-:W-:Y:S01]  /*6340*/  ISETP.GE.AND P3, PT, R10, UR4, PT ;  /* 0x000000040a007c0c */ /* 0x000fe2000bf66270 */
[----:B------:R-:W-:Y:S01]  /*6350*/  IMAD.WIDE.U32 R2, R6, UR6, R4 ;  /* 0x0000000606027c25 */ /* 0x000fe2000f8e0004 */
[----:B------:R-:W-:Y:S02]  /*6360*/  ISETP.GE.AND P4, PT, R16, UR4, PT ;  /* 0x0000000410007c0c */ /* 0x000fe4000bf86270 */
[----:B------:R-:W-:Y:S01]  /*6370*/  ISETP.GE.AND P5, PT, R18, UR4, PT ;  /* 0x0000000412007c0c */ /* 0x000fe2000bfa6270 */
[----:B------:R-:W-:Y:S01]  /*6380*/  IMAD R15, R6, UR7, R15 ;  /* 0x00000007060f7c24 */ /* 0x000fe2000f8e020f */
[----:B------:R-:W-:-:S02]  /*6390*/  ULDC.64 UR6, c[0x0][0x800] ;  /* 0x0002000000067ab9 */ /* 0x000fc40000000a00 */
[----:B------:R-:W-:Y:S01]  /*63a0*/  LEA R14, P2, R2, UR6, 0x1 ;  /* 0x00000006020e7c11 */ /* 0x000fe2000f8408ff */
[----:B------:R-:W-:-:S05]  /*63b0*/  IMAD.IADD R3, R3, 0x1, R15 ;  /* 0x0000000103037824 */ /* 0x000fca00078e020f */
[----:B------:R-:W-:-:S05]  /*63c0*/  LEA.HI.X R15, R2, UR7, R3, 0x1, P2 ;  /* 0x00000007020f7c11 */ /* 0x000fca00090f0c03 */
[----:B------:R1:W-:Y:S04]  /*63d0*/  @!P3 STG.E.128 desc[UR46][R14.64], RZ ;  /* 0x000000ff0e00b986 */ /* 0x0003e8000c101d2e */
[----:B------:R1:W-:Y:S04]  /*63e0*/  @!P4 STG.E.128 desc[UR46][R14.64+0x40], RZ ;  /* 0x000040ff0e00c986 */ /* 0x0003e8000c101d2e */
[----:B------:R1:W-:Y:S02]  /*63f0*/  @!P5 STG.E.128 desc[UR46][R14.64+0x80], RZ ;  /* 0x000080ff0e00d986 */ /* 0x0003e4000c101d2e */
.L_x_515:
[----:B------:R-:W-:Y:S05]  /*6400*/  BSYNC B0 ;  /* 0x0000000000007941 */ /* 0x000fea0003800000 */
.L_x_514:
[----:B------:R-:W-:Y:S04]  /*6410*/  BSSY B0, `(.L_x_516) ;  /* 0x0000015000007945 */ /* 0x000fe80003800000 */
[----:B------:R-:W-:Y:S05]  /*6420*/  @P0 BRA `(.L_x_517) ;  /* 0x00000000004c0947 */ /* 0x000fea0003800000 */
[----:B------:R-:W-:Y:S01]  /*6430*/  IADD3 R9, P2, R6, 0x40, RZ ;  /* 0x0000004006097810 */ /* 0x000fe20007f5e0ff */
[----:B------:R-:W-:Y:S01]  /*6440*/  ULDC.64 UR6, c[0x0][0x818] ;  /* 0x0002060000067ab9 */ /* 0x000fe20000000a00 */
[----:B------:R-:W-:Y:S01]  /*6450*/  IMAD.MOV.U32 R2, RZ, RZ, R8 ;  /* 0x000000ffff027224 */ /* 0x000fe200078e0008 */
[----:B------:R-:W-:Y:S01]  /*6460*/  ULDC UR4, c[0x0][0x80c] ;  /* 0x0002030000047ab9 */ /* 0x000fe20000000800 */
[----:B------:R-:W-:Y:S01]  /*6470*/  IMAD.MOV.U32 R3, RZ, RZ, R5 ;  /* 0x000000ffff037224 */ /* 0x000fe200078e0005 */
[----:B------:R-:W-:Y:S01]  /*6480*/  ISETP.GE.AND P3, PT, R10, UR4, PT ;  /* 0x000000040a007c0c */ /* 0x000fe2000bf66270 */
[----:B------:R-:W-:Y:S01]  /*6490*/  IMAD.X R0, RZ, RZ, R7, P2 ;  /* 0x000000ffff007224 */ /* 0x000fe200010e0607 */
[----:B------:R-:W-:Y:S01]  /*64a0*/  ISETP.GE.AND P4, PT, R16, UR4, PT ;  /* 0x0000000410007c0c */ /* 0x000fe2000bf86270 */
[----:B------:R-:W-:Y:S01]  /*64b0*/  IMAD.WIDE.U32 R2, R9, UR6, R2 ;  /* 0x0000000609027c25 */ /* 0x000fe2000f8e0002 */
[----:B------:R-:W-:-:S03]  /*64c0*/  ISETP.GE.AND P5, PT, R18, UR4, PT ;  /* 0x0000000412007c0c */ /* 0x000fc6000bfa6270 */
[----:B------:R-:W-:-:S04]  /*64d0*/  IMAD R0, R0, UR6, RZ ;  /* 0x0000000600007c24 */ /* 0x000fc8000f8e02ff */
[----:B------:R-:W-:Y:S01]  /*64e0*/  IMAD R9, R9, UR7, R0 ;  /* 0x0000000709097c24 */ /* 0x000fe2000f8e0200 */
[----:B------:R-:W-:Y:S02]  /*64f0*/  ULDC.64 UR6, c[0x0][0x800] ;  /* 0x0002000000067ab9 */ /* 0x000fe40000000a00 */
[----:B------:R-:W-:Y:S01]  /*6500*/  LEA R4, P2, R2, UR6, 0x1 ;  /* 0x0000000602047c11 */ /* 0x000fe2000f8408ff */
[----:B------:R-:W-:-:S05]  /*6510*/  IMAD.IADD R3, R3, 0x1, R9 ;  /* 0x0000000103037824 */ /* 0x000fca00078e0209 */
[----:B------:R-:W-:-:S05]  /*6520*/  LEA.HI.X R5, R2, UR7, R3, 0x1, P2 ;  /* 0x0000000702057c11 */ /* 0x000fca00090f0c03 */
[----:B------:R2:W-:Y:S04]  /*6530*/  @!P3 STG.E.128 desc[UR46][R4.64], RZ ;  /* 0x000000ff0400b986 */ /* 0x0005e8000c101d2e */
[----:B------:R2:W-:Y:S04]  /*6540*/  @!P4 STG.E.128 desc[UR46][R4.64+0x40], RZ ;  /* 0x000040ff0400c986 */ /* 0x0005e8000c101d2e */
[----:B------:R2:W-:Y:S02]  /*6550*/  @!P5 STG.E.128 desc[UR46][R4.64+0x80], RZ ;  /* 0x000080ff0400d986 */ /* 0x0005e4000c101d2e */
.L_x_517:
[----:B------:R-:W-:Y:S05]  /*6560*/  BSYNC B0 ;  /* 0x0000000000007941 */ /* 0x000fea0003800000 */
.L_x_516:
[----:B------:R-:W-:Y:S01]  /*6570*/  ULDC.64 UR6, c[0x0][0x858] ;  /* 0x0002160000067ab9 */ /* 0x000fe20000000a00 */
[----:B------:R-:W-:Y:S01]  /*6580*/  IMAD.IADD R13, R13, 0x1, R17 ;  /* 0x000000010d0d7824 */ /* 0x000fe200078e0211 */
[----:B------:R-:W-:Y:S02]  /*6590*/  UIMAD UR4, UR5, UR6, URZ ;  /* 0x00000006050472a4 */ /* 0x000fe4000f8e023f */
[----:B------:R-:W-:Y:S01]  /*65a0*/  IMAD.U32 R9, RZ, RZ, UR6 ;  /* 0x00000006ff097e24 */ /* 0x000fe2000f8e00ff */
[----:B------:R-:W-:Y:S01]  /*65b0*/  BSSY B0, `(.L_x_518) ;  /* 0x0000015000007945 */ /* 0x000fe20003800000 */
[----:B------:R-:W-:Y:S02]  /*65c0*/  UIMAD UR4, UR36, UR7, UR4 ;  /* 0x00000007240472a4 */ /* 0x000fe4000f8e0204 */
[----:B------:R-:W-:-:S04]  /*65d0*/  IMAD.WIDE.U32 R8, R9, UR36, R12 ;  /* 0x0000002409087c25 */ /* 0x000fc8000f8e000c */
[----:B--2---:R-:W-:Y:S01]  /*65e0*/  VIADD R5, R9, UR4 ;  /* 0x0000000409057c36 */ /* 0x004fe20008000000 */
        /* <DEDUP_REMOVED lines=17> */
.L_x_519:
[----:B------:R-:W-:Y:S05]  /*6700*/  BSYNC B0 ;  /* 0x0000000000007941 */ /* 0x000fea0003800000 */
.L_x_518:
        /* <DEDUP_REMOVED lines=10> */
[----:B------:R-:W-:-:S04]  /*67b0*/  IMAD R0, R0, UR6, RZ ;  /* 0x0000000600007c24 */ /* 0x000fc8000f8e02ff */
[----:B------:R-:W-:Y:S01]  /*67c0*/  IMAD R5, R9, UR7, R0 ;  /* 0x0000000709057c24 */ /* 0x000fe2000f8e0200 */
[----:B------:R-:W-:Y:S02]  /*67d0*/  ULDC.64 UR6, c[0x0][0x830] ;  /* 0x00020c0000067ab9 */ /* 0x000fe40000000a00 */
[----:B------:R-:W-:Y:S01]  /*67e0*/  LEA R4, P0, R2, UR6, 0x1 ;  /* 0x0000000602047c11 */ /* 0x000fe2000f8008ff */
[----:B------:R-:W-:-:S05]  /*67f0*/  IMAD.IADD R3, R3, 0x1, R5 ;  /* 0x0000000103037824 */ /* 0x000fca00078e0205 */
[----:B------:R-:W-:Y:S02]  /*6800*/  LEA.HI.X R5, R2, UR7, R3, 0x1, P0 ;  /* 0x0000000702057c11 */ /* 0x000fe400080f0c03 */
[----:B------:R-:W-:-:S03]  /*6810*/  ISETP.GE.AND P0, PT, R18, UR4, PT ;  /* 0x0000000412007c0c */ /* 0x000fc6000bf06270 */
[----:B------:R3:W-:Y:S04]  /*6820*/  @!P1 STG.E.128 desc[UR46][R4.64], RZ ;  /* 0x000000ff04009986 */ /* 0x0007e8000c101d2e */
[----:B------:R3:W-:Y:S06]  /*6830*/  @!P2 STG.E.128 desc[UR46][R4.64+0x40], RZ ;  /* 0x000040ff0400a986 */ /* 0x0007ec000c101d2e */
[----:B------:R-:W-:Y:S05]  /*6840*/  @P0 BRA `(.L_x_480) ;  /* 0x0000003800480947 */ /* 0x000fea0003800000 */
[----:B------:R4:W-:Y:S01]  /*6850*/  STG.E.128 desc[UR46][R4.64+0x80], RZ ;  /* 0x000080ff04007986 */ /* 0x0009e2000c101d2e */
[----:B------:R-:W-:Y:S05]  /*6860*/  BRA `(.L_x_480) ;  /* 0x0000003800407947 */ /* 0x000fea0003800000 */
.L_x_475:
[----:B------:R-:W-:-:S08]  /*6870*/  NOP ;  /* 0x0000000000007918 */ /* 0x000fd00000000000 */
[----:B------:R-:W1:-:S00]  /*6880*/  USETMAXREG.DEALLOC.CTAPOOL 0x18 ;  /* 0x00000018000079c8 */ /* 0x000e4000080e0500 */
[----:B-1----:R-:W-:-:S06]  /*6890*/  LOP3.LUT R0, R0, 0x3, RZ, 0xc0, !PT ;  /* 0x0000000300007812 */ /* 0x002fcc00078ec0ff */
[----:B------:R-:W1:Y:S02]  /*68a0*/  SHFL.IDX PT, R0, R0, RZ, 0x1f ;  /* 0x00001fff00007589 */ /* 0x000e6400000e0000 */
[----:B-1----:R-:W-:-:S13]  /*68b0*/  ISETP.NE.AND P0, PT, R0, RZ, PT ;  /* 0x000000ff0000720c */ /* 0x002fda0003f05270 */
[----:B------:R-:W-:Y:S05]  /*68c0*/  @!P0 BRA `(.L_x_520) ;  /* 0x0000000c00d48947 */ /* 0x000fea0003800000 */
[----:B------:R-:W-:-:S13]  /*68d0*/  ISETP.NE.AND P0, PT, R0, 0x1, PT ;  /* 0x000000010000780c */ /* 0x000fda0003f05270 */
[----:B------:R-:W-:Y:S05]  /*68e0*/  @P0 BRA `(.L_x_480) ;  /* 0x0000003800200947 */ /* 0x000fea0003800000 */
[----:B------:R-:W-:Y:S01]  /*68f0*/  ULDC.64 UR4, c[0x0][0x8d8] ;  /* 0x0002360000047ab9 */ /* 0x000fe20000000a00 */
[----:B------:R-:W1:Y:S01]  /*6900*/  S2UR UR12, SR_CTAID.Z ;  /* 0x00000000000c79c3 */ /* 0x000e620000002700 */
[----:B------:R-:W-:-:S04]  /*6910*/  ISETP.NE.U32.AND P0, PT, RZ, UR4, PT ;  /* 0x00000004ff007c0c */ /* 0x000fc8000bf05070 */
[----:B------:R-:W-:-:S13]  /*6920*/  ISETP.NE.AND.EX P0, PT, RZ, UR5, PT, P0 ;  /* 0x00000005ff007c0c */ /* 0x000fda000bf05300 */
[----:B------:R-:W-:Y:S05]  /*6930*/  @!P0 BRA `(.L_x_521) ;  /* 0x00000000001c8947 */ /* 0x000fea0003800000 */
[----:B------:R-:W-:Y:S02]  /*6940*/  ULDC.64 UR4, c[0x0][0x8d8] ;  /* 0x0002360000047ab9 */ /* 0x000fe40000000a00 */
[----:B-1----:R-:W-:-:S06]  /*6950*/  UIMAD.WIDE UR4, UR12, 0x4, UR4 ;  /* 0x000000040c0478a5 */ /* 0x002fcc000f8e0204 */
[----:B------:R-:W-:Y:S02]  /*6960*/  IMAD.U32 R2, RZ, RZ, UR4 ;  /* 0x00000004ff027e24 */ /* 0x000fe4000f8e00ff */
[----:B------:R-:W-:-:S05]  /*6970*/  IMAD.U32 R3, RZ, RZ, UR5 ;  /* 0x00000005ff037e24 */ /* 0x000fca000f8e00ff */
[----:B------:R-:W2:Y:S02]  /*6980*/  LDG.E R2, desc[UR46][R2.64] ;  /* 0x0000002e02027981 */ /* 0x000ea4000c1e1900 */
[----:B--2---:R-:W-:Y:S01]  /*6990*/  R2UR UR5, R2 ;  /* 0x00000000020572ca */ /* 0x004fe200000e0000 */
[----:B------:R-:W-:-:S14]  /*69a0*/  BRA `(.L_x_522) ;  /* 0x0000000000387947 */ /* 0x000fdc0003800000 */
.L_x_521:
[----:B------:R-:W-:Y:S02]  /*69b0*/  ULDC.64 UR4, c[0x0][0x8d0] ;  /* 0x0002340000047ab9 */ /* 0x000fe40000000a00 */
[----:B------:R-:W-:-:S04]  /*69c0*/  ISETP.NE.U32.AND P0, PT, RZ, UR4, PT ;  /* 0x00000004ff007c0c */ /* 0x000fc8000bf05070 */
[----:B------:R-:W-:-:S13]  /*69d0*/  ISETP.NE.AND.EX P0, PT, RZ, UR5, PT, P0 ;  /* 0x00000005ff007c0c */ /* 0x000fda000bf05300 */
[----:B------:R-:W-:Y:S05]  /*69e0*/  @!P0 BRA `(.L_x_523) ;  /* 0x0000000000248947 */ /* 0x000fea0003800000 */
[----:B------:R-:W-:Y:S02]  /*69f0*/  ULDC.64 UR4, c[0x0][0x8d0] ;  /* 0x0002340000047ab9 */ /* 0x000fe40000000a00 */
[----:B-1----:R-:W-:-:S06]  /*6a00*/  UIMAD.WIDE UR4, UR12, 0x4, UR4 ;  /* 0x000000040c0478a5 */ /* 0x002fcc000f8e0204 */
[----:B------:R-:W-:Y:S02]  /*6a10*/  IMAD.U32 R2, RZ, RZ, UR4 ;  /* 0x00000004ff027e24 */ /* 0x000fe4000f8e00ff */
[----:B------:R-:W-:-:S05]  /*6a20*/  IMAD.U32 R3, RZ, RZ, UR5 ;  /* 0x00000005ff037e24 */ /* 0x000fca000f8e00ff */
[----:B------:R-:W2:Y:S04]  /*6a30*/  LDG.E R0, desc[UR46][R2.64] ;  /* 0x0000002e02007981 */ /* 0x000ea8000c1e1900 */
[----:B------:R-:W2:Y:S02]  /*6a40*/  LDG.E R5, desc[UR46][R2.64+0x4] ;  /* 0x0000042e02057981 */ /* 0x000ea4000c1e1900 */
[----:B--2---:R-:W-:-:S05]  /*6a50*/  IMAD.IADD R0, R5, 0x1, -R0 ;  /* 0x0000000105007824 */ /* 0x004fca00078e0a00 */
[----:B------:R-:W-:Y:S01]  /*6a60*/  R2UR UR5, R0 ;  /* 0x00000000000572ca */ /* 0x000fe200000e0000 */
[----:B------:R-:W-:-:S14]  /*6a70*/  BRA `(.L_x_522) ;  /* 0x0000000000047947 */ /* 0x000fdc0003800000 */
.L_x_523:
[----:B------:R-:W-:-:S05]  /*6a80*/  ULDC UR5, c[0x0][0x8bc] ;  /* 0x00022f0000057ab9 */ /* 0x000fca0000000800 */
.L_x_522:
[----:B------:R-:W2:Y:S02]  /*6a90*/  S2UR UR4, SR_CTAID.X ;  /* 0x00000000000479c3 */ /* 0x000ea40000002500 */
[----:B--2---:R-:W-:-:S04]  /*6aa0*/  USHF.L.U32 UR4, UR4, 0x7, URZ ;  /* 0x0000000704047899 */ /* 0x004fc8000800063f */
[----:B------:R-:W-:-:S04]  /*6ab0*/  UISETP.GE.AND UP0, UPT, UR4, UR5, UPT ;  /* 0x000000050400728c */ /* 0x000fc8000bf06270 */
[----:B-1----:R-:W-:-:S06]  /*6ac0*/  USEL UR12, UR12, 0xffffffff, !UP0 ;  /* 0xffffffff0c0c7887 */ /* 0x002fcc000c000000 */
[----:B------:R-:W-:-:S13]  /*6ad0*/  ISETP.LE.AND P0, PT, RZ, UR12, PT ;  /* 0x0000000cff007c0c */ /* 0x000fda000bf03270 */
[----:B------:R-:W-:Y:S05]  /*6ae0*/  @!P0 BRA `(.L_x_480) ;  /* 0x0000003400a08947 */ /* 0x000fea0003800000 */
[----:B------:R-:W-:Y:S02]  /*6af0*/  ULDC.64 UR4, c[0x0][0x770] ;  /* 0x0001dc0000047ab9 */ /* 0x000fe40000000a00 */
[----:B------:R-:W-:-:S04]  /*6b00*/  UISETP.NE.U32.AND UP0, UPT, UR4, URZ, UPT ;  /* 0x0000003f0400728c */ /* 0x000fc8000bf05070 */
[----:B------:R-:W-:-:S03]  /*6b10*/  UISETP.NE.AND.EX UP0, UPT, UR5, URZ, UPT, UP0 ;  /* 0x0000003f0500728c */ /* 0x000fc6000bf05300 */
[----:B------:R-:W-:Y:S02]  /*6b20*/  ULDC.64 UR4, c[0x0][0x770] ;  /* 0x0001dc0000047ab9 */ /* 0x000fe40000000a00 */
[----:B------:R-:W-:Y:S01]  /*6b30*/  UIMAD.WIDE UR4, UR12, 0x4, UR4 ;  /* 0x000000040c0478a5 */ /* 0x000fe2000f8e0204 */
[----:B------:R-:W-:-:S05]  /*6b40*/  PLOP3.LUT P0, PT, PT, PT, UP0, 0x80, 0x0 ;  /* 0x000000000000781c */ /* 0x000fca0003f0f008 */
[----:B------:R-:W-:Y:S02]  /*6b50*/  IMAD.U32 R2, RZ, RZ, UR4 ;  /* 0x00000004ff027e24 */ /* 0x000fe4000f8e00ff */
[----:B------:R-:W-:Y:S01]  /*6b60*/  IMAD.U32 R3, RZ, RZ, UR5 ;  /* 0x00000005ff037e24 */ /* 0x000fe2000f8e00ff */
[----:B------:R-:W-:-:S05]  /*6b70*/  ULDC.64 UR4, c[0x0][0x780] ;  /* 0x0001e00000047ab9 */ /* 0x000fca0000000a00 */
[----:B------:R-:W2:Y:S01]  /*6b80*/  @P0 LDG.E R6, desc[UR46][R2.64] ;  /* 0x0000002e02060981 */ /* 0x000ea2000c1e1900 */
[----:B------:R-:W-:Y:S01]  /*6b90*/  UISETP.NE.U32.AND UP1, UPT, UR4, URZ, UPT ;  /* 0x0000003f0400728c */ /* 0x000fe2000bf25070 */
[----:B------:R-:W-:-:S03]  /*6ba0*/  ULDC UR6, c[0x0][0x280] ;  /* 0x0000a00000067ab9 */ /* 0x000fc60000000800 */
[----:B------:R-:W-:Y:S01]  /*6bb0*/  UISETP.NE.AND.EX UP1, UPT, UR5, URZ, UPT, UP1 ;  /* 0x0000003f0500728c */ /* 0x000fe2000bf25310 */
[----:B------:R-:W-:-:S05]  /*6bc0*/  IMAD.U32 R0, RZ, RZ, UR6 ;  /* 0x00000006ff007e24 */ /* 0x000fca000f8e00ff */
[----:B------:R-:W-:-:S05]  /*6bd0*/  PLOP3.LUT P1, PT, PT, PT, UP1, 0x80, 0x0 ;  /* 0x000000000000781c */ /* 0x000fca0003f2f018 */
[----:B------:R-:W-:Y:S02]  /*6be0*/  @UP1 ULDC.64 UR4, c[0x0][0x780] ;  /* 0x0001e00000041ab9 */ /* 0x000fe40000000a00 */
[----:B------:R-:W-:-:S06]  /*6bf0*/  @UP1 UIMAD.WIDE UR4, UR12, 0x4, UR4 ;  /* 0x000000040c0418a5 */ /* 0x000fcc000f8e0204 */
[----:B------:R-:W-:Y:S02]  /*6c00*/  IMAD.U32 R4, RZ, RZ, UR4 ;  /* 0x00000004ff047e24 */ /* 0x000fe4000f8e00ff */
[----:B------:R-:W-:-:S05]  /*6c10*/  IMAD.U32 R5, RZ, RZ, UR5 ;  /* 0x00000005ff057e24 */ /* 0x000fca000f8e00ff */
[----:B------:R1:W5:Y:S01]  /*6c20*/  @P1 LDG.E R0, desc[UR46][R4.64] ;  /* 0x0000002e04001981 */ /* 0x000362000c1e1900 */
[----:B------:R-:W-:Y:S01]  /*6c30*/  PLOP3.LUT P2, PT, PT, PT, UP0, 0x80, 0x0 ;  /* 0x000000000000781c */ /* 0x000fe20003f4f008 */
[----:B------:R-:W3:Y:S02]  /*6c40*/  S2UR UR13, SR_CTAID.Y ;  /* 0x00000000000d79c3 */ /* 0x000ee40000002600 */
[----:B---3--:R-:W-:-:S10]  /*6c50*/  USHF.R.S32.HI UR7, URZ, 0x1f, UR13 ;  /* 0x0000001f3f077899 */ /* 0x008fd4000801140d */
[----:B--2---:R-:W-:-:S13]  /*6c60*/  @P2 R2UR UR4, R6 ;  /* 0x00000000060422ca */ /* 0x004fda00000e0000 */
[----:B------:R-:W-:-:S04]  /*6c70*/  @UP0 ULEA UR4, UR12, UR4, 0x6 ;  /* 0x000000040c040291 */ /* 0x000fc8000f8e303f */
[----:B------:R-:W-:-:S04]  /*6c80*/  @UP0 USHF.R.S32.HI UR5, URZ, 0x1f, UR4 ;  /* 0x0000001f3f050899 */ /* 0x000fc80008011404 */
[----:B------:R-:W-:-:S04]  /*6c90*/  @UP0 ULEA.HI UR5, UR5, UR4, URZ, 0x6 ;  /* 0x0000000405050291 */ /* 0x000fc8000f8f303f */
[----:B------:R-:W-:-:S04]  /*6ca0*/  @UP0 USHF.R.S32.HI UR5, URZ, 0x6, UR5 ;  /* 0x000000063f050899 */ /* 0x000fc80008011405 */
[----:B------:R-:W-:Y:S01]  /*6cb0*/  @UP0 UIMAD UR6, UR5, 0x1800, URZ ;  /* 0x00001800050608a4 */ /* 0x000fe2000f8e023f */
[----:B-1----:R-:W-:Y:S11]  /*6cc0*/  @P1 BRA `(.L_x_524) ;  /* 0x0000000000101947 */ /* 0x002ff60003800000 */
[----:B------:R-:W-:Y:S05]  /*6cd0*/  @!P0 BRA `(.L_x_524) ;  /* 0x00000000000c8947 */ /* 0x000fea0003800000 */
[----:B------:R-:W2:Y:S04]  /*6ce0*/  LDG.E R5, desc[UR46][R2.64] ;  /* 0x0000002e02057981 */ /* 0x000ea8000c1e1900 */
[----:B-----5:R-:W2:Y:S02]  /*6cf0*/  LDG.E R0, desc[UR46][R2.64+0x4] ;  /* 0x0000042e02007981 */ /* 0x020ea4000c1e1900 */
[----:B--2---:R-:W-:-:S07]  /*6d00*/  IMAD.IADD R0, R0, 0x1, -R5 ;  /* 0x0000000100007824 */ /* 0x004fce00078e0a05 */
.L_x_524:
[----:B-----5:R-:W-:Y:S01]  /*6d10*/  ISETP.GE.AND P0, PT, R0, 0x1, PT ;  /* 0x000000010000780c */ /* 0x020fe20003f06270 */
[----:B------:R-:W-:Y:S01]  /*6d20*/  @UP0 USHF.R.S32.HI UR8, URZ, 0x1f, UR6 ;  /* 0x0000001f3f080899 */ /* 0x000fe20008011406 */
[----:B------:R-:W-:Y:S01]  /*6d30*/  UMOV UR4, URZ ;  /* 0x0000003f00047c82 */ /* 0x000fe20008000000 */
[----:B------:R-:W-:Y:S01]  /*6d40*/  UMOV UR5, URZ ;  /* 0x0000003f00057c82 */ /* 0x000fe20008000000 */
[----:B------:R-:W-:-:S04]  /*6d50*/  @UP0 UMOV UR4, UR6 ;  /* 0x0000000600040c82 */ /* 0x000fc80008000000 */
[----:B------:R-:W-:-:S05]  /*6d60*/  @UP0 UMOV UR5, UR8 ;  /* 0x0000000800050c82 */ /* 0x000fca0008000000 */
[----:B------:R-:W-:Y:S05]  /*6d70*/  @!P0 BRA `(.L_x_480) ;  /* 0x0000003000fc8947 */ /* 0x000fea0003800000 */
[----:B------:R-:W-:Y:S01]  /*6d80*/  ULDC.64 UR8, c[0x0][0x2d8] ;  /* 0x0000b60000087ab9 */ /* 0x000fe20000000a00 */
[C---:B------:R-:W-:Y:S01]  /*6d90*/  VIADD R2, R0.reuse, 0x3f ;  /* 0x0000003f00027836 */ /* 0x040fe20000000000 */
[----:B------:R-:W-:Y:S01]  /*6da0*/  UIMAD UR7, UR7, UR8, URZ ;  /* 0x00000008070772a4 */ /* 0x000fe2000f8e023f */
[----:B------:R-:W-:Y:S01]  /*6db0*/  ISETP.GE.AND P1, PT, R0, 0x41, PT ;  /* 0x000000410000780c */ /* 0x000fe20003f26270 */
[----:B------:R-:W-:Y:S02]  /*6dc0*/  USHF.R.S32.HI UR6, URZ, 0x1f, UR12 ;  /* 0x0000001f3f067899 */ /* 0x000fe4000801140c */
[----:B------:R-:W-:Y:S01]  /*6dd0*/  UIMAD.WIDE.U32 UR10, UR13, UR8, URZ ;  /* 0x000000080d0a72a5 */ /* 0x000fe2000f8e003f */
[----:B------:R-:W-:Y:S01]  /*6de0*/  SHF.R.S32.HI R3, RZ, 0x1f, R2 ;  /* 0x0000001fff037819 */ /* 0x000fe20000011402 */
[----:B------:R-:W-:Y:S02]  /*6df0*/  UIMAD UR7, UR13, UR9, UR7 ;  /* 0x000000090d0772a4 */ /* 0x000fe4000f8e0207 */
[----:B------:R-:W-:Y:S01]  /*6e00*/  UIADD3 UR8, UP1, UR4, UR10, URZ ;  /* 0x0000000a04087290 */ /* 0x000fe2000ff3e03f */
[----:B------:R-:W-:Y:S01]  /*6e10*/  LEA.HI R3, R3, R2, RZ, 0x6 ;  /* 0x0000000203037211 */ /* 0x000fe200078f30ff */
[----:B------:R-:W-:-:S02]  /*6e20*/  UIADD3 UR7, UR11, UR7, URZ ;  /* 0x000000070b077290 */ /* 0x000fc4000fffe03f */
[----:B------:R-:W-:Y:S01]  /*6e30*/  USEL UR6, UR6, URZ, !UP0 ;  /* 0x0000003f06067287 */ /* 0x000fe2000c000000 */
[----:B------:R-:W-:Y:S01]  /*6e40*/  SHF.R.S32.HI R3, RZ, 0x6, R3 ;  /* 0x00000006ff037819 */ /* 0x000fe20000011403 */
[----:B------:R-:W-:Y:S01]  /*6e50*/  ULDC.64 UR14, c[0x0][0x2e0] ;  /* 0x0000b800000e7ab9 */ /* 0x000fe20000000a00 */
[----:B------:R-:W-:Y:S02]  /*6e60*/  USEL UR13, UR12, URZ, !UP0 ;  /* 0x0000003f0c0d7287 */ /* 0x000fe4000c000000 */
[----:B------:R-:W-:Y:S01]  /*6e70*/  UIADD3.X UR9, UR5, UR7, URZ, UP1, !UPT ;  /* 0x0000000705097290 */ /* 0x000fe20008ffe43f */
[----:B------:R-:W-:Y:S01]  /*6e80*/  VIMNMX R3, R3, 0x1, !PT ;  /* 0x0000000103037848 */ /* 0x000fe20007fe0100 */
[----:B------:R-:W-:Y:S02]  /*6e90*/  UIMAD UR6, UR6, UR14, URZ ;  /* 0x0000000e060672a4 */ /* 0x000fe4000f8e023f */
[----:B------:R-:W-:Y:S01]  /*6ea0*/  UIMAD.WIDE.U32 UR8, UR13, UR14, UR8 ;  /* 0x0000000e0d0872a5 */ /* 0x000fe2000f8e0008 */
[----:B------:R-:W-:Y:S01]  /*6eb0*/  LOP3.LUT R2, R3, 0x1, RZ, 0xc0, !PT ;  /* 0x0000000103027812 */ /* 0x000fe200078ec0ff */
[----:B------:R-:W-:Y:S01]  /*6ec0*/  UIMAD UR12, UR13, UR15, UR6 ;  /* 0x0000000f0d0c72a4 */ /* 0x000fe2000f8e0206 */
[----:B------:R-:W-:-:S03]  /*6ed0*/  ELECT P0, URZ, PT ;  /* 0x00000000003f782f */ /* 0x000fc60003800000 */
[----:B------:R-:W-:Y:S01]  /*6ee0*/  UIADD3 UR19, UR9, UR12, URZ ;  /* 0x0000000c09137290 */ /* 0x000fe2000fffe03f */
[----:B------:R-:W-:Y:S01]  /*6ef0*/  UMOV UR6, URZ ;  /* 0x0000003f00067c82 */ /* 0x000fe20008000000 */
[----:B------:R-:W-:Y:S10]  /*6f00*/  @!P1 BRA `(.L_x_525) ;  /* 0x0000000400889947 */ /* 0x000ff40003800000 */
[----:B------:R-:W-:Y:S01]  /*6f10*/  UMOV UR6, UR10 ;  /* 0x0000000a00067c82 */ /* 0x000fe20008000000 */
[----:B------:R-:W-:Y:S01]  /*6f20*/  ULDC.64 UR10, c[0x0][0x2c0] ;  /* 0x0000b000000a7ab9 */ /* 0x000fe20000000a00 */
[----:B------:R-:W-:Y:S01]  /*6f30*/  UIMAD.WIDE.U32 UR6, UR13, UR14, UR6 ;  /* 0x0000000e0d0672a5 */ /* 0x000fe2000f8e0006 */
[----:B------:R-:W-:Y:S01]  /*6f40*/  IMAD.IADD R0, R3, 0x1, -R2 ;  /* 0x0000000103007824 */ /* 0x000fe200078e0a02 */
[----:B------:R-:W-:Y:S02]  /*6f50*/  ULDC.64 UR20, c[0x0][0x2c0] ;  /* 0x0000b00000147ab9 */ /* 0x000fe40000000a00 */
[----:B------:R-:W-:-:S04]  /*6f60*/  UIADD3 UR15, UP0, UR4, UR6, URZ ;  /* 0x00000006040f7290 */ /* 0x000fc8000ff1e03f */
[----:B------:R-:W-:Y:S02]  /*6f70*/  UIADD3.X UR4, UR5, UR12, UR7, UP0, !UPT ;  /* 0x0000000c05047290 */ /* 0x000fe400087fe407 */
[----:B------:R-:W-:Y:S01]  /*6f80*/  ULEA UR14, UP0, UR15, UR10, 0x2 ;  /* 0x0000000a0f0e7291 */ /* 0x000fe2000f80103f */
[----:B------:R-:W-:-:S03]  /*6f90*/  UMOV UR5, URZ ;  /* 0x0000003f00057c82 */ /* 0x000fc60008000000 */
[----:B------:R-:W-:Y:S02]  /*6fa0*/  ULEA.HI.X UR15, UR15, UR11, UR4, 0x2, UP0 ;  /* 0x0000000b0f0f7291 */ /* 0x000fe400080f1404 */
[----:B------:R-:W-:Y:S02]  /*6fb0*/  UIADD3 UR10, UP0, UR14, 0x3000, URZ ;  /* 0x000030000e0a7890 */ /* 0x000fe4000ff1e03f */
[----:B------:R-:W-:Y:S02]  /*6fc0*/  UIADD3 UR12, UP1, UR14, 0x6000, URZ ;  /* 0x000060000e0c7890 */ /* 0x000fe4000ff3e03f */
[----:B------:R-:W-:Y:S02]  /*6fd0*/  UIADD3 UR14, UP2, UR14, 0x9000, URZ ;  /* 0x000090000e0e7890 */ /* 0x000fe4000ff5e03f */
[----:B------:R-:W-:Y:S02]  /*6fe0*/  UIADD3.X UR11, URZ, UR15, URZ, UP0, !UPT ;  /* 0x0000000f3f0b7290 */ /* 0x000fe400087fe43f */
[----:B------:R-:W-:-:S02]  /*6ff0*/  UIADD3.X UR13, URZ, UR15, URZ, UP1, !UPT ;  /* 0x0000000f3f0d7290 */ /* 0x000fc40008ffe43f */
[----:B------:R-:W-:Y:S01]  /*7000*/  UIADD3.X UR15, URZ, UR15, URZ, UP2, !UPT ;  /* 0x0000000f3f0f7290 */ /* 0x000fe200097fe43f */
[----:B------:R-:W-:-:S11]  /*7010*/  UMOV UR4, URZ ;  /* 0x0000003f00047c82 */ /* 0x000fd60008000000 */
.L_x_538:
        /* <DEDUP_REMOVED lines=21> */
.L_x_527:
[----:B------:R-:W-:Y:S05]  /*7170*/  BSYNC B0 ;  /* 0x0000000000007941 */ /* 0x000fea0003800000 */
.L_x_526:
        /* <DEDUP_REMOVED lines=13> */
.L_x_529:
[----:B------:R-:W-:Y:S05]  /*7250*/  BSYNC B0 ;  /* 0x0000000000007941 */ /* 0x000fea0003800000 */
.L_x_528:
[----:B------:R-:W-:Y:S06]  /*7260*/  BAR.ARV 0xa, 0xa0 ;  /* 0x0282800000007b1d */ /* 0x000fec0000002000 */
[----:B------:R-:W-:Y:S04]  /*7270*/  BSSY B0, `(.L_x_530) ;  /* 0x0000003000007945 */ /* 0x000fe80003800000 */
[----:B------:R-:W-:Y:S05]  /*7280*/  @!P0 BRA `(.L_x_531) ;  /* 0x0000000000048947 */ /* 0x000fea0003800000 */
[----:B------:R-:W-:-:S04]  /*7290*/  DEPBAR.LE SB0, 0x0 ;  /* 0x000080000000791a */ /* 0x000fc80000000000 */
.L_x_531:
[----:B------:R-:W-:Y:S05]  /*72a0*/  BSYNC B0 ;  /* 0x0000000000007941 */ /* 0x000fea0003800000 */
.L_x_530:
        /* <DEDUP_REMOVED lines=13> */
.L_x_533:
[----:B------:R-:W-:Y:S05]  /*7380*/  BSYNC B0 ;  /* 0x0000000000007941 */ /* 0x000fea0003800000 */
.L_x_532:
        /* <DEDUP_REMOVED lines=13> */
.L_x_535:
[----:B------:R-:W-:Y:S05]  /*7460*/  BSYNC B0 ;  /* 0x0000000000007941 */ /* 0x000fea0003800000 */
.L_x_534:
[----:B------:R-:W-:Y:S01]  /*7470*/  VIADD R0, R0, 0xfffffffe ;  /* 0xfffffffe00007836 */ /* 0x000fe20000000000 */
[----:B------:R-:W-:Y:S06]  /*7480*/  BAR.ARV 0xa, 0xa0 ;  /* 0x0282800000007b1d */ /* 0x000fec0000002000 */
[----:B------:R-:W-:Y:S01]  /*7490*/  BSSY B0, `(.L_x_536) ;  /* 0x0000004000007945 */ /* 0x000fe20003800000 */
[----:B------:R-:W-:-:S03]  /*74a0*/  ISETP.NE.AND P1, PT, R0, RZ, PT ;  /* 0x000000ff0000720c */ /* 0x000fc60003f25270 */
[----:B------:R-:W-:Y:S10]  /*74b0*/  @!P0 BRA `(.L_x_537) ;  /* 0x0000000000048947 */ /* 0x000ff40003800000 */
[----:B------:R-:W-:-:S04]  /*74c0*/  DEPBAR.LE SB0, 0x0 ;  /* 0x000080000000791a */ /* 0x000fc80000000000 */
.L_x_537:
[----:B------:R-:W-:Y:S05]  /*74d0*/  BSYNC B0 ;  /* 0x0000000000007941 */ /* 0x000fea0003800000 */
.L_x_536:
[----:B------:R-:W-:Y:S06]  /*74e0*/  BAR.ARV 0xb, 0xa0 ;  /* 0x02c2800000007b1d */ /* 0x000fec0000002000 */
[----:B------:R-:W-:Y:S02]  /*74f0*/  UIADD3 UR5, UR5, 0x2, URZ ;  /* 0x0000000205057890 */ /* 0x000fe4000fffe03f */
[----:B------:R-:W-:Y:S01]  /*7500*/  UIADD3 UR4, UR4, 0x1, URZ ;  /* 0x0000000104047890 */ /* 0x000fe2000fffe03f */
[----:B------:R-:W-:Y:S11]  /*7510*/  @P1 BRA `(.L_x_538) ;  /* 0xfffffff800c01947 */ /* 0x000ff6000383ffff */
[----:B------:R-:W-:-:S12]  /*7520*/  UIADD3 UR6, UR16, 0x3000, URZ ;  /* 0x0000300010067890 */ /* 0x000fd8000fffe03f */
.L_x_525:
        /* <DEDUP_REMOVED lines=10> */
[----:B------:R-:W-:Y:S01]  /*75d0*/  ULEA UR4, UP0, UR11, UR4, 0x2 ;  /* 0x000000040b047291 */ /* 0x000fe2000f80103f */
[----:B------:R-:W-:-:S03]  /*75e0*/  UMOV UR13, 0x14f00000 ;  /* 0x14f00000000d7882 */ /* 0x000fc60000000000 */
[----:B------:R-:W-:-:S03]  /*75f0*/  ULEA.HI.X UR5, UR11, UR5, UR12, 0x2, UP0 ;  /* 0x000000050b057291 */ /* 0x000fc600080f140c */
[----:B------:R-:W-:Y:S01]  /*7600*/  UMOV UR12, 0x0 ;  /* 0x00000000000c7882 */ /* 0x000fe20000000000 */
[----:B-1----:R-:W-:-:S03]  /*7610*/  ULEA UR7, UR10, UR7, 0x18 ;  /* 0x000000070a077291 */ /* 0x002fc6000f8ec03f */
[----:B------:R-:W-:Y:S01]  /*7620*/  UMOV UR10, 0x300 ;  /* 0x00000300000a7882 */ /* 0x000fe20000000000 */
[----:B------:R-:W-:-:S09]  /*7630*/  UIADD3 UR7, UR7, 0xc000, URZ ;  /* 0x0000c00007077890 */ /* 0x000fd2000fffe03f */
[----:B------:R1:W-:Y:S02]  /*7640*/  UBLKRED.G.S.ADD.F32.RN [UR4], [UR7], UR10, desc[UR12] ;  /* 0x00000c04070073bb */ /* 0x0003e400080a140a */
[----:B-1----:R0:W-:Y:S02]  /*7650*/  UTMACMDFLUSH ;  /* 0x00000000000079b7 */ /* 0x0021e40000000000 */
.L_x_540:
[----:B------:R-:W-:Y:S05]  /*7660*/  BSYNC B0 ;  /* 0x0000000000007941 */ /* 0x000fea0003800000 */
.L_x_539:
[----:B------:R-:W-:Y:S06]  /*7670*/  BAR.SYNC.DEFER_BLOCKING 0xe, 0xa0 ;  /* 0x0382800000007b1d */ /* 0x000fec0000010000 */
[----:B------:R-:W-:Y:S04]  /*7680*/  BSSY B0, `(.L_x_541) ;  /* 0x0000012000007945 */ /* 0x000fe80003800000 */
[----:B------:R-:W-:Y:S05]  /*7690*/  @!P0 BRA `(.L_x_542) ;  /* 0x0000000000408947 */ /* 0x000fea0003800000 */
[----:B------:R-:W1:Y:S01]  /*76a0*/  S2UR UR7, SR_CgaCtaId ;  /* 0x00000000000779c3 */ /* 0x000e620000008800 */
[----:B------:R-:W-:Y:S01]  /*76b0*/  UIADD3 UR4, UR6, 0xc00, URZ ;  /* 0x00000c0006047890 */ /* 0x000fe2000fffe03f */
[----:B------:R-:W-:Y:S01]  /*76c0*/  UMOV UR5, 0x400 ;  /* 0x0000040000057882 */ /* 0x000fe20000000000 */
[----:B------:R-:W-:Y:S02]  /*76d0*/  ULDC.64 UR10, c[0x0][0x2c0] ;  /* 0x0000b000000a7ab9 */ /* 0x000fe40000000a00 */
[----:B------:R-:W-:Y:S01]  /*76e0*/  UIADD3 UR12, UP0, UR4, UR8, URZ ;  /* 0x00000008040c7290 */ /* 0x000fe2000ff1e03f */
[----:B------:R-:W-:Y:S01]  /*76f0*/  UMOV UR13, 0x14f00000 ;  /* 0x14f00000000d7882 */ /* 0x000fe20000000000 */
[----:B-1----:R-:W-:Y:S02]  /*7700*/  ULEA UR7, UR7, UR5, 0x18 ;  /* 0x0000000507077291 */ /* 0x002fe4000f8ec03f */
[----:B------:R-:W-:Y:S02]  /*7710*/  ULEA.HI.X.SX32 UR5, UR4, UR19, 0x1, UP0 ;  /* 0x0000001304057291 */ /* 0x000fe400080f0e3f */
[----:B------:R-:W-:-:S02]  /*7720*/  ULEA UR4, UP0, UR12, UR10, 0x2 ;  /* 0x0000000a0c047291 */ /* 0x000fc4000f80103f */
[----:B------:R-:W-:Y:S02]  /*7730*/  UIADD3 UR7, UR7, 0xf000, URZ ;  /* 0x0000f00007077890 */ /* 0x000fe4000fffe03f */
[----:B------:R-:W-:Y:S01]  /*7740*/  ULEA.HI.X UR5, UR12, UR11, UR5, 0x2, UP0 ;  /* 0x0000000b0c057291 */ /* 0x000fe200080f1405 */
[----:B------:R-:W-:Y:S02]  /*7750*/  UMOV UR10, 0x300 ;  /* 0x00000300000a7882 */ /* 0x000fe40000000000 */
[----:B------:R-:W-:-:S06]  /*7760*/  UMOV UR12, 0x0 ;  /* 0x00000000000c7882 */ /* 0x000fcc0000000000 */
[----:B------:R1:W-:Y:S01]  /*7770*/  UBLKRED.G.S.ADD.F32.RN [UR4], [UR7], UR10, desc[UR12] ;  /* 0x00000c04070073bb */ /* 0x0003e200080a140a */
[----:B------:R0:W-:Y:S01]  /*7780*/  UTMACMDFLUSH ;  /* 0x00000000000079b7 */ /* 0x0001e20000000000 */
[----:B-1----:R-:W-:-:S04]  /*7790*/  DEPBAR.LE SB0, 0x1 ;  /* 0x000080400000791a */ /* 0x002fc80000000000 */
.L_x_542:
[----:B------:R-:W-:Y:S05]  /*77a0*/  BSYNC B0 ;  /* 0x0000000000007941 */ /* 0x000fea0003800000 */
.L_x_541:
[----:B------:R-:W-:Y:S06]  /*77b0*/  BAR.ARV 0xa, 0xa0 ;  /* 0x0282800000007b1d */ /* 0x000fec0000002000 */
[----:B------:R-:W-:Y:S04]  /*77c0*/  BSSY B0, `(.L_x_543) ;  /* 0x0000003000007945 */ /* 0x000fe80003800000 */
[----:B------:R-:W-:Y:S05]  /*77d0*/  @!P0 BRA `(.L_x_544) ;  /* 0x0000000000048947 */ /* 0x000fea0003800000 */
[----:B------:R-:W-:-:S04]  /*77e0*/  DEPBAR.LE SB0, 0x0 ;  /* 0x000080000000791a */ /* 0x000fc80000000000 */
.L_x_544:
[----:B------:R-:W-:Y:S05]  /*77f0*/  BSYNC B0 ;  /* 0x0000000000007941 */ /* 0x000fea0003800000 */
.L_x_543:
[----:B------:R-:W-:Y:S06]  /*7800*/  BAR.ARV 0xb, 0xa0 ;  /* 0x02c2800000007b1d */ /* 0x000fec0000002000 */
[----:B------:R-:W-:Y:S05]  /*7810*/  BRA `(.L_x_480) ;  /* 0x0000002800547947 */ /* 0x000fea0003800000 */
.L_x_520:
[----:B------:R-:W-:Y:S01]  /*7820*/  ULDC.64 UR4, c[0x0][0x8d8] ;  /* 0x0002360000047ab9 */ /* 0x000fe20000000a00 */
[----:B------:R-:W1:Y:S01]  /*7830*/  S2UR UR13, SR_CTAID.Z ;  /* 0x00000000000d79c3 */ /* 0x000e620000002700 */
[----:B------:R-:W-:-:S04]  /*7840*/  ISETP.NE.U32.AND P0, PT, RZ, UR4, PT ;  /* 0x00000004ff007c0c */ /* 0x000fc8000bf05070 */
[----:B------:R-:W-:-:S03]  /*7850*/  ISETP.NE.AND.EX P0, PT, RZ, UR5, PT, P0 ;  /* 0x00000005ff007c0c */ /* 0x000fc6000bf05300 */
[----:B------:R-:W2:Y:S10]  /*7860*/  S2UR UR20, SR_CTAID.Y ;  /* 0x00000000001479c3 */ /* 0x000eb40000002600 */
[----:B------:R-:W-:Y:S05]  /*7870*/  @!P0 BRA `(.L_x_545) ;  /* 0x00000000001c8947 */ /* 0x000fea0003800000 */
[----:B------:R-:W-:Y:S02]  /*7880*/  ULDC.64 UR4, c[0x0][0x8d8] ;  /* 0x0002360000047ab9 */ /* 0x000fe40000000a00 */
[----:B-1----:R-:W-:-:S06]  /*7890*/  UIMAD.WIDE UR4, UR13, 0x4, UR4 ;  /* 0x000000040d0478a5 */ /* 0x002fcc000f8e0204 */
[----:B------:R-:W-:Y:S02]  /*78a0*/  IMAD.U32 R2, RZ, RZ, UR4 ;  /* 0x00000004ff027e24 */ /* 0x000fe4000f8e00ff */
[----:B------:R-:W-:-:S05]  /*78b0*/  IMAD.U32 R3, RZ, RZ, UR5 ;  /* 0x00000005ff037e24 */ /* 0x000fca000f8e00ff */
[----:B------:R-:W3:Y:S02]  /*78c0*/  LDG.E R2, desc[UR46][R2.64] ;  /* 0x0000002e02027981 */ /* 0x000ee4000c1e1900 */
[----:B---3--:R-:W-:Y:S01]  /*78d0*/  R2UR UR4, R2 ;  /* 0x00000000020472ca */ /* 0x008fe200000e0000 */
[----:B------:R-:W-:-:S14]  /*78e0*/  BRA `(.L_x_546) ;  /* 0x00000000003c7947 */ /* 0x000fdc0003800000 */
.L_x_545:
        /* <DEDUP_REMOVED lines=8> */
[----:B------:R-:W3:Y:S04]  /*7970*/  LDG.E R0, desc[UR46][R2.64] ;  /* 0x0000002e02007981 */ /* 0x000ee8000c1e1900 */
[----:B------:R-:W4:Y:S01]  /*7980*/  LDG.E R4, desc[UR46][R2.64+0x4] ;  /* 0x0000042e02047981 */ /* 0x000f22000c1e1900 */
[----:B---3--:R-:W-:Y:S02]  /*7990*/  R2UR UR4, R0 ;  /* 0x00000000000472ca */ /* 0x008fe400000e0000 */
[----:B----4-:R-:W-:-:S13]  /*79a0*/  R2UR UR5, R4 ;  /* 0x00000000040572ca */ /* 0x010fda00000e0000 */
[----:B------:R-:W-:Y:S01]  /*79b0*/  UIADD3 UR4, -UR4, UR5, URZ ;  /* 0x0000000504047290 */ /* 0x000fe2000fffe13f */
[----:B------:R-:W-:Y:S11]  /*79c0*/  BRA `(.L_x_546) ;  /* 0x0000000000047947 */ /* 0x000ff60003800000 */
.L_x_547:
[----:B------:R-:W-:-:S05]  /*79d0*/  ULDC UR4, c[0x0][0x8bc] ;  /* 0x00022f0000047ab9 */ /* 0x000fca0000000800 */
.L_x_546:
[----:B------:R-:W3:Y:S01]  /*79e0*/  S2UR UR8, SR_CTAID.X ;  /* 0x00000000000879c3 */ /* 0x000ee20000002500 */
[----:B------:R-:W-:Y:S02]  /*79f0*/  IMAD.MOV.U32 R9, RZ, RZ, 0x1 ;  /* 0x00000001ff097424 */ /* 0x000fe400078e00ff */
[----:B------:R-:W-:Y:S01]  /*7a00*/  IMAD.MOV.U32 R0, RZ, RZ, RZ ;  /* 0x000000ffff007224 */ /* 0x000fe200078e00ff */
[----:B---3--:R-:W-:-:S04]  /*7a10*/  USHF.L.U32 UR8, UR8, 0x7, URZ ;  /* 0x0000000708087899 */ /* 0x008fc8000800063f */
[----:B------:R-:W-:-:S04]  /*7a20*/  UISETP.GE.AND UP0, UPT, UR8, UR4, UPT ;  /* 0x000000040800728c */ /* 0x000fc8000bf06270 */
[----:B-1----:R-:W-:-:S06]  /*7a30*/  USEL UR13, UR13, 0xffffffff, !UP0 ;  /* 0xffffffff0d0d7887 */ /* 0x002fcc000c000000 */
[----:B------:R-:W-:-:S13]  /*7a40*/  ISETP.LE.AND P0, PT, RZ, UR13, PT ;  /* 0x0000000dff007c0c */ /* 0x000fda000bf03270 */
[----:B------:R-:W-:Y:S05]  /*7a50*/  @!P0 BRA `(.L_x_548) ;  /* 0x0000002400308947 */ /* 0x000fea0003800000 */
[----:B------:R-:W-:Y:S01]  /*7a60*/  ULDC.64 UR14, c[0x0][0x770] ;  /* 0x0001dc00000e7ab9 */ /* 0x000fe20000000a00 */
[----:B------:R-:W-:Y:S01]  /*7a70*/  ULDC.64 UR4, c[0x0][0x778] ;  /* 0x0001de0000047ab9 */ /* 0x000fe20000000a00 */
[----:B------:R-:W-:Y:S01]  /*7a80*/  UISETP.NE.U32.AND UP1, UPT, UR14, URZ, UPT ;  /* 0x0000003f0e00728c */ /* 0x000fe2000bf25070 */
[----:B------:R-:W-:Y:S01]  /*7a90*/  ULDC.64 UR6, c[0x0][0x770] ;  /* 0x0001dc0000067ab9 */ /* 0x000fe20000000a00 */
[----:B------:R-:W-:Y:S02]  /*7aa0*/  UISETP.NE.U32.AND UP0, UPT, UR4, URZ, UPT ;  /* 0x0000003f0400728c */ /* 0x000fe4000bf05070 */
[----:B------:R-:W-:Y:S02]  /*7ab0*/  UISETP.NE.AND.EX UP1, UPT, UR15, URZ, UPT, UP1 ;  /* 0x0000003f0f00728c */ /* 0x000fe4000bf25310 */
[----:B------:R-:W-:Y:S02]  /*7ac0*/  UIMAD.WIDE UR6, UR13, 0x4, UR6 ;  /* 0x000000040d0678a5 */ /* 0x000fe4000f8e0206 */
[----:B------:R-:W-:-:S02]  /*7ad0*/  UISETP.NE.AND.EX UP0, UPT, UR5, URZ, UPT, UP0 ;  /* 0x0000003f0500728c */ /* 0x000fc4000bf05300 */
[----:B------:R-:W-:Y:S01]  /*7ae0*/  PLOP3.LUT P0, PT, PT, PT, UP1, 0x80, 0x0 ;  /* 0x000000000000781c */ /* 0x000fe20003f0f018 */
[----:B------:R-:W-:Y:S01]  /*7af0*/  ULDC.64 UR10, c[0x0][0x780] ;  /* 0x0001e000000a7ab9 */ /* 0x000fe20000000a00 */
[----:B------:R-:W-:Y:S02]  /*7b00*/  IMAD.U32 R2, RZ, RZ, UR6 ;  /* 0x00000006ff027e24 */ /* 0x000fe4000f8e00ff */
[----:B------:R-:W-:Y:S01]  /*7b10*/  IMAD.U32 R3, RZ, RZ, UR7 ;  /* 0x00000007ff037e24 */ /* 0x000fe2000f8e00ff */
[----:B------:R-:W-:-:S04]  /*7b20*/  UISETP.NE.U32.AND UP2, UPT, UR10, URZ, UPT ;  /* 0x0000003f0a00728c */ /* 0x000fc8000bf45070 */
[----:B------:R-:W-:Y:S01]  /*7b30*/  UISETP.NE.AND.EX UP2, UPT, UR11, URZ, UPT, UP2 ;  /* 0x0000003f0b00728c */ /* 0x000fe2000bf45320 */
[----:B------:R-:W-:-:S03]  /*7b40*/  @UP0 ULDC.64 UR4, c[0x0][0x778] ;  /* 0x0001de0000040ab9 */ /* 0x000fc60000000a00 */
[----:B------:R1:W3:Y:S01]  /*7b50*/  @P0 LDG.E R6, desc[UR46][R2.64] ;  /* 0x0000002e02060981 */ /* 0x0002e2000c1e1900 */
[----:B------:R-:W-:Y:S01]  /*7b60*/  @UP0 UIMAD.WIDE UR4, UR13, 0x4, UR4 ;  /* 0x000000040d0408a5 */ /* 0x000fe2000f8e0204 */
[----:B------:R-:W-:Y:S02]  /*7b70*/  PLOP3.LUT P1, PT, PT, PT, UP0, 0x80, 0x0 ;  /* 0x000000000000781c */ /* 0x000fe40003f2f008 */
[----:B------:R-:W-:-:S03]  /*7b80*/  PLOP3.LUT P2, PT, PT, PT, UP2, 0x80, 0x0 ;  /* 0x000000000000781c */ /* 0x000fc60003f4f028 */
[----:B-1----:R-:W-:Y:S02]  /*7b90*/  IMAD.U32 R2, RZ, RZ, UR4 ;  /* 0x00000004ff027e24 */ /* 0x002fe4000f8e00ff */
[----:B------:R-:W-:Y:S01]  /*7ba0*/  IMAD.U32 R3, RZ, RZ, UR5 ;  /* 0x00000005ff037e24 */ /* 0x000fe2000f8e00ff */
[----:B------:R-:W-:Y:S02]  /*7bb0*/  @UP2 ULDC.64 UR4, c[0x0][0x780] ;  /* 0x0001e00000042ab9 */ /* 0x000fe40000000a00 */
[----:B------:R-:W-:-:S03]  /*7bc0*/  @UP2 UIMAD.WIDE UR4, UR13, 0x4, UR4 ;  /* 0x000000040d0428a5 */ /* 0x000fc6000f8e0204 */
[----:B------:R1:W4:Y:S03]  /*7bd0*/  @P1 LDG.E R4, desc[UR46][R2.64] ;  /* 0x0000002e02041981 */ /* 0x000326000c1e1900 */
[----:B-1----:R-:W-:Y:S02]  /*7be0*/  IMAD.U32 R2, RZ, RZ, UR4 ;  /* 0x00000004ff027e24 */ /* 0x002fe4000f8e00ff */
[----:B------:R-:W-:-:S05]  /*7bf0*/  IMAD.U32 R3, RZ, RZ, UR5 ;  /* 0x00000005ff037e24 */ /* 0x000fca000f8e00ff */
[----:B------:R1:W2:Y:S02]  /*7c00*/  @P2 LDG.E R5, desc[UR46][R2.64] ;  /* 0x0000002e02052981 */ /* 0x0002a4000c1e1900 */
[----:B-1----:R-:W-:Y:S02]  /*7c10*/  IMAD.U32 R2, RZ, RZ, UR6 ;  /* 0x00000006ff027e24 */ /* 0x002fe4000f8e00ff */
[----:B------:R-:W-:-:S05]  /*7c20*/  IMAD.U32 R3, RZ, RZ, UR7 ;  /* 0x00000007ff037e24 */ /* 0x000fca000f8e00ff */
[----:B------:R1:W5:Y:S01]  /*7c30*/  @P0 LDG.E R0, desc[UR46][R2.64] ;  /* 0x0000002e02000981 */ /* 0x000362000c1e1900 */
[----:B------:R-:W-:Y:S01]  /*7c40*/  UMOV UR11, URZ ;  /* 0x0000003f000b7c82 */ /* 0x000fe20008000000 */
[----:B---3--:R-:W-:-:S13]  /*7c50*/  @P0 R2UR UR4, R6 ;  /* 0x00000000060402ca */ /* 0x008fda00000e0000 */
[----:B------:R-:W-:-:S04]  /*7c60*/  @UP1 ULEA UR4, UR13, UR4, 0x6 ;  /* 0x000000040d041291 */ /* 0x000fc8000f8e303f */
[----:B------:R-:W-:Y:S01]  /*7c70*/  @UP1 USHF.R.S32.HI UR5, URZ, 0x1f, UR4 ;  /* 0x0000001f3f051899 */ /* 0x000fe20008011404 */
[----:B----4-:R-:W-:Y:S02]  /*7c80*/  @P1 R2UR UR11, R4 ;  /* 0x00000000040b12ca */ /* 0x010fe400000e0000 */
[----:B------:R-:W-:Y:S01]  /*7c90*/  PLOP3.LUT P1, PT, PT, PT, UP1, 0x80, 0x0 ;  /* 0x000000000000781c */ /* 0x000fe20003f2f018 */
[----:B------:R-:W-:-:S03]  /*7ca0*/  @UP1 ULEA.HI UR4, UR5, UR4, URZ, 0x6 ;  /* 0x0000000405041291 */ /* 0x000fc6000f8f303f */
[----:B------:R-:W-:Y:S01]  /*7cb0*/  ULDC UR5, c[0x0][0x280] ;  /* 0x0000a00000057ab9 */ /* 0x000fe20000000800 */
[----:B--2---:R-:W-:Y:S01]  /*7cc0*/  @P2 R2UR UR5, R5 ;  /* 0x00000000050522ca */ /* 0x004fe200000e0000 */
[----:B-1----:R-:W-:-:S14]  /*7cd0*/  @P2 BRA `(.L_x_549) ;  /* 0x0000000000202947 */ /* 0x002fdc0003800000 */
[----:B------:R-:W-:Y:S05]  /*7ce0*/  @!P0 BRA `(.L_x_549) ;  /* 0x00000000001c8947 */ /* 0x000fea0003800000 */
[----:B------:R-:W-:Y:S02]  /*7cf0*/  IMAD.U32 R2, RZ, RZ, UR6 ;  /* 0x00000006ff027e24 */ /* 0x000fe4000f8e00ff */
[----:B------:R-:W-:-:S05]  /*7d00*/  IMAD.U32 R3, RZ, RZ, UR7 ;  /* 0x00000007ff037e24 */ /* 0x000fca000f8e00ff */
[----:B------:R-:W2:Y:S04]  /*7d10*/  LDG.E R4, desc[UR46][R2.64] ;  /* 0x0000002e02047981 */ /* 0x000ea8000c1e1900 */
[----:B------:R-:W3:Y:S01]  /*7d20*/  LDG.E R5, desc[UR46][R2.64+0x4] ;  /* 0x0000042e02057981 */ /* 0x000ee2000c1e1900 */
[----:B--2---:R-:W-:Y:S02]  /*7d30*/  R2UR UR6, R4 ;  /* 0x00000000040672ca */ /* 0x004fe400000e0000 */
[----:B---3--:R-:W-:-:S13]  /*7d40*/  R2UR UR5, R5 ;  /* 0x00000000050572ca */ /* 0x008fda00000e0000 */
[----:B------:R-:W-:-:S12]  /*7d50*/  UIADD3 UR5, -UR6, UR5, URZ ;  /* 0x0000000506057290 */ /* 0x000fd8000fffe13f */
.L_x_549:
[----:B------:R-:W-:Y:S02]  /*7d60*/  UISETP.GE.AND UP2, UPT, UR5, 0x1, UPT ;  /* 0x000000010500788c */ /* 0x000fe4000bf46270 */
[----:B------:R-:W-:Y:S01]  /*7d70*/  @UP1 ULOP3.LUT UR4, UR4, 0xffffffc0, URZ, 0xc0, !UPT ;  /* 0xffffffc004041892 */ /* 0x000fe2000f8ec03f */
[----:B------:R-:W-:Y:S01]  /*7d80*/  UMOV UR43, URZ ;  /* 0x0000003f002b7c82 */ /* 0x000fe20008000000 */
[----:B------:R-:W-:Y:S02]  /*7d90*/  UMOV UR6, URZ ;  /* 0x0000003f00067c82 */ /* 0x000fe40008000000 */
[----:B------:R-:W-:Y:S01]  /*7da0*/  PLOP3.LUT P0, PT, PT, PT, UP2, 0x80, 0x0 ;  /* 0x000000000000781c */ /* 0x000fe20003f0f028 */
[----:B------:R-:W-:Y:S01]  /*7db0*/  @UP1 USHF.R.S32.HI UR9, URZ, 0x1f, UR4 ;  /* 0x0000001f3f091899 */ /* 0x000fe20008011404 */
[----:B-----5:R-:W-:Y:S01]  /*7dc0*/  @P1 R2UR UR43, R0 ;  /* 0x00000000002b12ca */ /* 0x020fe200000e0000 */
[----:B------:R-:W-:Y:S01]  /*7dd0*/  UMOV UR7, URZ ;  /* 0x0000003f00077c82 */ /* 0x000fe20008000000 */
[----:B------:R-:W-:Y:S01]  /*7de0*/  @UP1 UMOV UR6, UR4 ;  /* 0x0000000400061c82 */ /* 0x000fe20008000000 */
[----:B------:R-:W-:-:S03]  /*7df0*/  IMAD.MOV.U32 R0, RZ, RZ, RZ ;  /* 0x000000ffff007224 */ /* 0x000fc600078e00ff */
[----:B------:R-:W-:-:S05]  /*7e00*/  @UP1 UMOV UR7, UR9 ;  /* 0x0000000900071c82 */ /* 0x000fca0008000000 */
[----:B------:R-:W-:Y:S05]  /*7e10*/  @!P0 BRA `(.L_x_548) ;  /* 0x0000002000408947 */ /* 0x000fea0003800000 */
[----:B------:R-:W-:Y:S01]  /*7e20*/  USHF.R.S32.HI UR10, URZ, 0x1f, UR20 ;  /* 0x0000001f3f0a7899 */ /* 0x000fe20008011414 */
[----:B------:R-:W-:Y:S01]  /*7e30*/  BSSY B0, `(.L_x_548) ;  /* 0x000020e000007945 */ /* 0x000fe20003800000 */
[----:B------:R-:W-:Y:S01]  /*7e40*/  ULDC.64 UR16, c[0x0][0x718] ;  /* 0x0001c60000107ab9 */ /* 0x000fe20000000a00 */
[----:B------:R-:W-:Y:S01]  /*7e50*/  UISETP.NE.U32.AND UP1, UPT, UR14, URZ, UPT ;  /* 0x0000003f0e00728c */ /* 0x000fe2000bf25070 */
[----:B------:R-:W-:Y:S01]  /*7e60*/  IMAD.MOV.U32 R0, RZ, RZ, RZ ;  /* 0x000000ffff007224 */ /* 0x000fe200078e00ff */
[----:B------:R-:W-:Y:S02]  /*7e70*/  UIMAD UR4, UR10, UR16, URZ ;  /* 0x000000100a0472a4 */ /* 0x000fe4000f8e023f */
[----:B------:R-:W-:Y:S02]  /*7e80*/  UISETP.NE.AND.EX UP1, UPT, UR15, URZ, UPT, UP1 ;  /* 0x0000003f0f00728c */ /* 0x000fe4000bf25310 */
[----:B------:R-:W-:Y:S02]  /*7e90*/  UIMAD UR9, UR20, UR17, UR4 ;  /* 0x00000011140972a4 */ /* 0x000fe4000f8e0204 */
[----:B------:R-:W-:Y:S01]  /*7ea0*/  USHF.R.S32.HI UR4, URZ, 0x1f, UR13 ;  /* 0x0000001f3f047899 */ /* 0x000fe2000801140d */
[----:B------:R-:W-:Y:S01]  /*7eb0*/  UMOV UR14, UR6 ;  /* 0x00000006000e7c82 */ /* 0x000fe20008000000 */
[----:B------:R-:W-:-:S02]  /*7ec0*/  UMOV UR15, UR7 ;  /* 0x00000007000f7c82 */ /* 0x000fc40008000000 */
[----:B------:R-:W-:Y:S02]  /*7ed0*/  USEL UR4, UR4, URZ, !UP1 ;  /* 0x0000003f04047287 */ /* 0x000fe4000c800000 */
[----:B------:R-:W-:Y:S02]  /*7ee0*/  UIMAD.WIDE.U32 UR6, UR20, UR16, UR14 ;  /* 0x00000010140672a5 */ /* 0x000fe4000f8e000e */
[----:B------:R-:W-:Y:S01]  /*7ef0*/  USEL UR21, UR13, URZ, !UP1 ;  /* 0x0000003f0d157287 */ /* 0x000fe2000c800000 */
[----:B------:R-:W-:Y:S01]  /*7f00*/  ULDC.64 UR16, c[0x0][0x720] ;  /* 0x0001c80000107ab9 */ /* 0x000fe20000000a00 */
[----:B------:R-:W-:Y:S02]  /*7f10*/  UIADD3 UR7, UR7, UR9, URZ ;  /* 0x0000000907077290 */ /* 0x000fe4000fffe03f */
[----:B------:R-:W-:Y:S01]  /*7f20*/  UIMAD UR9, UR4, UR16, URZ ;  /* 0x00000010040972a4 */ /* 0x000fe2000f8e023f */
[----:B------:R-:W-:Y:S01]  /*7f30*/  ULDC.64 UR22, c[0x0][0x730] ;  /* 0x0001cc0000167ab9 */ /* 0x000fe20000000a00 */
[----:B------:R-:W-:-:S02]  /*7f40*/  ELECT P0, URZ, PT ;  /* 0x00000000003f782f */ /* 0x000fc40003800000 */
[----:B------:R-:W-:Y:S02]  /*7f50*/  UIMAD UR9, UR17, UR21, UR9 ;  /* 0x00000015110972a4 */ /* 0x000fe4000f8e0209 */
[----:B------:R-:W-:Y:S02]  /*7f60*/  UIMAD.WIDE.U32 UR16, UR16, UR21, UR6 ;  /* 0x00000015101072a5 */ /* 0x000fe4000f8e0006 */
[----:B------:R-:W-:Y:S01]  /*7f70*/  UIMAD.WIDE.U32 UR18, UR20, UR22, UR14 ;  /* 0x00000016141272a5 */ /* 0x000fe2000f8e000e */
[----:B------:R-:W-:Y:S02]  /*7f80*/  ULDC UR6, c[0x0][0x2e8] ;  /* 0x0000ba0000067ab9 */ /* 0x000fe40000000800 */
[----:B------:R-:W-:Y:S01]  /*7f90*/  ULDC.64 UR14, c[0x0][0x700] ;  /* 0x0001c000000e7ab9 */ /* 0x000fe20000000a00 */
[----:B------:R-:W-:Y:S02]  /*7fa0*/  UISETP.NE.AND UP1, UPT, UR6, 0x1, UPT ;  /* 0x000000010600788c */ /* 0x000fe4000bf25270 */
[----:B------:R-:W-:-:S02]  /*7fb0*/  UIMAD UR10, UR10, UR22, URZ ;  /* 0x000000160a0a72a4 */ /* 0x000fc4000f8e023f */
[----:B------:R-:W-:Y:S02]  /*7fc0*/  UIADD3 UR9, UR17, UR9, URZ ;  /* 0x0000000911097290 */ /* 0x000fe4000fffe03f */
[----:B------:R-:W-:Y:S02]  /*7fd0*/  ULEA UR14, UP2, UR16, UR14, 0x2 ;  /* 0x0000000e100e7291 */ /* 0x000fe4000f84103f */
[----:B------:R-:W-:Y:S02]  /*7fe0*/  UIMAD UR10, UR20, UR23, UR10 ;  /* 0x00000017140a72a4 */ /* 0x000fe4000f8e020a */
[----:B------:R-:W-:Y:S01]  /*7ff0*/  ULEA.HI.X UR15, UR16, UR15, UR9, 0x2, UP2 ;  /* 0x0000000f100f7291 */ /* 0x000fe200090f1409 */
[----:B------:R-:W-:Y:S02]  /*8000*/  ULDC.64 UR22, c[0x0][0x738] ;  /* 0x0001ce0000167ab9 */ /* 0x000fe40000000a00 */
[----:B------:R-:W-:Y:S01]  /*8010*/  @UP1 ULDC UR16, c[0x0][0x2ec] ;  /* 0x0000bb0000101ab9 */ /* 0x000fe20000000800 */
[----:B------:R-:W-:-:S02]  /*8020*/  UIADD3 UR7, UR19, UR10, URZ ;  /* 0x0000000a13077290 */ /* 0x000fc4000fffe03f */
[----:B------:R-:W-:Y:S02]  /*8030*/  UIMAD UR4, UR4, UR22, URZ ;  /* 0x00000016040472a4 */ /* 0x000fe4000f8e023f */
[----:B------:R-:W-:Y:S02]  /*8040*/  UIMAD.WIDE.U32 UR16, UR20, UR16, URZ ;  /* 0x00000010141072a5 */ /* 0x000fe4000f8e003f */
[----:B------:R-:W-:Y:S01]  /*8050*/  UIADD3 UR11, UR8, UR11, URZ ;  /* 0x0000000b080b7290 */ /* 0x000fe2000fffe03f */
[----:B------:R-:W-:Y:S02]  /*8060*/  UMOV UR6, UR18 ;  /* 0x0000001200067c82 */ /* 0x000fe40008000000 */
[----:B------:R-:W-:Y:S01]  /*8070*/  @UP1 ULDC UR8, c[0x0][0x2f0] ;  /* 0x0000bc0000081ab9 */ /* 0x000fe20000000800 */
[----:B------:R-:W-:Y:S01]  /*8080*/  UMOV UR12, UR20 ;  /* 0x00000014000c7c82 */ /* 0x000fe20008000000 */
[----:B------:R-:W-:Y:S02]  /*8090*/  UIMAD UR4, UR23, UR21, UR4 ;  /* 0x00000015170472a4 */ /* 0x000fe4000f8e0204 */
[----:B------:R-:W-:-:S02]  /*80a0*/  UIMAD.WIDE.U32 UR6, UR22, UR21, UR6 ;  /* 0x00000015160672a5 */ /* 0x000fc4000f8e0006 */
[----:B------:R-:W-:Y:S02]  /*80b0*/  USEL UR13, UR13, URZ, !UP0 ;  /* 0x0000003f0d0d7287 */ /* 0x000fe4000c000000 */
[----:B------:R-:W-:Y:S01]  /*80c0*/  @UP1 USHF.R.U32.HI UR12, URZ, UR8, UR17 ;  /* 0x000000083f0c1299 */ /* 0x000fe20008011611 */
[----:B------:R-:W-:Y:S11]  /*80d0*/  @!P0 BRA `(.L_x_550) ;  /* 0x0000001c008c8947 */ /* 0x000ff60003800000 */
[----:B------:R-:W1:Y:S01]  /*80e0*/  S2R R3, SR_CgaCtaId ;  /* 0x0000000000037919 */ /* 0x000e620000008800 */
[----:B------:R-:W-:Y:S01]  /*80f0*/  MOV R0, 0x400 ;  /* 0x0000040000007802 */ /* 0x000fe20000000f00 */
[----:B------:R-:W-:-:S03]  /*8100*/  IMAD.MOV.U32 R2, RZ, RZ, 0x1 ;  /* 0x00000001ff027424 */ /* 0x000fc600078e00ff */
[----:B-1----:R-:W-:Y:S02]  /*8110*/  LEA R0, R3, R0, 0x18 ;  /* 0x0000000003007211 */ /* 0x002fe400078ec0ff */
[----:B------:R-:W-:-:S04]  /*8120*/  SHF.L.U32 R3, R2, 0x1f, RZ ;  /* 0x0000001f02037819 */ /* 0x000fc800000006ff */
[----:B------:R-:W1:Y:S02]  /*8130*/  SYNCS.PHASECHK.TRANS64.TRYWAIT P0, [R0+URZ+0x26820], R3 ;  /* 0x02682003000075a7 */ /* 0x000e64000800017f */
[----:B-1----:R-:W-:Y:S05]  /*8140*/  @!P0 BRA `(.L_x_551) ;  /* 0x0000002000748947 */ /* 0x002fea0003800000 */
.L_x_579:
[----:B------:R-:W2:Y:S01]  /*8150*/  S2R R2, SR_TID.X ;  /* 0x0000000000027919 */ /* 0x000ea20000002100 */
[----:B------:R-:W-:Y:S02]  /*8160*/  IMAD.U32 R8, RZ, RZ, UR7 ;  /* 0x00000007ff087e24 */ /* 0x000fe4000f8e00ff */
        /* <DEDUP_REMOVED lines=11> */
.L_x_552:
[----:B------:R-:W2:Y:S01]  /*8220*/  LDC.64 R6, c[0x0][0x198] ;  /* 0x00006600ff067b82 */ /* 0x000ea20000000a00 */
        /* <DEDUP_REMOVED lines=19> */
[----:B------:R-:W-:-:S02]  /*8360*/  UIADD3 UR16, UR8, 0x14000, URZ ;  /* 0x0001400008107890 */ /* 0x000fc4000fffe03f */
[----:B------:R-:W-:Y:S01]  /*8370*/  UIADD3 UR36, UR8, 0x1e000, URZ ;  /* 0x0001e00008247890 */ /* 0x000fe2000fffe03f */
[----:B--2---:R-:W-:Y:S01]  /*8380*/  IMAD.MOV.U32 R10, RZ, RZ, R6 ;  /* 0x000000ffff0a7224 */ /* 0x004fe200078e0006 */
[----:B------:R-:W-:Y:S01]  /*8390*/  UMOV UR25, UR41 ;  /* 0x0000002900197c82 */ /* 0x000fe20008000000 */
[----:B------:R-:W-:Y:S01]  /*83a0*/  IMAD.MOV.U32 R11, RZ, RZ, R7 ;  /* 0x000000ffff0b7224 */ /* 0x000fe200078e0007 */
[----:B------:R-:W-:Y:S01]  /*83b0*/  UMOV UR17, UR41 ;  /* 0x0000002900117c82 */ /* 0x000fe20008000000 */
[----:B------:R-:W-:Y:S01]  /*83c0*/  UMOV UR37, UR41 ;  /* 0x0000002900257c82 */ /* 0x000fe20008000000 */
[----:B------:R-:W-:Y:S01]  /*83d0*/  IADD3 R2, P1, R10, 0x2f0, RZ ;  /* 0x000002f00a027810 */ /* 0x000fe20007f3e0ff */
[----:B------:R-:W-:Y:S01]  /*83e0*/  UISETP.GE.AND UP0, UPT, UR5, 0x41, UPT ;  /* 0x000000410500788c */ /* 0x000fe2000bf06270 */
[----:B------:R-:W-:Y:S02]  /*83f0*/  UMOV UR10, UR42 ;  /* 0x0000002a000a7c82 */ /* 0x000fe40008000000 */
[----:B------:R-:W-:Y:S01]  /*8400*/  R2UR UR30, R2 ;  /* 0x00000000021e72ca */ /* 0x000fe200000e0000 */
[----:B------:R-:W-:Y:S01]  /*8410*/  UIADD3 UR56, UR8, 0x4000, URZ ;  /* 0x0000400008387890 */ /* 0x000fe2000fffe03f */
[----:B------:R-:W-:Y:S01]  /*8420*/  IADD3 R2, P2, R10, 0x3f0, RZ ;  /* 0x000003f00a027810 */ /* 0x000fe20007f5e0ff */
[----:B------:R-:W-:Y:S01]  /*8430*/  UIADD3 UR48, UR8, 0x5000, URZ ;  /* 0x0000500008307890 */ /* 0x000fe2000fffe03f */
[----:B------:R-:W-:-:S02]  /*8440*/  UMOV UR58, 0x40 ;  /* 0x00000040003a7882 */ /* 0x000fc40000000000 */
[----:B------:R-:W-:Y:S01]  /*8450*/  R2UR UR22, R2 ;  /* 0x00000000021672ca */ /* 0x000fe200000e0000 */
[--C-:B------:R-:W-:Y:S01]  /*8460*/  IMAD.X R2, RZ, RZ, R11.reuse, P1 ;  /* 0x000000ffff027224 */ /* 0x100fe200008e060b */
[----:B------:R-:W-:Y:S01]  /*8470*/  UMOV UR59, UR11 ;  /* 0x0000000b003b7c82 */ /* 0x000fe20008000000 */
[----:B------:R-:W-:Y:S01]  /*8480*/  UMOV UR60, UR12 ;  /* 0x0000000c003c7c82 */ /* 0x000fe20008000000 */
[----:B------:R-:W-:Y:S01]  /*8490*/  UMOV UR61, UR13 ;  /* 0x0000000d003d7c82 */ /* 0x000fe20008000000 */
[----:B------:R-:W-:Y:S01]  /*84a0*/  UMOV UR50, 0x50 ;  /* 0x0000005000327882 */ /* 0x000fe20000000000 */
[----:B------:R-:W-:Y:S01]  /*84b0*/  R2UR UR31, R2 ;  /* 0x00000000021f72ca */ /* 0x000fe200000e0000 */
[----:B------:R-:W-:Y:S01]  /*84c0*/  IMAD.X R2, RZ, RZ, R11, P2 ;  /* 0x000000ffff027224 */ /* 0x000fe200010e060b */
[----:B------:R-:W-:Y:S01]  /*84d0*/  UMOV UR51, UR11 ;  /* 0x0000000b00337c82 */ /* 0x000fe20008000000 */
[----:B------:R-:W-:Y:S01]  /*84e0*/  UMOV UR52, UR12 ;  /* 0x0000000c00347c82 */ /* 0x000fe20008000000 */
[----:B------:R-:W-:-:S02]  /*84f0*/  UMOV UR53, UR13 ;  /* 0x0000000d00357c82 */ /* 0x000fc40008000000 */
[----:B------:R-:W-:Y:S02]  /*8500*/  R2UR UR23, R2 ;  /* 0x00000000021772ca */ /* 0x000fe400000e0000 */
[----:B------:R-:W-:Y:S02]  /*8510*/  IADD3 R2, P1, R10, 0xf0, RZ ;  /* 0x000000f00a027810 */ /* 0x000fe40007f3e0ff */
[----:B------:R-:W-:Y:S02]  /*8520*/  MOV R12, UR22 ;  /* 0x00000016000c7c02 */ /* 0x000fe40008000f00 */
[----:B------:R-:W-:Y:S01]  /*8530*/  R2UR UR32, R2 ;  /* 0x00000000022072ca */ /* 0x000fe200000e0000 */
[----:B-1----:R-:W-:Y:S01]  /*8540*/  IMAD.X R3, RZ, RZ, R11, P1 ;  /* 0x000000ffff037224 */ /* 0x002fe200008e060b */
[----:B------:R-:W-:Y:S01]  /*8550*/  R2UR UR22, R12 ;  /* 0x000000000c1672ca */ /* 0x000fe200000e0000 */
[----:B------:R-:W-:Y:S01]  /*8560*/  IMAD.MOV.U32 R12, RZ, RZ, RZ ;  /* 0x000000ffff0c7224 */ /* 0x000fe200078e00ff */
[----:B------:R-:W-:-:S02]  /*8570*/  PLOP3.LUT P1, PT, PT, PT, UP0, 0x80, 0x0 ;  /* 0x000000000000781c */ /* 0x000fc40003f2f008 */
        /* <DEDUP_REMOVED lines=8> */
[----:B-1----:R-:W-:Y:S01]  /*8600*/  UMOV UR40, 0x0 ;  /* 0x0000000000287882 */ /* 0x002fe20000000000 */
[----:B------:R-:W-:Y:S01]  /*8610*/  UMOV UR41, 0x10000000 ;  /* 0x1000000000297882 */ /* 0x000fe20000000000 */
[----:B--2---:R-:W-:Y:S01]  /*8620*/  UIADD3 UR24, UR8, 0x2000, URZ ;  /* 0x0000200008187890 */ /* 0x004fe2000fffe03f */
[----:B----4-:R-:W-:Y:S01]  /*8630*/  IMAD.MOV.U32 R5, RZ, RZ, RZ ;  /* 0x000000ffff057224 */ /* 0x010fe200078e00ff */
[----:B------:R-:W-:Y:S01]  /*8640*/  UMOV UR27, UR11 ;  /* 0x0000000b001b7c82 */ /* 0x000fe20008000000 */
[----:B------:R-:W-:Y:S01]  /*8650*/  UMOV UR28, UR12 ;  /* 0x0000000c001c7c82 */ /* 0x000fe20008000000 */
[----:B------:R-:W-:Y:S01]  /*8660*/  UMOV UR29, UR13 ;  /* 0x0000000d001d7c82 */ /* 0x000fe20008000000 */
[----:B---3--:R-:W-:-:S02]  /*8670*/  UIADD3 UR9, UR8, 0x26800, URZ ;  /* 0x0002680008097890 */ /* 0x008fc4000fffe03f */
[----:B------:R-:W-:Y:S02]  /*8680*/  UIADD3 UR16, UR8, 0x1000, URZ ;  /* 0x0000100008107890 */ /* 0x000fe4000fffe03f */
[----:B------:R-:W-:Y:S01]  /*8690*/  UIADD3 UR32, UR8, 0x3000, URZ ;  /* 0x0000300008207890 */ /* 0x000fe2000fffe03f */
[----:B------:R-:W-:Y:S01]  /*86a0*/  UMOV UR18, 0x10 ;  /* 0x0000001000127882 */ /* 0x000fe20000000000 */
[----:B------:R-:W-:Y:S01]  /*86b0*/  UMOV UR19, UR11 ;  /* 0x0000000b00137c82 */ /* 0x000fe20008000000 */
[----:B------:R-:W-:Y:S01]  /*86c0*/  UMOV UR20, UR12 ;  /* 0x0000000c00147c82 */ /* 0x000fe20008000000 */
[----:B------:R-:W-:Y:S01]  /*86d0*/  UMOV UR21, UR13 ;  /* 0x0000000d00157c82 */ /* 0x000fe20008000000 */
[----:B------:R-:W-:Y:S01]  /*86e0*/  UMOV UR17, UR9 ;  /* 0x0000000900117c82 */ /* 0x000fe20008000000 */
[----:B------:R1:W-:Y:S01]  /*86f0*/  UTMALDG.4D [UR8], [UR30], desc[UR40] ;  /* 0x000028081e0075b4 */ /* 0x0003e20008019000 */
[----:B------:R-:W-:Y:S01]  /*8700*/  UMOV UR25, UR9 ;  /* 0x0000000900197c82 */ /* 0x000fe20008000000 */
[----:B------:R-:W-:Y:S01]  /*8710*/  UMOV UR34, 0x30 ;  /* 0x0000003000227882 */ /* 0x000fe20000000000 */
[----:B------:R-:W-:Y:S01]  /*8720*/  UMOV UR35, UR11 ;  /* 0x0000000b00237c82 */ /* 0x000fe20008000000 */
[----:B------:R-:W-:Y:S01]  /*8730*/  UMOV UR36, UR12 ;  /* 0x0000000c00247c82 */ /* 0x000fe20008000000 */
[----:B------:R-:W-:Y:S01]  /*8740*/  UMOV UR37, UR13 ;  /* 0x0000000d00257c82 */ /* 0x000fe20008000000 */
[----:B------:R-:W-:Y:S01]  /*8750*/  UMOV UR33, UR9 ;  /* 0x0000000900217c82 */ /* 0x000fe20008000000 */
[----:B------:R-:W-:Y:S01]  /*8760*/  UMOV UR57, UR9 ;  /* 0x0000000900397c82 */ /* 0x000fe20008000000 */
[----:B------:R2:W-:Y:S01]  /*8770*/  UTMALDG.4D [UR16], [UR30], desc[UR40] ;  /* 0x000028101e0075b4 */ /* 0x0005e20008019000 */
[----:B------:R-:W-:Y:S01]  /*8780*/  UMOV UR49, UR9 ;  /* 0x0000000900317c82 */ /* 0x000fe20008000000 */
[----:B------:R3:W-:Y:S01]  /*8790*/  UTMALDG.4D [UR24], [UR30], desc[UR40] ;  /* 0x000028181e0075b4 */ /* 0x0007e20008019000 */
[----:B------:R4:W-:Y:S01]  /*87a0*/  UTMALDG.4D [UR32], [UR30], desc[UR40] ;  /* 0x000028201e0075b4 */ /* 0x0009e20008019000 */
[----:B-1----:R-:W-:Y:S01]  /*87b0*/  UMOV UR10, 0x40 ;  /* 0x00000040000a7882 */ /* 0x002fe20000000000 */
[----:B------:R1:W-:Y:S01]  /*87c0*/  UTMALDG.4D [UR56], [UR30], desc[UR40] ;  /* 0x000028381e0075b4 */ /* 0x0003e20008019000 */
[----:B--2---:R-:W-:-:S02]  /*87d0*/  R2UR UR21, R13 ;  /* 0x000000000d1572ca */ /* 0x004fc400000e0000 */
[----:B------:R-:W-:Y:S01]  /*87e0*/  R2UR UR20, R14 ;  /* 0x000000000e1472ca */ /* 0x000fe200000e0000 */
[----:B------:R1:W-:Y:S01]  /*87f0*/  UTMALDG.4D [UR48], [UR30], desc[UR40] ;  /* 0x000028301e0075b4 */ /* 0x0003e20008019000 */
[----:B---3--:R-:W-:Y:S01]  /*8800*/  UIADD3 UR24, UR8, 0x6000, URZ ;  /* 0x0000600008187890 */ /* 0x008fe2000fffe03f */
[----:B------:R-:W-:Y:S01]  /*8810*/  UMOV UR26, UR42 ;  /* 0x0000002a001a7c82 */ /* 0x000fe20008000000 */
[----:B----4-:R-:W-:-:S07]  /*8820*/  UIADD3 UR32, UR8, 0x8000, URZ ;  /* 0x0000800008207890 */ /* 0x010fce000fffe03f */
[----:B------:R1:W-:Y:S01]  /*8830*/  UTMALDG.4D [UR24], [UR22], desc[UR40] ;  /* 0x00002818160075b4 */ /* 0x0003e20008019000 */
[----:B------:R-:W-:Y:S01]  /*8840*/  UIADD3 UR8, UR8, 0xa000, URZ ;  /* 0x0000a00008087890 */ /* 0x000fe2000fffe03f */
[----:B------:R-:W-:Y:S02]  /*8850*/  UMOV UR34, 0x20 ;  /* 0x0000002000227882 */ /* 0x000fe40000000000 */
[----:B------:R1:W-:Y:S06]  /*8860*/  UTMALDG.4D [UR32], [UR22], desc[UR40] ;  /* 0x00002820160075b4 */ /* 0x0003ec0008019000 */
[----:B------:R1:W-:Y:S02]  /*8870*/  UTMALDG.4D [UR8], [UR22], desc[UR40] ;  /* 0x00002808160075b4 */ /* 0x0003e40008019000 */
[----:B-1----:R-:W-:Y:S05]  /*8880*/  @!P1 BRA `(.L_x_553) ;  /* 0x0000001000a89947 */ /* 0x002fea0003800000 */
[----:B------:R-:W-:Y:S01]  /*8890*/  UIADD3 UR8, UR5, 0x3f, URZ ;  /* 0x0000003f05087890 */ /* 0x000fe2000fffe03f */
[----:B------:R-:W1:Y:S01]  /*88a0*/  S2R R15, SR_TID.X ;  /* 0x00000000000f7919 */ /* 0x000e620000002100 */
[----:B------:R-:W-:Y:S02]  /*88b0*/  IMAD.MOV.U32 R9, RZ, RZ, 0x1 ;  /* 0x00000001ff097424 */ /* 0x000fe400078e00ff */
[----:B------:R-:W-:Y:S01]  /*88c0*/  USHF.R.S32.HI UR9, URZ, 0x1f, UR8 ;  /* 0x0000001f3f097899 */ /* 0x000fe20008011408 */
[----:B------:R-:W-:Y:S02]  /*88d0*/  IMAD.MOV.U32 R12, RZ, RZ, RZ ;  /* 0x000000ffff0c7224 */ /* 0x000fe400078e00ff */
[----:B------:R-:W-:Y:S01]  /*88e0*/  IMAD.MOV.U32 R5, RZ, RZ, RZ ;  /* 0x000000ffff057224 */ /* 0x000fe200078e00ff */
[----:B------:R-:W-:Y:S01]  /*88f0*/  ULEA.HI UR9, UR9, UR8, URZ, 0x6 ;  /* 0x0000000809097291 */ /* 0x000fe2000f8f303f */
[----:B------:R-:W-:-:S03]  /*8900*/  IMAD.MOV.U32 R17, RZ, RZ, RZ ;  /* 0x000000ffff117224 */ /* 0x000fc600078e00ff */
[----:B------:R-:W-:-:S04]  /*8910*/  ULEA.HI.SX32 UR9, UR9, 0xffffffff, 0x1a ;  /* 0xffffffff09097891 */ /* 0x000fc8000f8fd23f */
[----:B------:R-:W-:-:S04]  /*8920*/  UISETP.LT.AND UP0, UPT, UR9, 0x1, UPT ;  /* 0x000000010900788c */ /* 0x000fc8000bf01270 */
[----:B------:R-:W-:Y:S02]  /*8930*/  USEL UR8, UR9, 0x1, !UP0 ;  /* 0x0000000109087887 */ /* 0x000fe4000c000000 */
[----:B------:R-:W-:-:S04]  /*8940*/  UISETP.GE.AND UP0, UPT, UR5, 0x81, UPT ;  /* 0x000000810500788c */ /* 0x000fc8000bf06270 */
[----:B------:R-:W-:Y:S02]  /*8950*/  IMAD.U32 R13, RZ, RZ, UR8 ;  /* 0x00000008ff0d7e24 */ /* 0x000fe4000f8e00ff */
[----:B------:R-:W-:-:S03]  /*8960*/  PLOP3.LUT P1, PT, PT, PT, UP0, 0x80, 0x0 ;  /* 0x000000000000781c */ /* 0x000fc60003f2f008 */
[----:B------:R-:W-:Y:S02]  /*8970*/  LOP3.LUT R13, R13, 0x1, RZ, 0xc0, !PT ;  /* 0x000000010d0d7812 */ /* 0x000fe400078ec0ff */
[----:B-1----:R-:W-:-:S08]  /*8980*/  LOP3.LUT R16, R15, 0x1f, RZ, 0xc0, !PT ;  /* 0x0000001f0f107812 */ /* 0x002fd000078ec0ff */
[----:B------:R-:W-:Y:S05]  /*8990*/  @!P1 BRA `(.L_x_554) ;  /* 0x0000000800f49947 */ /* 0x000fea0003800000 */
[----:B------:R-:W-:Y:S01]  /*89a0*/  R2UR UR9, R13 ;  /* 0x000000000d0972ca */ /* 0x000fe200000e0000 */
[----:B------:R-:W-:Y:S02]  /*89b0*/  IMAD.MOV.U32 R17, RZ, RZ, RZ ;  /* 0x000000ffff117224 */ /* 0x000fe400078e00ff */
[----:B------:R-:W-:-:S10]  /*89c0*/  IMAD.MOV.U32 R9, RZ, RZ, 0x1 ;  /* 0x00000001ff097424 */ /* 0x000fd400078e00ff */
[----:B------:R-:W-:-:S06]  /*89d0*/  UIADD3 UR8, UR8, -UR9, URZ ;  /* 0x8000000908087290 */ /* 0x000fcc000fffe03f */
[----:B------:R-:W-:-:S07]  /*89e0*/  IMAD.U32 R18, RZ, RZ, UR8 ;  /* 0x00000008ff127e24 */ /* 0x000fce000f8e00ff */
.L_x_563:
[----:B------:R-:W-:-:S04]  /*89f0*/  SHF.L.U32 R21, R9, 0x1f, RZ ;  /* 0x0000001f09157819 */ /* 0x000fc800000006ff */
[----:B-1----:R-:W1:Y:S02]  /*8a00*/  SYNCS.PHASECHK.TRANS64.TRYWAIT P1, [R0+URZ+0x26840], R21 ;  /* 0x02684015000075a7 */ /* 0x002e64000802017f */
[----:B-12---:R-:W-:Y:S05]  /*8a10*/  @!P1 BRA `(.L_x_555) ;  /* 0x0000001800549947 */ /* 0x006fea0003800000 */
.L_x_580:
[----:B------:R-:W-:Y:S05]  /*8a20*/  @P0 BRA `(.L_x_556) ;  /* 0x0000000000140947 */ /* 0x000fea0003800000 */
[----:B------:R-:W-:Y:S01]  /*8a30*/  ISETP.NE.AND P1, PT, R16, RZ, PT ;  /* 0x000000ff1000720c */ /* 0x000fe20003f25270 */
[----:B------:R-:W-:-:S04]  /*8a40*/  IMAD.MOV.U32 R3, RZ, RZ, 0x3100 ;  /* 0x00003100ff037424 */ /* 0x000fc800078e00ff */
[----:B------:R2:W-:Y:S08]  /*8a50*/  SYNCS.ARRIVE.TRANS64 RZ, [R0+URZ+0x26830], R3 ;  /* 0x0268300300ff79a7 */ /* 0x0005f0000800003f */
[----:B------:R-:W-:Y:S05]  /*8a60*/  @!P1 BRA `(.L_x_556) ;  /* 0x0000000000049947 */ /* 0x000fea0003800000 */
[----:B------:R-:W-:Y:S01]  /*8a70*/  BPT.TRAP 0x1 ;  /* 0x000000040000795c */ /* 0x000fe20000300000 */
.L_x_556:
        /* <DEDUP_REMOVED lines=18> */
[----:B------:R-:W-:Y:S02]  /*8ba0*/  UIADD3 UR19, UR19, UR43, URZ ;  /* 0x0000002b13137290 */ /* 0x000fe4000fffe03f */
        /* <DEDUP_REMOVED lines=14> */
[----:B------:R-:W-:Y:S01]  /*8c90*/  R2UR UR41, R2 ;  /* 0x00000000022972ca */ /* 0x000fe200000e0000 */
[----:B------:R-:W-:Y:S01]  /*8ca0*/  UMOV UR10, 0x10 ;  /* 0x00000010000a7882 */ /* 0x000fe20000000000 */
[----:B------:R-:W-:-:S02]  /*8cb0*/  UMOV UR31, UR17 ;  /* 0x00000011001f7c82 */ /* 0x000fc40008000000 */
[----:B------:R-:W-:-:S13]  /*8cc0*/  R2UR UR9, R5 ;  /* 0x00000000050972ca */ /* 0x000fda00000e0000 */
[----:B------:R2:W-:Y:S01]  /*8cd0*/  UTMALDG.4D [UR16], [UR8], desc[UR22] ;  /* 0x00001610080075b4 */ /* 0x0005e20008019000 */
[----:B------:R2:W-:Y:S01]  /*8ce0*/  UTMALDG.4D [UR32], [UR8], desc[UR22] ;  /* 0x00001620080075b4 */ /* 0x0005e20008019000 */
[----:B------:R2:W-:Y:S01]  /*8cf0*/  UTMALDG.4D [UR24], [UR8], desc[UR22] ;  /* 0x00001618080075b4 */ /* 0x0005e20008019000 */
[----:B------:R2:W-:Y:S01]  /*8d00*/  UBLKCP.S.G [UR30], [UR40], UR10 ;  /* 0x0000001e280073ba */ /* 0x0005e2000800020a */
[----:B------:R-:W3:Y:S02]  /*8d10*/  SYNCS.PHASECHK.TRANS64.TRYWAIT P1, [R0+URZ+0x26828], R21 ;  /* 0x02682815000075a7 */ /* 0x000ee4000802017f */
[----:B--23--:R-:W-:Y:S05]  /*8d20*/  @!P1 BRA `(.L_x_557) ;  /* 0x0000001400a49947 */ /* 0x00cfea0003800000 */
.L_x_581:
[----:B------:R-:W-:Y:S05]  /*8d30*/  @P0 BRA `(.L_x_558) ;  /* 0x0000000000140947 */ /* 0x000fea0003800000 */
[----:B------:R-:W-:Y:S01]  /*8d40*/  ISETP.NE.AND P1, PT, R16, RZ, PT ;  /* 0x000000ff1000720c */ /* 0x000fe20003f25270 */
[----:B------:R-:W-:-:S04]  /*8d50*/  IMAD.MOV.U32 R3, RZ, RZ, 0x3100 ;  /* 0x00003100ff037424 */ /* 0x000fc800078e00ff */
[----:B------:R3:W-:Y:S08]  /*8d60*/  SYNCS.ARRIVE.TRANS64 RZ, [R0+URZ+0x26818], R3 ;  /* 0x0268180300ff79a7 */ /* 0x0007f0000800003f */
[----:B------:R-:W-:Y:S05]  /*8d70*/  @!P1 BRA `(.L_x_558) ;  /* 0x0000000000049947 */ /* 0x000fea0003800000 */
[----:B------:R-:W-:Y:S01]  /*8d80*/  BPT.TRAP 0x1 ;  /* 0x000000040000795c */ /* 0x000fe20000300000 */
.L_x_558:
[----:B------:R-:W-:Y:S01]  /*8d90*/  VIADD R19, R19, 0x40 ;  /* 0x0000004013137836 */ /* 0x000fe20000000000 */
[----:B------:R-:W-:Y:S01]  /*8da0*/  IADD3 R2, P1, R10, 0xf0, RZ ;  /* 0x000000f00a027810 */ /* 0x000fe20007f3e0ff */
[----:B------:R-:W-:Y:S01]  /*8db0*/  UMOV UR30, 0x0 ;  /* 0x00000000001e7882 */ /* 0x000fe20000000000 */
[----:B------:R-:W-:Y:S01]  /*8dc0*/  R2UR UR16, R0 ;  /* 0x00000000001072ca */ /* 0x000fe200000e0000 */
[C---:B------:R-:W-:Y:S01]  /*8dd0*/  VIADD R20, R19.reuse, UR43 ;  /* 0x0000002b13147c36 */ /* 0x040fe20008000000 */
[----:B------:R-:W-:Y:S01]  /*8de0*/  R2UR UR8, R19 ;  /* 0x00000000130872ca */ /* 0x000fe200000e0000 */
[----:B---3--:R-:W-:Y:S01]  /*8df0*/  IMAD.X R3, RZ, RZ, R11, P1 ;  /* 0x000000ffff037224 */ /* 0x008fe200008e060b */
        /* <DEDUP_REMOVED lines=13> */
[----:B------:R-:W-:Y:S02]  /*8ed0*/  UIADD3 UR16, UR16, 0x17000, URZ ;  /* 0x0001700010107890 */ /* 0x000fe4000fffe03f */
[----:B------:R-:W-:Y:S01]  /*8ee0*/  UIMAD.WIDE UR8, UR8, 0x4, UR14 ;  /* 0x00000004080878a5 */ /* 0x000fe2000f8e020e */
[----:B------:R3:W-:Y:S01]  /*8ef0*/  UTMALDG.4D [UR32], [UR22], desc[UR30] ;  /* 0x00001e20160075b4 */ /* 0x0007e20008019000 */
[----:B------:R-:W-:Y:S01]  /*8f00*/  UMOV UR29, UR21 ;  /* 0x00000015001d7c82 */ /* 0x000fe20008000000 */
[----:B------:R-:W-:Y:S01]  /*8f10*/  UMOV UR25, UR33 ;  /* 0x0000002100197c82 */ /* 0x000fe20008000000 */
[----:B------:R-:W-:Y:S01]  /*8f20*/  UMOV UR27, UR35 ;  /* 0x00000023001b7c82 */ /* 0x000fe20008000000 */
[----:B------:R-:W-:Y:S01]  /*8f30*/  UMOV UR18, 0x40 ;  /* 0x0000004000127882 */ /* 0x000fe20000000000 */
[----:B------:R-:W-:Y:S01]  /*8f40*/  UMOV UR17, UR33 ;  /* 0x0000002100117c82 */ /* 0x000fe20008000000 */
[----:B------:R-:W-:Y:S01]  /*8f50*/  UMOV UR19, UR35 ;  /* 0x0000002300137c82 */ /* 0x000fe20008000000 */
[----:B------:R-:W-:Y:S01]  /*8f60*/  UMOV UR41, UR33 ;  /* 0x0000002100297c82 */ /* 0x000fe20008000000 */
[----:B------:R3:W-:Y:S01]  /*8f70*/  UTMALDG.4D [UR24], [UR22], desc[UR30] ;  /* 0x00001e18160075b4 */ /* 0x0007e20008019000 */
[----:B------:R-:W-:Y:S01]  /*8f80*/  UMOV UR10, 0x10 ;  /* 0x00000010000a7882 */ /* 0x000fe20000000000 */
[----:B------:R3:W-:Y:S01]  /*8f90*/  UTMALDG.4D [UR16], [UR22], desc[UR30] ;  /* 0x00001e10160075b4 */ /* 0x0007e20008019000 */
[----:B------:R3:W-:Y:S01]  /*8fa0*/  UBLKCP.S.G [UR40], [UR8], UR10 ;  /* 0x00000028080073ba */ /* 0x0007e2000800020a */
[----:B------:R-:W4:Y:S02]  /*8fb0*/  SYNCS.PHASECHK.TRANS64.TRYWAIT P1, [R0+URZ+0x26848], R21 ;  /* 0x02684815000075a7 */ /* 0x000f24000802017f */
[----:B---34-:R-:W-:Y:S05]  /*8fc0*/  @!P1 BRA `(.L_x_559) ;  /* 0x0000001400109947 */ /* 0x018fea0003800000 */
.L_x_582:
[----:B-123--:R-:W-:Y:S01]  /*8fd0*/  SHF.R.S32.HI R21, RZ, 0x1f, R19 ;  /* 0x0000001fff157819 */ /* 0x00efe20000011413 */
[----:B------:R-:W-:Y:S06]  /*8fe0*/  @P0 BRA `(.L_x_560) ;  /* 0x00000000001c0947 */ /* 0x000fec0003800000 */
[----:B------:R-:W-:-:S04]  /*8ff0*/  IMAD.MOV.U32 R16, RZ, RZ, 0x3100 ;  /* 0x00003100ff107424 */ /* 0x000fc800078e00ff */
[----:B------:R1:W-:Y:S02]  /*9000*/  SYNCS.ARRIVE.TRANS64 RZ, [R0+URZ+0x26838], R16 ;  /* 0x0268381000ff79a7 */ /* 0x0003e4000800003f */
[----:B-1----:R-:W1:Y:S02]  /*9010*/  S2R R16, SR_TID.X ;  /* 0x0000000000107919 */ /* 0x002e640000002100 */
[----:B-1----:R-:W-:-:S04]  /*9020*/  LOP3.LUT R16, R16, 0x1f, RZ, 0xc0, !PT ;  /* 0x0000001f10107812 */ /* 0x002fc800078ec0ff */
[----:B------:R-:W-:-:S13]  /*9030*/  ISETP.NE.AND P1, PT, R16, RZ, PT ;  /* 0x000000ff1000720c */ /* 0x000fda0003f25270 */
[----:B------:R-:W-:Y:S05]  /*9040*/  @!P1 BRA `(.L_x_560) ;  /* 0x0000000000049947 */ /* 0x000fea0003800000 */
[----:B------:R-:W-:Y:S01]  /*9050*/  BPT.TRAP 0x1 ;  /* 0x000000040000795c */ /* 0x000fe20000300000 */
.L_x_560:
[----:B------:R-:W-:Y:S01]  /*9060*/  IADD3 R19, P1, R19, UR6, RZ ;  /* 0x0000000613137c10 */ /* 0x000fe2000ff3e0ff */
[----:B------:R-:W-:Y:S01]  /*9070*/  UMOV UR22, 0x0 ;  /* 0x0000000000167882 */ /* 0x000fe20000000000 */
[----:B------:R-:W-:Y:S01]  /*9080*/  R2UR UR30, R0 ;  /* 0x00000000001e72ca */ /* 0x000fe200000e0000 */
[----:B------:R-:W-:Y:S01]  /*9090*/  UMOV UR23, 0x14f00000 ;  /* 0x14f0000000177882 */ /* 0x000fe20000000000 */
[----:B------:R-:W-:Y:S01]  /*90a0*/  R2UR UR8, R4 ;  /* 0x00000000040872ca */ /* 0x000fe200000e0000 */
[----:B------:R-:W-:Y:S01]  /*90b0*/  IMAD.X R4, R21, 0x1, R8, P1 ;  /* 0x0000000115047824 */ /* 0x000fe200008e0608 */
[C---:B------:R-:W-:Y:S01]  /*90c0*/  LEA R14, P1, R19.reuse, R14, 0x2 ;  /* 0x0000000e130e7211 */ /* 0x040fe200078210ff */
[----:B------:R-:W-:Y:S01]  /*90d0*/  UMOV UR34, URZ ;  /* 0x0000003f00227c82 */ /* 0x000fe20008000000 */
[----:B------:R-:W-:Y:S01]  /*90e0*/  R2UR UR35, R20 ;  /* 0x00000000142372ca */ /* 0x000fe200000e0000 */
[----:B------:R-:W-:Y:S01]  /*90f0*/  UMOV UR36, UR20 ;  /* 0x0000001400247c82 */ /* 0x000fe20008000000 */
[----:B------:R-:W-:Y:S01]  /*9100*/  LEA.HI.X R15, R19, R15, R4, 0x2, P1 ;  /* 0x0000000f130f7211 */ /* 0x000fe200008f1404 */
[----:B------:R-:W-:Y:S01]  /*9110*/  UMOV UR37, UR21 ;  /* 0x0000001500257c82 */ /* 0x000fe20008000000 */
[----:B------:R-:W-:Y:S01]  /*9120*/  R2UR UR9, R5 ;  /* 0x00000000050972ca */ /* 0x000fe200000e0000 */
[----:B------:R-:W-:Y:S01]  /*9130*/  UMOV UR26, 0x20 ;  /* 0x00000020001a7882 */ /* 0x000fe20000000000 */
[----:B------:R-:W-:Y:S01]  /*9140*/  R2UR UR40, R14 ;  /* 0x000000000e2872ca */ /* 0x000fe200000e0000 */
[----:B------:R-:W-:Y:S01]  /*9150*/  UIADD3 UR32, UR30, 0x1b000, URZ ;  /* 0x0001b0001e207890 */ /* 0x000fe2000fffe03f */
[----:B------:R-:W-:Y:S01]  /*9160*/  R2UR UR41, R15 ;  /* 0x000000000f2972ca */ /* 0x000fe200000e0000 */
[----:B------:R-:W-:Y:S01]  /*9170*/  UIADD3 UR33, UR30, 0x26838, URZ ;  /* 0x000268381e217890 */ /* 0x000fe2000fffe03f */
[----:B------:R-:W-:Y:S01]  /*9180*/  LOP3.LUT R9, R9, 0x1, RZ, 0x3c, !PT ;  /* 0x0000000109097812 */ /* 0x000fe200078e3cff */
[----:B------:R-:W-:-:S02]  /*9190*/  UIADD3 UR24, UR30, 0x1c000, URZ ;  /* 0x0001c0001e187890 */ /* 0x000fc4000fffe03f */
[----:B------:R-:W-:Y:S01]  /*91a0*/  UIADD3 UR16, UR30, 0x1d000, URZ ;  /* 0x0001d0001e107890 */ /* 0x000fe2000fffe03f */
[----:B------:R-:W-:Y:S01]  /*91b0*/  SHF.L.U32 R5, R9, 0x1f, RZ ;  /* 0x0000001f09057819 */ /* 0x000fe200000006ff */
[----:B------:R-:W-:Y:S01]  /*91c0*/  UIADD3 UR30, UR30, 0x1e300, URZ ;  /* 0x0001e3001e1e7890 */ /* 0x000fe2000fffe03f */
[----:B------:R-:W-:Y:S01]  /*91d0*/  UMOV UR28, UR20 ;  /* 0x00000014001c7c82 */ /* 0x000fe20008000000 */
        /* <DEDUP_REMOVED lines=12> */
[----:B------:R-:W2:Y:S02]  /*92a0*/  SYNCS.PHASECHK.TRANS64.TRYWAIT P1, [R0+URZ+0x26820], R5 ;  /* 0x02682005000075a7 */ /* 0x000ea4000802017f */
[----:B-12---:R-:W-:Y:S05]  /*92b0*/  @!P1 BRA `(.L_x_561) ;  /* 0x0000001000689947 */ /* 0x006fea0003800000 */
.L_x_584:
[----:B------:R-:W-:Y:S05]  /*92c0*/  @P0 BRA `(.L_x_562) ;  /* 0x0000000000140947 */ /* 0x000fea0003800000 */
[----:B------:R-:W-:Y:S01]  /*92d0*/  ISETP.NE.AND P1, PT, R16, RZ, PT ;  /* 0x000000ff1000720c */ /* 0x000fe20003f25270 */
[----:B-1----:R-:W-:-:S04]  /*92e0*/  IMAD.MOV.U32 R5, RZ, RZ, 0x3100 ;  /* 0x00003100ff057424 */ /* 0x002fc800078e00ff */
[----:B------:R2:W-:Y:S08]  /*92f0*/  SYNCS.ARRIVE.TRANS64 RZ, [R0+URZ+0x26810], R5 ;  /* 0x0268100500ff79a7 */ /* 0x0005f0000800003f */
[----:B------:R-:W-:Y:S05]  /*9300*/  @!P1 BRA `(.L_x_562) ;  /* 0x0000000000049947 */ /* 0x000fea0003800000 */
[----:B------:R-:W-:Y:S01]  /*9310*/  BPT.TRAP 0x1 ;  /* 0x000000040000795c */ /* 0x000fe20000300000 */
.L_x_562:
        /* <DEDUP_REMOVED lines=18> */
[----:B------:R-:W-:Y:S02]  /*9440*/  UIADD3 UR35, UR40, UR43, URZ ;  /* 0x0000002b28237290 */ /* 0x000fe4000fffe03f */
[----:B------:R-:W-:Y:S02]  /*9450*/  UIADD3 UR24, UR16, 0x13000, URZ ;  /* 0x0001300010187890 */ /* 0x000fe4000fffe03f */
[----:B------:R-:W-:-:S02]  /*9460*/  UIADD3 UR44, UR16, 0x1e000, URZ ;  /* 0x0001e000102c7890 */ /* 0x000fc4000fffe03f */
        /* <DEDUP_REMOVED lines=13> */
[----:B------:R3:W-:Y:S02]  /*9540*/  UBLKCP.S.G [UR44], [UR8], UR39 ;  /* 0x0000002c080073ba */ /* 0x0007e40008000227 */
[----:B---3--:R-:W-:Y:S05]  /*9550*/  @P1 BRA `(.L_x_563) ;  /* 0xfffffff400241947 */ /* 0x008fea000383ffff */
[----:B-12---:R-:W-:-:S07]  /*9560*/  IMAD.U32 R5, RZ, RZ, UR40 ;  /* 0x00000028ff057e24 */ /* 0x006fce000f8e00ff */
.L_x_554:
[----:B------:R-:W-:-:S13]  /*9570*/  ISETP.NE.AND P1, PT, R13, RZ, PT ;  /* 0x000000ff0d00720c */ /* 0x000fda0003f25270 */
[----:B------:R-:W-:Y:S05]  /*9580*/  @!P1 BRA `(.L_x_553) ;  /* 0x0000000400689947 */ /* 0x000fea0003800000 */
[----:B------:R-:W-:-:S04]  /*9590*/  SHF.L.U32 R7, R9, 0x1f, RZ ;  /* 0x0000001f09077819 */ /* 0x000fc800000006ff */
[----:B------:R-:W1:Y:S02]  /*95a0*/  SYNCS.PHASECHK.TRANS64.TRYWAIT P1, [R0+URZ+0x26840], R7 ;  /* 0x02684007000075a7 */ /* 0x000e64000802017f */
[----:B-1----:R-:W-:Y:S05]  /*95b0*/  @!P1 BRA `(.L_x_564) ;  /* 0x0000000c00c09947 */ /* 0x002fea0003800000 */
.L_x_585:
[----:B------:R-:W-:Y:S05]  /*95c0*/  @P0 BRA `(.L_x_565) ;  /* 0x0000000000140947 */ /* 0x000fea0003800000 */
[----:B------:R-:W-:Y:S01]  /*95d0*/  ISETP.NE.AND P1, PT, R16, RZ, PT ;  /* 0x000000ff1000720c */ /* 0x000fe20003f25270 */
[----:B------:R-:W-:-:S04]  /*95e0*/  IMAD.MOV.U32 R5, RZ, RZ, 0x3100 ;  /* 0x00003100ff057424 */ /* 0x000fc800078e00ff */
[----:B------:R2:W-:Y:S08]  /*95f0*/  SYNCS.ARRIVE.TRANS64 RZ, [R0+URZ+0x26830], R5 ;  /* 0x0268300500ff79a7 */ /* 0x0005f0000800003f */
[----:B------:R-:W-:Y:S05]  /*9600*/  @!P1 BRA `(.L_x_565) ;  /* 0x0000000000049947 */ /* 0x000fea0003800000 */
[----:B------:R-:W-:Y:S01]  /*9610*/  BPT.TRAP 0x1 ;  /* 0x000000040000795c */ /* 0x000fe20000300000 */
.L_x_565:
[----:B--2---:R-:W2:Y:S01]  /*9620*/  LDC.64 R4, c[0x0][0x728] ;  /* 0x0001ca00ff047b82 */ /* 0x004ea20000000a00 */
        /* <DEDUP_REMOVED lines=31> */
[----:B------:R-:W-:Y:S01]  /*9820*/  UMOV UR41, UR33 ;  /* 0x0000002100297c82 */ /* 0x000fe20008000000 */
[----:B------:R-:W-:-:S02]  /*9830*/  UMOV UR10, 0x10 ;  /* 0x00000010000a7882 */ /* 0x000fc40000000000 */
[----:B------:R-:W-:-:S13]  /*9840*/  R2UR UR9, R4 ;  /* 0x00000000040972ca */ /* 0x000fda00000e0000 */
[----:B------:R2:W-:Y:S01]  /*9850*/  UTMALDG.4D [UR32], [UR8], desc[UR22] ;  /* 0x00001620080075b4 */ /* 0x0005e20008019000 */
[----:B------:R2:W-:Y:S01]  /*9860*/  UTMALDG.4D [UR24], [UR8], desc[UR22] ;  /* 0x00001618080075b4 */ /* 0x0005e20008019000 */
[----:B------:R2:W-:Y:S01]  /*9870*/  UTMALDG.4D [UR16], [UR8], desc[UR22] ;  /* 0x00001610080075b4 */ /* 0x0005e20008019000 */
[----:B------:R2:W-:Y:S01]  /*9880*/  UBLKCP.S.G [UR40], [UR30], UR10 ;  /* 0x000000281e0073ba */ /* 0x0005e2000800020a */
[----:B------:R-:W3:Y:S02]  /*9890*/  SYNCS.PHASECHK.TRANS64.TRYWAIT P1, [R0+URZ+0x26828], R7 ;  /* 0x02682807000075a7 */ /* 0x000ee4000802017f */
[----:B--23--:R-:W-:Y:S05]  /*98a0*/  @!P1 BRA `(.L_x_566) ;  /* 0x0000000c00189947 */ /* 0x00cfea0003800000 */
.L_x_586:
[----:B------:R-:W-:Y:S05]  /*98b0*/  @P0 BRA `(.L_x_567) ;  /* 0x0000000000140947 */ /* 0x000fea0003800000 */
[----:B------:R-:W-:Y:S01]  /*98c0*/  ISETP.NE.AND P0, PT, R16, RZ, PT ;  /* 0x000000ff1000720c */ /* 0x000fe20003f05270 */
[----:B------:R-:W-:-:S04]  /*98d0*/  IMAD.MOV.U32 R5, RZ, RZ, 0x3100 ;  /* 0x00003100ff057424 */ /* 0x000fc800078e00ff */
[----:B------:R3:W-:Y:S08]  /*98e0*/  SYNCS.ARRIVE.TRANS64 RZ, [R0+URZ+0x26818], R5 ;  /* 0x0268180500ff79a7 */ /* 0x0007f0000800003f */
[----:B------:R-:W-:Y:S05]  /*98f0*/  @!P0 BRA `(.L_x_567) ;  /* 0x0000000000048947 */ /* 0x000fea0003800000 */
[----:B------:R-:W-:Y:S01]  /*9900*/  BPT.TRAP 0x1 ;  /* 0x000000040000795c */ /* 0x000fe20000300000 */
.L_x_567:
        /* <DEDUP_REMOVED lines=17> */
[----:B------:R-:W-:Y:S02]  /*9a20*/  UIADD3 UR35, UR10, UR43, URZ ;  /* 0x0000002b0a237290 */ /* 0x000fe4000fffe03f */
[----:B---3--:R-:W-:Y:S01]  /*9a30*/  IMAD.U32 R5, RZ, RZ, UR10 ;  /* 0x0000000aff057e24 */ /* 0x008fe2000f8e00ff */
        /* <DEDUP_REMOVED lines=13> */
[----:B------:R3:W-:Y:S02]  /*9b10*/  UBLKCP.S.G [UR40], [UR8], UR39 ;  /* 0x00000028080073ba */ /* 0x0007e40008000227 */
[----:B---3--:R-:W-:Y:S01]  /*9b20*/  NOP ;  /* 0x0000000000007918 */ /* 0x008fe20000000000 */
.L_x_553:
[----:B------:R-:W3:Y:S01]  /*9b30*/  S2R R2, SR_TID.X ;  /* 0x0000000000027919 */ /* 0x000ee20000002100 */
[----:B------:R-:W-:Y:S01]  /*9b40*/  IMAD R3, R12, 0x8, R0 ;  /* 0x000000080c037824 */ /* 0x000fe200078e0200 */
[----:B---3--:R-:W-:Y:S02]  /*9b50*/  LOP3.LUT R4, R2, 0x7f, RZ, 0xc0, !PT ;  /* 0x0000007f02047812 */ /* 0x008fe400078ec0ff */
[----:B------:R-:W-:Y:S02]  /*9b60*/  SHF.L.U32 R2, R9, 0x1f, RZ ;  /* 0x0000001f09027819 */ /* 0x000fe400000006ff */
[----:B------:R-:W-:Y:S02]  /*9b70*/  ISETP.NE.AND P1, PT, R4, RZ, PT ;  /* 0x000000ff0400720c */ /* 0x000fe40003f25270 */
[----:B------:R-:W3:Y:S02]  /*9b80*/  SYNCS.PHASECHK.TRANS64.TRYWAIT P0, [R3+URZ+0x26840], R2 ;  /* 0x02684002030075a7 */ /* 0x000ee4000800017f */
[----:B---3--:R-:W-:Y:S09]  /*9b90*/  @!P0 BRA `(.L_x_568) ;  /* 0x0000000800708947 */ /* 0x008ff20003800000 */
.L_x_587:
[----:B------:R-:W-:Y:S05]  /*9ba0*/  @P1 BRA `(.L_x_569) ;  /* 0x0000000000181947 */ /* 0x000fea0003800000 */
[----:B------:R-:W4:Y:S01]  /*9bb0*/  S2R R4, SR_TID.X ;  /* 0x0000000000047919 */ /* 0x000f220000002100 */
[----:B---3--:R-:W-:-:S04]  /*9bc0*/  IMAD.MOV.U32 R2, RZ, RZ, 0x3100 ;  /* 0x00003100ff027424 */ /* 0x008fc800078e00ff */
[----:B------:R3:W-:Y:S01]  /*9bd0*/  SYNCS.ARRIVE.TRANS64 RZ, [R3+URZ+0x26830], R2 ;  /* 0x0268300203ff79a7 */ /* 0x0007e2000800003f */
[----:B----4-:R-:W-:-:S13]  /*9be0*/  LOP3.LUT P0, RZ, R4, 0x1f, RZ, 0xc0, !PT ;  /* 0x0000001f04ff7812 */ /* 0x010fda000780c0ff */
[----:B---3--:R-:W-:Y:S05]  /*9bf0*/  @!P0 BRA `(.L_x_569) ;  /* 0x0000000000048947 */ /* 0x008fea0003800000 */
[----:B------:R-:W-:Y:S01]  /*9c00*/  BPT.TRAP 0x1 ;  /* 0x000000040000795c */ /* 0x000fe20000300000 */
.L_x_569:
[----:B------:R-:W-:Y:S01]  /*9c10*/  R2UR UR35, R5 ;  /* 0x00000000052372ca */ /* 0x000fe200000e0000 */
[C-C-:B---3--:R-:W-:Y:S01]  /*9c20*/  IMAD R2, R12.reuse, 0x3000, R0.reuse ;  /* 0x000030000c027824 */ /* 0x148fe200078e0200 */
[----:B------:R-:W-:Y:S01]  /*9c30*/  R2UR UR33, R3 ;  /* 0x00000000032172ca */ /* 0x000fe200000e0000 */
[----:B-12---:R-:W-:Y:S01]  /*9c40*/  IMAD R0, R12, 0x100, R0 ;  /* 0x000001000c007824 */ /* 0x006fe200078e0200 */
        /* <DEDUP_REMOVED lines=11> */
[----:B------:R-:W-:-:S02]  /*9d00*/  UIADD3 UR35, UR35, UR43, URZ ;  /* 0x0000002b23237290 */ /* 0x000fc4000fffe03f */
[----:B------:R-:W-:Y:S02]  /*9d10*/  UIADD3 UR33, UR33, 0x26830, URZ ;  /* 0x0002683021217890 */ /* 0x000fe4000fffe03f */
        /* <DEDUP_REMOVED lines=13> */
[----:B------:R-:W-:Y:S01]  /*9df0*/  UMOV UR25, UR33 ;  /* 0x0000002100197c82 */ /* 0x000fe20008000000 */
[----:B------:R-:W-:Y:S01]  /*9e00*/  UMOV UR27, UR35 ;  /* 0x00000023001b7c82 */ /* 0x000fe20008000000 */
[----:B------:R-:W-:Y:S01]  /*9e10*/  R2UR UR23, R11 ;  /* 0x000000000b1772ca */ /* 0x000fe200000e0000 */
[----:B------:R-:W-:Y:S01]  /*9e20*/  UMOV UR19, UR35 ;  /* 0x0000002300137c82 */ /* 0x000fe20008000000 */
[----:B------:R-:W-:Y:S01]  /*9e30*/  UMOV UR41, UR33 ;  /* 0x0000002100297c82 */ /* 0x000fe20008000000 */
[----:B------:R-:W-:Y:S01]  /*9e40*/  UMOV UR10, 0x10 ;  /* 0x00000010000a7882 */ /* 0x000fe20000000000 */
[----:B------:R-:W-:Y:S01]  /*9e50*/  ISETP.NE.AND P0, PT, R0, 0x2, PT ;  /* 0x000000020000780c */ /* 0x000fe20003f05270 */
[----:B------:R-:W-:-:S03]  /*9e60*/  ULEA.HI.X UR9, UR17, UR9, UR18, 0x2, UP0 ;  /* 0x0000000911097291 */ /* 0x000fc600080f1412 */
[----:B------:R-:W-:Y:S01]  /*9e70*/  UMOV UR18, 0x40 ;  /* 0x0000004000127882 */ /* 0x000fe20000000000 */
[----:B------:R-:W-:Y:S01]  /*9e80*/  UMOV UR17, UR33 ;  /* 0x0000002100117c82 */ /* 0x000fe20008000000 */
[----:B------:R-:W-:Y:S02]  /*9e90*/  SEL R2, RZ, 0x1, P0 ;  /* 0x00000001ff027807 */ /* 0x000fe40000000000 */
[----:B------:R-:W-:Y:S01]  /*9ea0*/  SEL R0, R0, RZ, P0 ;  /* 0x000000ff00007207 */ /* 0x000fe20000000000 */
[----:B------:R1:W-:Y:S01]  /*9eb0*/  UTMALDG.4D [UR32], [UR22], desc[UR30] ;  /* 0x00001e20160075b4 */ /* 0x0003e20008019000 */
[----:B------:R-:W-:Y:S01]  /*9ec0*/  LOP3.LUT R9, R9, R2, RZ, 0x3c, !PT ;  /* 0x0000000209097212 */ /* 0x000fe200078e3cff */
[----:B------:R1:W-:Y:S01]  /*9ed0*/  UTMALDG.4D [UR24], [UR22], desc[UR30] ;  /* 0x00001e18160075b4 */ /* 0x0003e20008019000 */
[----:B------:R1:W-:Y:S01]  /*9ee0*/  UTMALDG.4D [UR16], [UR22], desc[UR30] ;  /* 0x00001e10160075b4 */ /* 0x0003e20008019000 */
[----:B------:R1:W-:Y:S02]  /*9ef0*/  UBLKCP.S.G [UR40], [UR8], UR10 ;  /* 0x00000028080073ba */ /* 0x0003e4000800020a */
[----:B-1----:R-:W-:-:S02]  /*9f00*/  NOP ;  /* 0x0000000000007918 */ /* 0x002fc40000000000 */
.L_x_550:
[----:B------:R-:W-:Y:S05]  /*9f10*/  BSYNC B0 ;  /* 0x0000000000007941 */ /* 0x000fea0003800000 */
.L_x_548:
[----:B------:R-:W-:-:S03]  /*9f20*/  UMOV UR8, 0xffffffff ;  /* 0xffffffff00087882 */ /* 0x000fc60000000000 */
[----:B------:R-:W-:Y:S05]  /*9f30*/  BRA.DIV UR8, `(.L_x_570) ;  /* 0x00000006089c7947 */ /* 0x000fea000b800000 */
[----:B------:R-:W-:-:S13]  /*9f40*/  ELECT P0, URZ, PT ;  /* 0x00000000003f782f */ /* 0x000fda0003800000 */
.L_x_590:
[----:B------:R-:W-:Y:S05]  /*9f50*/  @!P0 BRA `(.L_x_480) ;  /* 0x0000000000848947 */ /* 0x000fea0003800000 */
[----:B------:R-:W-:-:S06]  /*9f60*/  ULOP3.LUT UR8, UR38, 0x2, URZ, 0xfc, !UPT ;  /* 0x0000000226087892 */ /* 0x000fcc000f8efc3f */
[----:B------:R-:W-:-:S05]  /*9f70*/  IMAD.U32 R2, RZ, RZ, UR8 ;  /* 0x00000008ff027e24 */ /* 0x000fca000f8e00ff */
[----:B------:R-:W-:-:S13]  /*9f80*/  ISETP.NE.AND P2, PT, R2, 0x3, PT ;  /* 0x000000030200780c */ /* 0x000fda0003f45270 */
[----:B------:R-:W-:Y:S05]  /*9f90*/  @!P2 BRA `(.L_x_571) ;  /* 0x000000000004a947 */ /* 0x000fea0003800000 */
[----:B--2---:R-:W-:Y:S01]  /*9fa0*/  BPT.TRAP 0x1 ;  /* 0x000000040000795c */ /* 0x004fe20000300000 */
.L_x_571:
        /* <DEDUP_REMOVED lines=15> */
.L_x_591:
[----:B------:R-:W3:Y:S02]  /*a0a0*/  SYNCS.PHASECHK.TRANS64.TRYWAIT P0, [R3+URZ], R2 ;  /* 0x00000002030075a7 */ /* 0x000ee4000800017f */
[----:B---3--:R-:W-:Y:S05]  /*a0b0*/  @!P0 BRA `(.L_x_573) ;  /* 0x0000000400748947 */ /* 0x008fea0003800000 */
.L_x_592:
[----:B------:R-:W-:Y:S05]  /*a0c0*/  @!P2 BRA `(.L_x_574) ;  /* 0x000000000004a947 */ /* 0x000fea0003800000 */
[----:B--2---:R-:W-:Y:S01]  /*a0d0*/  BPT.TRAP 0x1 ;  /* 0x000000040000795c */ /* 0x004fe20000300000 */
.L_x_574:
[----:B---3--:R-:W-:-:S04]  /*a0e0*/  VIADD R3, R7, 0x26840 ;  /* 0x0002684007037836 */ /* 0x008fc80000000000 */
[----:B------:R-:W-:-:S04]  /*a0f0*/  IMAD R0, R0, 0x8, R3 ;  /* 0x0000000800007824 */ /* 0x000fc800078e0203 */
[----:B------:R-:W3:Y:S02]  /*a100*/  SYNCS.PHASECHK.TRANS64.TRYWAIT P0, [R0+URZ], R5 ;  /* 0x00000005000075a7 */ /* 0x000ee4000800017f */
[----:B---3--:R-:W-:Y:S05]  /*a110*/  @!P0 BRA `(.L_x_575) ;  /* 0x0000000400708947 */ /* 0x008fea0003800000 */
.L_x_593:
[----:B------:R-:W-:-:S07]  /*a120*/  IMAD R3, R4, 0x8, R3 ;  /* 0x0000000804037824 */ /* 0x000fce00078e0203 */
.L_x_576:
[----:B----4-:R4:W1:Y:S02]  /*a130*/  SYNCS.PHASECHK.TRANS64.TRYWAIT P0, [R3+URZ], R2 ;  /* 0x00000002030075a7 */ /* 0x010864000800017f */
[----:B-1----:R-:W-:Y:S05]  /*a140*/  @!P0 NANOSLEEP.SYNCS 0x989680 ;  /* 0x009896800000895d */ /* 0x002fea0003900000 */
[----:B------:R-:W1:Y:S02]  /*a150*/  @!P0 SYNCS.PHASECHK.TRANS64 P0, [R3+URZ], R2 ;  /* 0x00000002030085a7 */ /* 0x000e64000800007f */
[----:B-1----:R-:W-:Y:S05]  /*a160*/  @!P0 BRA `(.L_x_576) ;  /* 0xfffffffc00f08947 */ /* 0x002fea000383ffff */
.L_x_480:
[----:B--2---:R-:W-:Y:S05]  /*a170*/  BSYNC B6 ;  /* 0x0000000000067941 */ /* 0x004fea0003800000 */
.L_x_474:
[----:B------:R-:W-:Y:S05]  /*a180*/  EXIT ;  /* 0x000000000000794d */ /* 0x000fea0003800000 */
.L_x_490:
[----:B------:R-:W-:Y:S02]  /*a190*/  IMAD.MOV.U32 R13, RZ, RZ, R16 ;  /* 0x000000ffff0d7224 */ /* 0x000fe400078e0010 */
[----:B------:R-:W-:Y:S02]  /*a1a0*/  IMAD.MOV.U32 R12, RZ, RZ, RZ ;  /* 0x000000ffff0c7224 */ /* 0x000fe400078e00ff */
[----:B------:R-:W-:Y:S02]  /*a1b0*/  IMAD.MOV.U32 R11, RZ, RZ, 0x1f ;  /* 0x0000001fff0b7424 */ /* 0x000fe400078e00ff */
[----:B------:R-:W-:-:S07]  /*a1c0*/  IMAD.MOV.U32 R15, RZ, RZ, -0x1 ;  /* 0xffffffffff0f7424 */ /* 0x000fce00078e00ff */
[----:B-1---5:R-:W-:Y:S05]  /*a1d0*/  WARPSYNC.COLLECTIVE R15, `(.L_x_577) ;  /* 0x000000000f087348 */ /* 0x022fea0003c00000 */
[----:B------:R2:W3:Y:S02]  /*a1e0*/  SHFL.IDX P6, R14, R13, R12, R11 ;  /* 0x0000000c0d0e7389 */ /* 0x0004e400000c000b */
[----:B-123-5:R-:W-:Y:S01]  /*a1f0*/  ENDCOLLECTIVE ;  /* 0x000000000000791b */ /* 0x02efe20003800000 */
.L_x_577:
[----:B------:R-:W-:Y:S05]  /*a200*/  BRA `(.L_x_578) ;  /* 0xffffff7000587947 */ /* 0x000fea000383ffff */
.L_x_492:
[----:B-1----:R1:W3:Y:S02]  /*a210*/  SYNCS.PHASECHK.TRANS64.TRYWAIT P0, [R18+URZ+0x26800], R5 ;  /* 0x02680005120075a7 */ /* 0x0022e4000800017f */
[----:B---3--:R-:W-:Y:S05]  /*a220*/  @!P0 NANOSLEEP.SYNCS 0x989680 ;  /* 0x009896800000895d */ /* 0x008fea0003900000 */
[----:B------:R-:W3:Y:S02]  /*a230*/  @!P0 SYNCS.PHASECHK.TRANS64 P0, [R18+URZ+0x26800], R5 ;  /* 0x02680005120085a7 */ /* 0x000ee4000800007f */
[----:B---3--:R-:W-:Y:S05]  /*a240*/  @!P0 BRA `(.L_x_492) ;  /* 0xfffffffc00f08947 */ /* 0x008fea000383ffff */
[----:B------:R-:W-:Y:S05]  /*a250*/  BRA `(.L_x_491) ;  /* 0xffffff70007c7947 */ /* 0x000fea000383ffff */
.L_x_497:
[----:B--2---:R-:W-:-:S04]  /*a260*/  IMAD.U32 R5, RZ, RZ, UR10 ;  /* 0x0000000aff057e24 */ /* 0x004fc8000f8e00ff */
[----:B------:R2:W3:Y:S03]  /*a270*/  SYNCS.PHASECHK.TRANS64.TRYWAIT P1, [R5+URZ+0x26810], R16 ;  /* 0x02681010050075a7 */ /* 0x0004e6000802017f */
[----:B---3--:R-:W-:Y:S05]  /*a280*/  @!P1 NANOSLEEP.SYNCS 0x989680 ;  /* 0x009896800000995d */ /* 0x008fea0003900000 */
[----:B------:R-:W3:Y:S02]  /*a290*/  @!P1 SYNCS.PHASECHK.TRANS64 P1, [R5+URZ+0x26810], R16 ;  /* 0x02681010050095a7 */ /* 0x000ee4000802007f */
[----:B---3--:R-:W-:Y:S05]  /*a2a0*/  @!P1 BRA `(.L_x_497) ;  /* 0xfffffffc00ec9947 */ /* 0x008fea000383ffff */
[----:B------:R-:W-:Y:S05]  /*a2b0*/  BRA `(.L_x_496) ;  /* 0xffffff7800e07947 */ /* 0x000fea000383ffff */
.L_x_501:
[----:B------:R-:W-:-:S04]  /*a2c0*/  IMAD.U32 R121, RZ, RZ, UR10 ;  /* 0x0000000aff797e24 */ /* 0x000fc8000f8e00ff */
[----:B------:R1:W1:Y:S03]  /*a2d0*/  SYNCS.PHASECHK.TRANS64.TRYWAIT P1, [R121+URZ+0x26830], R16 ;  /* 0x02683010790075a7 */ /* 0x000266000802017f */
[----:B-1----:R-:W-:Y:S05]  /*a2e0*/  @!P1 NANOSLEEP.SYNCS 0x989680 ;  /* 0x009896800000995d */ /* 0x002fea0003900000 */
[----:B------:R-:W1:Y:S02]  /*a2f0*/  @!P1 SYNCS.PHASECHK.TRANS64 P1, [R121+URZ+0x26830], R16 ;  /* 0x02683010790095a7 */ /* 0x000e64000802007f */
[----:B-1----:R-:W-:Y:S05]  /*a300*/  @!P1 BRA `(.L_x_501) ;  /* 0xfffffffc00ec9947 */ /* 0x002fea000383ffff */
[----:B------:R-:W-:Y:S05]  /*a310*/  BRA `(.L_x_500) ;  /* 0xffffff7c00ec7947 */ /* 0x000fea000383ffff */
.L_x_551:
[----:B-1----:R1:W2:Y:S02]  /*a320*/  SYNCS.PHASECHK.TRANS64.TRYWAIT P0, [R0+URZ+0x26820], R3 ;  /* 0x02682003000075a7 */ /* 0x0022a4000800017f */
[----:B--2---:R-:W-:Y:S05]  /*a330*/  @!P0 NANOSLEEP.SYNCS 0x989680 ;  /* 0x009896800000895d */ /* 0x004fea0003900000 */
[----:B------:R-:W2:Y:S02]  /*a340*/  @!P0 SYNCS.PHASECHK.TRANS64 P0, [R0+URZ+0x26820], R3 ;  /* 0x02682003000085a7 */ /* 0x000ea4000800007f */
[----:B--2---:R-:W-:Y:S05]  /*a350*/  @!P0 BRA `(.L_x_551) ;  /* 0xfffffffc00f08947 */ /* 0x004fea000383ffff */
[----:B------:R-:W-:Y:S05]  /*a360*/  BRA `(.L_x_579) ;  /* 0xffffffdc00787947 */ /* 0x000fea000383ffff */
.L_x_555:
[----:B-1----:R1:W2:Y:S02]  /*a370*/  SYNCS.PHASECHK.TRANS64.TRYWAIT P1, [R0+URZ+0x26840], R21 ;  /* 0x02684015000075a7 */ /* 0x0022a4000802017f */
[----:B--2---:R-:W-:Y:S05]  /*a380*/  @!P1 NANOSLEEP.SYNCS 0x989680 ;  /* 0x009896800000995d */ /* 0x004fea0003900000 */
[----:B------:R-:W2:Y:S02]  /*a390*/  @!P1 SYNCS.PHASECHK.TRANS64 P1, [R0+URZ+0x26840], R21 ;  /* 0x02684015000095a7 */ /* 0x000ea4000802007f */
[----:B--2---:R-:W-:Y:S05]  /*a3a0*/  @!P1 BRA `(.L_x_555) ;  /* 0xfffffffc00f09947 */ /* 0x004fea000383ffff */
[----:B------:R-:W-:Y:S05]  /*a3b0*/  BRA `(.L_x_580) ;  /* 0xffffffe400987947 */ /* 0x000fea000383ffff */
.L_x_557:
[----:B--2---:R2:W3:Y:S02]  /*a3c0*/  SYNCS.PHASECHK.TRANS64.TRYWAIT P1, [R0+URZ+0x26828], R21 ;  /* 0x02682815000075a7 */ /* 0x0044e4000802017f */
[----:B---3--:R-:W-:Y:S05]  /*a3d0*/  @!P1 NANOSLEEP.SYNCS 0x989680 ;  /* 0x009896800000995d */ /* 0x008fea0003900000 */
[----:B------:R-:W3:Y:S02]  /*a3e0*/  @!P1 SYNCS.PHASECHK.TRANS64 P1, [R0+URZ+0x26828], R21 ;  /* 0x02682815000095a7 */ /* 0x000ee4000802007f */
[----:B---3--:R-:W-:Y:S05]  /*a3f0*/  @!P1 BRA `(.L_x_557) ;  /* 0xfffffffc00f09947 */ /* 0x008fea000383ffff */
[----:B------:R-:W-:Y:S05]  /*a400*/  BRA `(.L_x_581) ;  /* 0xffffffe800487947 */ /* 0x000fea000383ffff */
.L_x_559:
[----:B---3--:R3:W4:Y:S02]  /*a410*/  SYNCS.PHASECHK.TRANS64.TRYWAIT P1, [R0+URZ+0x26848], R21 ;  /* 0x02684815000075a7 */ /* 0x008724000802017f */
[----:B----4-:R-:W-:Y:S05]  /*a420*/  @!P1 NANOSLEEP.SYNCS 0x989680 ;  /* 0x009896800000995d */ /* 0x010fea0003900000 */
[----:B------:R-:W4:Y:S02]  /*a430*/  @!P1 SYNCS.PHASECHK.TRANS64 P1, [R0+URZ+0x26848], R21 ;  /* 0x02684815000095a7 */ /* 0x000f24000802007f */
[----:B----4-:R-:W-:Y:S05]  /*a440*/  @!P1 BRA `(.L_x_559) ;  /* 0xfffffffc00f09947 */ /* 0x010fea000383ffff */
[----:B------:R-:W-:Y:S05]  /*a450*/  BRA `(.L_x_582) ;  /* 0xffffffe800dc7947 */ /* 0x000fea000383ffff */
.L_x_561:
[----:B------:R-:W-:-:S07]  /*a460*/  SHF.L.U32 R5, R9, 0x1f, RZ ;  /* 0x0000001f09057819 */ /* 0x000fce00000006ff */
.L_x_583:
[----:B-1----:R1:W2:Y:S02]  /*a470*/  SYNCS.PHASECHK.TRANS64.TRYWAIT P1, [R0+URZ+0x26820], R5 ;  /* 0x02682005000075a7 */ /* 0x0022a4000802017f */
[----:B--2---:R-:W-:Y:S05]  /*a480*/  @!P1 NANOSLEEP.SYNCS 0x989680 ;  /* 0x009896800000995d */ /* 0x004fea0003900000 */
[----:B------:R-:W2:Y:S02]  /*a490*/  @!P1 SYNCS.PHASECHK.TRANS64 P1, [R0+URZ+0x26820], R5 ;  /* 0x02682005000095a7 */ /* 0x000ea4000802007f */
[----:B--2---:R-:W-:Y:S05]  /*a4a0*/  @!P1 BRA `(.L_x_583) ;  /* 0xfffffffc00f09947 */ /* 0x004fea000383ffff */
[----:B------:R-:W-:Y:S05]  /*a4b0*/  BRA `(.L_x_584) ;  /* 0xffffffec00807947 */ /* 0x000fea000383ffff */
.L_x_564:
[----:B-1----:R1:W2:Y:S02]  /*a4c0*/  SYNCS.PHASECHK.TRANS64.TRYWAIT P1, [R0+URZ+0x26840], R7 ;  /* 0x02684007000075a7 */ /* 0x0022a4000802017f */
[----:B--2---:R-:W-:Y:S05]  /*a4d0*/  @!P1 NANOSLEEP.SYNCS 0x989680 ;  /* 0x009896800000995d */ /* 0x004fea0003900000 */
[----:B------:R-:W2:Y:S02]  /*a4e0*/  @!P1 SYNCS.PHASECHK.TRANS64 P1, [R0+URZ+0x26840], R7 ;  /* 0x02684007000095a7 */ /* 0x000ea4000802007f */
[----:B--2---:R-:W-:Y:S05]  /*a4f0*/  @!P1 BRA `(.L_x_564) ;  /* 0xfffffffc00f09947 */ /* 0x004fea000383ffff */
[----:B------:R-:W-:Y:S05]  /*a500*/  BRA `(.L_x_585) ;  /* 0xfffffff0002c7947 */ /* 0x000fea000383ffff */
.L_x_566:
[----:B--2---:R2:W3:Y:S02]  /*a510*/  SYNCS.PHASECHK.TRANS64.TRYWAIT P1, [R0+URZ+0x26828], R7 ;  /* 0x02682807000075a7 */ /* 0x0044e4000802017f */
[----:B---3--:R-:W-:Y:S05]  /*a520*/  @!P1 NANOSLEEP.SYNCS 0x989680 ;  /* 0x009896800000995d */ /* 0x008fea0003900000 */
[----:B------:R-:W3:Y:S02]  /*a530*/  @!P1 SYNCS.PHASECHK.TRANS64 P1, [R0+URZ+0x26828], R7 ;  /* 0x02682807000095a7 */ /* 0x000ee4000802007f */
[----:B---3--:R-:W-:Y:S05]  /*a540*/  @!P1 BRA `(.L_x_566) ;  /* 0xfffffffc00f09947 */ /* 0x008fea000383ffff */
[----:B------:R-:W-:Y:S05]  /*a550*/  BRA `(.L_x_586) ;  /* 0xfffffff000d47947 */ /* 0x000fea000383ffff */
.L_x_568:
[----:B---3--:R3:W4:Y:S02]  /*a560*/  SYNCS.PHASECHK.TRANS64.TRYWAIT P0, [R3+URZ+0x26840], R2 ;  /* 0x02684002030075a7 */ /* 0x008724000800017f */
[----:B----4-:R-:W-:Y:S05]  /*a570*/  @!P0 NANOSLEEP.SYNCS 0x989680 ;  /* 0x009896800000895d */ /* 0x010fea0003900000 */
[----:B------:R-:W4:Y:S02]  /*a580*/  @!P0 SYNCS.PHASECHK.TRANS64 P0, [R3+URZ+0x26840], R2 ;  /* 0x02684002030085a7 */ /* 0x000f24000800007f */
[----:B----4-:R-:W-:Y:S05]  /*a590*/  @!P0 BRA `(.L_x_568) ;  /* 0xfffffffc00f08947 */ /* 0x010fea000383ffff */
[----:B------:R-:W-:Y:S05]  /*a5a0*/  BRA `(.L_x_587) ;  /* 0xfffffff4007c7947 */ /* 0x000fea000383ffff */
.L_x_570:
[----:B------:R-:W-:Y:S01]  /*a5b0*/  BSSY B0, `(.L_x_588) ;  /* 0x0000006000007945 */ /* 0x000fe20003800000 */
[----:B------:R-:W-:-:S07]  /*a5c0*/  IMAD.MOV.U32 R15, RZ, RZ, -0x1 ;  /* 0xffffffffff0f7424 */ /* 0x000fce00078e00ff */
[----:B--2---:R-:W-:Y:S05]  /*a5d0*/  WARPSYNC.COLLECTIVE R15, `(.L_x_589) ;  /* 0x000000000f0c7348 */ /* 0x004fea0003c00000 */
[----:B------:R-:W-:Y:S02]  /*a5e0*/  ELECT P6, UR62, PT ;  /* 0x00000000003e782f */ /* 0x000fe400038c0000 */
[----:B------:R-:W-:Y:S01]  /*a5f0*/  MOV R14, UR62 ;  /* 0x0000003e000e7c02 */ /* 0x000fe20008000f00 */
[----:B--2---:R-:W-:Y:S10]  /*a600*/  ENDCOLLECTIVE ;  /* 0x000000000000791b */ /* 0x004ff40003800000 */
.L_x_589:
[----:B------:R-:W-:Y:S05]  /*a610*/  BSYNC B0 ;  /* 0x0000000000007941 */ /* 0x000fea0003800000 */
.L_x_588:
[----:B------:R-:W-:Y:S01]  /*a620*/  PLOP3.LUT P0, PT, P6, PT, PT, 0x80, 0x0 ;  /* 0x000000000000781c */ /* 0x000fe2000370f070 */
[----:B------:R-:W-:-:S12]  /*a630*/  BRA `(.L_x_590) ;  /* 0xfffffff800447947 */ /* 0x000fd8000383ffff */
.L_x_572:
[----:B-1----:R1:W3:Y:S02]  /*a640*/  SYNCS.PHASECHK.TRANS64.TRYWAIT P0, [R6+URZ], R5 ;  /* 0x00000005060075a7 */ /* 0x0022e4000800017f */
[----:B---3--:R-:W-:Y:S05]  /*a650*/  @!P0 NANOSLEEP.SYNCS 0x989680 ;  /* 0x009896800000895d */ /* 0x008fea0003900000 */
[----:B------:R-:W3:Y:S02]  /*a660*/  @!P0 SYNCS.PHASECHK.TRANS64 P0, [R6+URZ], R5 ;  /* 0x00000005060085a7 */ /* 0x000ee4000800007f */
[----:B---3--:R-:W-:Y:S05]  /*a670*/  @!P0 BRA `(.L_x_572) ;  /* 0xfffffffc00f08947 */ /* 0x008fea000383ffff */
[----:B------:R-:W-:Y:S05]  /*a680*/  BRA `(.L_x_591) ;  /* 0xfffffff800847947 */ /* 0x000fea000383ffff */
.L_x_573:
[----:B---3--:R3:W4:Y:S02]  /*a690*/  SYNCS.PHASECHK.TRANS64.TRYWAIT P0, [R3+URZ], R2 ;  /* 0x00000002030075a7 */ /* 0x008724000800017f */
[----:B----4-:R-:W-:Y:S05]  /*a6a0*/  @!P0 NANOSLEEP.SYNCS 0x989680 ;  /* 0x009896800000895d */ /* 0x010fea0003900000 */
[----:B------:R-:W4:Y:S02]  /*a6b0*/  @!P0 SYNCS.PHASECHK.TRANS64 P0, [R3+URZ], R2 ;  /* 0x00000002030085a7 */ /* 0x000f24000800007f */
[----:B----4-:R-:W-:Y:S05]  /*a6c0*/  @!P0 BRA `(.L_x_573) ;  /* 0xfffffffc00f08947 */ /* 0x010fea000383ffff */
[----:B------:R-:W-:Y:S05]  /*a6d0*/  BRA `(.L_x_592) ;  /* 0xfffffff800787947 */ /* 0x000fea000383ffff */
.L_x_575:
[----:B---3--:R3:W4:Y:S02]  /*a6e0*/  SYNCS.PHASECHK.TRANS64.TRYWAIT P0, [R0+URZ], R5 ;  /* 0x00000005000075a7 */ /* 0x008724000800017f */
[----:B----4-:R-:W-:Y:S05]  /*a6f0*/  @!P0 NANOSLEEP.SYNCS 0x989680 ;  /* 0x009896800000895d */ /* 0x010fea0003900000 */
[----:B------:R-:W4:Y:S02]  /*a700*/  @!P0 SYNCS.PHASECHK.TRANS64 P0, [R0+URZ], R5 ;  /* 0x00000005000085a7 */ /* 0x000f24000800007f */
[----:B----4-:R-:W-:Y:S05]  /*a710*/  @!P0 BRA `(.L_x_575) ;  /* 0xfffffffc00f08947 */ /* 0x010fea000383ffff */
[----:B------:R-:W-:Y:S05]  /*a720*/  BRA `(.L_x_593) ;  /* 0xfffffff8007c7947 */ /* 0x000fea000383ffff */
.L_x_594:
        /* <DEDUP_REMOVED lines=13> */
.L_x_3299:


//--------------------- .text._ZN7cutlass13device_kernelIN5flash11enable_sm90INS1_16FlashAttnBwdSm90INS1_25CollectiveMainloopBwdSm90ILi2ELi2ELi2EN4cute5tupleIJNS5_1CILi1EEES8_S8_EEENS6_IJNS7_ILi64EEENS7_ILi128EEENS7_ILi96EEEEEENS_6half_tEfNS_4arch4Sm90ELb0ELb0ELb1ELb1ELb1ELb1ELb0ELb0ELi2ELi1ELi2ELi1ELb1EEENS1_21CollectiveEpilogueBwdISD_SE_SG_Li256ELb1ELb0ELi1EEENS1_19SingleTileSchedulerILb1ELb0ELb0ELi128EEEEEEEEEvNT_6ParamsE --------------------------
	.section	.text._ZN7cutlass13device_kernelIN5flash11enable_sm90INS1_16FlashAttnBwdSm90INS1_25CollectiveMainloopBwdSm90ILi2ELi2ELi2EN4cute5tupleIJNS5_1CILi1EEES8_S8_EEENS6_IJNS7_ILi64EEENS7_ILi128EEENS7_ILi96EEEEEENS_6half_tEfNS_4arch4Sm90ELb0ELb0ELb1ELb1ELb1ELb1ELb0ELb0ELi2ELi1ELi2ELi1ELb1EEENS1_21CollectiveEpilogueBwdISD_SE_SG_Li256ELb1ELb0ELi1EEENS1_19SingleTileSchedulerILb1ELb0ELb0ELi128EEEEEEEEEvNT_6ParamsE,"ax",@progbits
	.align	128
.text._ZN7cutlass13device_kernelIN5flash11enable_sm90INS1_16FlashAttnBwdSm90INS1_25CollectiveMainloopBwdSm90ILi2ELi2ELi2EN4cute5tupleIJNS5_1CILi1EEES8_S8_EEENS6_IJNS7_ILi64EEENS7_ILi128EEENS7_ILi96EEEEEENS_6half_tEfNS_4arch4Sm90ELb0ELb0ELb1ELb1ELb1ELb1ELb0ELb0ELi2ELi1ELi2ELi1ELb1EEENS1_21CollectiveEpilogueBwdISD_SE_SG_Li256ELb1ELb0ELi1EEENS1_19SingleTileSchedulerILb1ELb0ELb0ELi128EEEEEEEEEvNT_6ParamsE:
        .type           _ZN7cutlass13device_kernelIN5flash11enable_sm90INS1_16FlashAttnBwdSm90INS1_25CollectiveMainloopBwdSm90ILi2ELi2ELi2EN4cute5tupleIJNS5_1CILi1EEES8_S8_EEENS6_IJNS7_ILi64EEENS7_ILi128EEENS7_ILi96EEEEEENS_6half_tEfNS_4arch4Sm90ELb0ELb0ELb1ELb1ELb1ELb1ELb0ELb0ELi2ELi1ELi2ELi1ELb1EEENS1_21CollectiveEpilogueBwdISD_SE_SG_Li256ELb1ELb0ELi1EEENS1_19SingleTileSchedulerILb1ELb0ELb0ELi128EEEEEEEEEvNT_6ParamsE,@function
        .size           _ZN7cutlass13device_kernelIN5flash11enable_sm90INS1_16FlashAttnBwdSm90INS1_25CollectiveMainloopBwdSm90ILi2ELi2ELi2EN4cute5tupleIJNS5_1CILi1EEES8_S8_EEENS6_IJNS7_ILi64EEENS7_ILi128EEENS7_ILi96EEEEEENS_6half_tEfNS_4arch4Sm90ELb0ELb0ELb1ELb1ELb1ELb1ELb0ELb0ELi2ELi1ELi2ELi1ELb1EEENS1_21CollectiveEpilogueBwdISD_SE_SG_Li256ELb1ELb0ELi1EEENS1_19SingleTileSchedulerILb1ELb0ELb0ELi128EEEEEEEEEvNT_6ParamsE,(.L_x_3300 - _ZN7cutlass13device_kernelIN5flash11enable_sm90INS1_16FlashAttnBwdSm90INS1_25CollectiveMainloopBwdSm90ILi2ELi2ELi2EN4cute5tupleIJNS5_1CILi1EEES8_S8_EEENS6_IJNS7_ILi64EEENS7_ILi128EEENS7_ILi96EEEEEENS_6half_tEfNS_4arch4Sm90ELb0ELb0ELb1ELb1ELb1ELb1ELb0ELb0ELi2ELi1ELi2ELi1ELb1EEENS1_21CollectiveEpilogueBwdISD_SE_SG_Li256ELb1ELb0ELi1EEENS1_19SingleTileSchedulerILb1ELb0ELb0ELi128EEEEEEEEEvNT_6ParamsE)
        .other          _ZN7cutlass13device_kernelIN5flash11enable_sm90INS1_16FlashAttnBwdSm90INS1_25CollectiveMainloopBwdSm90ILi2ELi2ELi2EN4cute5tupleIJNS5_1CILi1EEES8_S8_EEENS6_IJNS7_ILi64EEENS7_ILi128EEENS7_ILi96EEEEEENS_6half_tEfNS_4arch4Sm90ELb0ELb0ELb1ELb1ELb1ELb1ELb0ELb0ELi2ELi1ELi2ELi1ELb1EEENS1_21CollectiveEpilogueBwdISD_SE_SG_Li256ELb1ELb0ELi1EEENS1_19SingleTileSchedulerILb1ELb0ELb0ELi128EEEEEEEEEvNT_6ParamsE,@"STO_CUDA_ENTRY STV_DEFAULT"
_ZN7cutlass13device_kernelIN5flash11enable_sm90INS1_16FlashAttnBwdSm90INS1_25CollectiveMainloopBwdSm90ILi2ELi2ELi2EN4cute5tupleIJNS5_1CILi1EEES8_S8_EEENS6_IJNS7_ILi64EEENS7_ILi128EEENS7_ILi96EEEEEENS_6half_tEfNS_4arch4Sm90ELb0ELb0ELb1ELb1ELb1ELb1ELb0ELb0ELi2ELi1ELi2ELi1ELb1EEENS1_21CollectiveEpilogueBwdISD_SE_SG_Li256ELb1ELb0ELi1EEENS1_19SingleTileSchedulerILb1ELb0ELb0ELi128EEEEEEEEEvNT_6ParamsE:
        /* <DEDUP_REMOVED lines=23> */
.L_x_596:
[----:B------:R-:W-:Y:S05]  /*0170*/  BSYNC B0 ;  /* 0x0000000000007941 */ /* 0x000fea0003800000 */
.L_x_595:
        /* <DEDUP_REMOVED lines=37> */
.L_x_597:
        /* <DEDUP_REMOVED lines=22> */
.L_x_598:
[----:B------:R-:W-:Y:S01]  /*0530*/  PLOP3.LUT P0, PT, PT, PT, UP0, 0x80, 0x0 ;  /* 0x000000000000781c */ /* 0x000fe20003f0f008 */
[----:B------:R-:W-:Y:S01]  /*0540*/  NOP ;  /* 0x0000000000007918 */ /* 0x000fe20000000000 */
[----:B------:R-:W-:Y:S01]  /*0550*/  ULDC.64 UR46, c[0x0][0x208] ;  /* 0x00008200002e7ab9 */ /* 0x000fe20000000a00 */
[----:B------:R-:W-:Y:S01]  /*0560*/  BSSY B6, `(.L_x_599) ;  /* 0x0000a46000067945 */ /* 0x000fe20003800000 */
[----:B-12-4-:R-:W-:Y:S09]  /*0570*/  BAR.SYNC.DEFER_BLOCKING 0x0 ;  /* 0x0000000000007b1d */ /* 0x016ff20000010000 */
[----:B------:R-:W-:Y:S05]  /*0580*/  @!P0 BRA `(.L_x_600) ;  /* 0x0000006000b88947 */ /* 0x000fea0003800000 */
.L_x_601:
        /* <DEDUP_REMOVED lines=21> */
.L_x_602:
        /* <DEDUP_REMOVED lines=14> */
.L_x_604:
[----:B------:R-:W-:-:S05]  /*07c0*/  ULDC UR4, c[0x0][0x8bc] ;  /* 0x00022f0000047ab9 */ /* 0x000fca0000000800 */
.L_x_603:
        /* <DEDUP_REMOVED lines=21> */
.L_x_606:
        /* <DEDUP_REMOVED lines=14> */
.L_x_607:
        /* <DEDUP_REMOVED lines=10> */
.L_x_608:
        /* <DEDUP_REMOVED lines=11> */
.L_x_609:
        /* <DEDUP_REMOVED lines=72> */
.L_x_612:
        /* <DEDUP_REMOVED lines=15> */
.L_x_611:
        /* <DEDUP_REMOVED lines=22> */
.L_x_614:
        /* <DEDUP_REMOVED lines=15> */
.L_x_613:
[----:B------:R-:W-:Y:S01]  /*1310*/  SHF.R.S32.HI R25, RZ, 0x1f, R22 ;  /* 0x0000001fff197819 */ /* 0x000fe20000011416 */
[----:B------:R-:W-:-:S03]  /*1320*/  UMOV UR4, 0xffffffff ;  /* 0xffffffff00047882 */ /* 0x000fc60000000000 */
[----:B------:R-:W-:-:S04]  /*1330*/  LEA.HI R0, R25, R22, RZ, 0x7 ;  /* 0x0000001619007211 */ /* 0x000fc800078f38ff */
[----:B------:R-:W-:Y:S01]  /*1340*/  SHF.R.S32.HI R16, RZ, 0x7, R0 ;  /* 0x00000007ff107819 */ /* 0x000fe20000011400 */
[----:B------:R-:W-:Y:S06]  /*1350*/  BRA.DIV UR4, `(.L_x_615) ;  /* 0x0000009604a07947 */ /* 0x000fec000b800000 */
[----:B------:R2:W3:Y:S02]  /*1360*/  SHFL.IDX PT, R14, R16, RZ, 0x1f ;  /* 0x00001fff100e7589 */ /* 0x0004e400000e0000 */
.L_x_719:
        /* <DEDUP_REMOVED lines=14> */
.L_x_616:
        /* <DEDUP_REMOVED lines=19> */
.L_x_618:
        /* <DEDUP_REMOVED lines=126> */
.L_x_629:
[----:B------:R-:W-:-:S06]  /*1d60*/  UISETP.NE.AND UP0, UPT, UR20, 0x3, UPT ;  /* 0x000000031400788c */ /* 0x000fcc000bf05270 */
[----:B------:R-:W-:-:S13]  /*1d70*/  PLOP3.LUT P0, PT, PT, PT, UP0, 0x80, 0x0 ;  /* 0x000000000000781c */ /* 0x000fda0003f0f008 */
[----:B-1----:R-:W-:Y:S05]  /*1d80*/  @!P0 BRA `(.L_x_619) ;  /* 0x0000000000048947 */ /* 0x002fea0003800000 */
[----:B------:R-:W-:Y:S01]  /*1d90*/  BPT.TRAP 0x1 ;  /* 0x000000040000795c */ /* 0x000fe20000300000 */
.L_x_619:
[----:B------:R-:W-:Y:S01]  /*1da0*/  R2UR UR10, R18 ;  /* 0x00000000120a72ca */ /* 0x000fe200000e0000 */
[----:B------:R-:W-:-:S05]  /*1db0*/  IMAD.U32 R16, RZ, RZ, UR5 ;  /* 0x00000005ff107e24 */ /* 0x000fca000f8e00ff */
[----:B------:R-:W-:-:S07]  /*1dc0*/  SHF.L.U32 R16, R16, 0x1f, RZ ;  /* 0x0000001f10107819 */ /* 0x000fce00000006ff */
[----:B------:R-:W-:-:S09]  /*1dd0*/  ULEA UR10, UR6, UR10, 0x3 ;  /* 0x0000000a060a7291 */ /* 0x000fd2000f8e183f */
[----:B------:R1:W2:Y:S01]  /*1de0*/  SYNCS.PHASECHK.TRANS64.TRYWAIT P1, [UR10+0x26810], R16 ;  /* 0x02681010ff0075a7 */ /* 0x0002a2000802014a */
[----:B------:R-:W-:Y:S05]  /*1df0*/  @!P0 BRA `(.L_x_620) ;  /* 0x0000000000048947 */ /* 0x000fea0003800000 */
[----:B------:R-:W-:Y:S01]  /*1e00*/  BPT.TRAP 0x1 ;  /* 0x000000040000795c */ /* 0x000fe20000300000 */
.L_x_620:
[----:B--2---:R-:W-:Y:S05]  /*1e10*/  @P1 BRA `(.L_x_621) ;  /* 0x0000000000081947 */ /* 0x004fea0003800000 */
[----:B------:R-:W2:Y:S02]  /*1e20*/  SYNCS.PHASECHK.TRANS64.TRYWAIT P1, [UR10+0x26810], R16 ;  /* 0x02681010ff0075a7 */ /* 0x000ea4000802014a */
[----:B--2---:R-:W-:Y:S05]  /*1e30*/  @!P1 BRA `(.L_x_622) ;  /* 0x0000008c001c9947 */ /* 0x004fea0003800000 */
.L_x_621:
        /* <DEDUP_REMOVED lines=67> */
.L_x_623:
[----:B------:R1:W1:Y:S01]  /*2270*/  SYNCS.PHASECHK.TRANS64.TRYWAIT P1, [UR10+0x26830], R16 ;  /* 0x02683010ff0075a7 */ /* 0x000262000802014a */
[----:B------:R-:W-:Y:S05]  /*2280*/  @!P0 BRA `(.L_x_624) ;  /* 0x0000000000048947 */ /* 0x000fea0003800000 */
[----:B------:R-:W-:Y:S01]  /*2290*/  BPT.TRAP 0x1 ;  /* 0x000000040000795c */ /* 0x000fe20000300000 */
.L_x_624:
[----:B-1----:R-:W-:Y:S05]  /*22a0*/  @P1 BRA `(.L_x_625) ;  /* 0x0000000000081947 */ /* 0x002fea0003800000 */
[----:B------:R-:W1:Y:S02]  /*22b0*/  SYNCS.PHASECHK.TRANS64.TRYWAIT P1, [UR10+0x26830], R16 ;  /* 0x02683010ff0075a7 */ /* 0x000e64000802014a */
[----:B-1----:R-:W-:Y:S05]  /*22c0*/  @!P1 BRA `(.L_x_626) ;  /* 0x0000008800109947 */ /* 0x002fea0003800000 */
.L_x_625:
        /* <DEDUP_REMOVED lines=565> */
.L_x_627:
        /* <DEDUP_REMOVED lines=44> */
.L_x_628:
        /* <DEDUP_REMOVED lines=62> */
.L_x_610:
        /* <DEDUP_REMOVED lines=150> */
.L_x_631:
        /* <DEDUP_REMOVED lines=60> */
.L_x_633:
[----:B------:R-:W-:Y:S05]  /*59e0*/  BSYNC B0 ;  /* 0x0000000000007941 */ /* 0x000fea0003800000 */
.L_x_632:
        /* <DEDUP_REMOVED lines=22> */
.L_x_635:
[----:B------:R-:W-:Y:S05]  /*5b50*/  BSYNC B0 ;  /* 0x0000000000007941 */ /* 0x000fea0003800000 */
.L_x_634:
        /* <DEDUP_REMOVED lines=26> */
.L_x_637:
[----:B------:R-:W-:Y:S05]  /*5d00*/  BSYNC B0 ;  /* 0x0000000000007941 */ /* 0x000fea0003800000 */
.L_x_636:
        /* <DEDUP_REMOVED lines=23> */
.L_x_630:
        /* <DEDUP_REMOVED lines=41> */
.L_x_638:
        /* <DEDUP_REMOVED lines=47> */
.L_x_640:
[----:B------:R-:W-:Y:S05]  /*6400*/  BSYNC B0 ;  /* 0x0000000000007941 */ /* 0x000fea0003800000 */
.L_x_639:
        /* <DEDUP_REMOVED lines=21> */
.L_x_642:
[----:B------:R-:W-:Y:S05]  /*6560*/  BSYNC B0 ;  /* 0x0000000000007941 */ /* 0x000fea0003800000 */
.L_x_641:
        /* <DEDUP_REMOVED lines=25> */
.L_x_644:
[----:B------:R-:W-:Y:S05]  /*6700*/  BSYNC B0 ;  /* 0x0000000000007941 */ /* 0x000fea0003800000 */
.L_x_643:
        /* <DEDUP_REMOVED lines=22> */
.L_x_600:
        /* <DEDUP_REMOVED lines=9> */
[----:B------:R-:W1:Y:S01]  /*6900*/  S2UR UR25, SR_CTAID.X ;  /* 0x00000000001979c3 */ /* 0x000e620000002500 */
[----:B------:R-:W-:-:S04]  /*6910*/  ISETP.NE.U32.AND P0, PT, RZ, UR4, PT ;  /* 0x00000004ff007c0c */ /* 0x000fc8000bf05070 */
[----:B------:R-:W-:-:S03]  /*6920*/  ISETP.NE.AND.EX P0, PT, RZ, UR5, PT, P0 ;  /* 0x00000005ff007c0c */ /* 0x000fc6000bf05300 */
[----:B------:R-:W2:Y:S10]  /*6930*/  S2UR UR12, SR_CTAID.Z ;  /* 0x00000000000c79c3 */ /* 0x000eb40000002700 */
[----:B------:R-:W-:Y:S05]  /*6940*/  @!P0 BRA `(.L_x_646) ;  /* 0x00000000001c8947 */ /* 0x000fea0003800000 */
[----:B------:R-:W-:Y:S02]  /*6950*/  ULDC.64 UR4, c[0x0][0x8d8] ;  /* 0x0002360000047ab9 */ /* 0x000fe40000000a00 */
[----:B--2---:R-:W-:-:S06]  /*6960*/  UIMAD.WIDE UR4, UR12, 0x4, UR4 ;  /* 0x000000040c0478a5 */ /* 0x004fcc000f8e0204 */
[----:B------:R-:W-:Y:S02]  /*6970*/  IMAD.U32 R2, RZ, RZ, UR4 ;  /* 0x00000004ff027e24 */ /* 0x000fe4000f8e00ff */
[----:B------:R-:W-:-:S05]  /*6980*/  IMAD.U32 R3, RZ, RZ, UR5 ;  /* 0x00000005ff037e24 */ /* 0x000fca000f8e00ff */
[----:B------:R-:W2:Y:S02]  /*6990*/  LDG.E R2, desc[UR46][R2.64] ;  /* 0x0000002e02027981 */ /* 0x000ea4000c1e1900 */
[----:B--2---:R-:W-:Y:S01]  /*69a0*/  R2UR UR4, R2 ;  /* 0x00000000020472ca */ /* 0x004fe200000e0000 */
[----:B------:R-:W-:-:S14]  /*69b0*/  BRA `(.L_x_647) ;  /* 0x0000000000387947 */ /* 0x000fdc0003800000 */
.L_x_646:
[----:B------:R-:W-:Y:S02]  /*69c0*/  ULDC.64 UR4, c[0x0][0x8d0] ;  /* 0x0002340000047ab9 */ /* 0x000fe40000000a00 */
[----:B------:R-:W-:-:S04]  /*69d0*/  ISETP.NE.U32.AND P0, PT, RZ, UR4, PT ;  /* 0x00000004ff007c0c */ /* 0x000fc8000bf05070 */
[----:B------:R-:W-:-:S13]  /*69e0*/  ISETP.NE.AND.EX P0, PT, RZ, UR5, PT, P0 ;  /* 0x00000005ff007c0c */ /* 0x000fda000bf05300 */
[----:B------:R-:W-:Y:S05]  /*69f0*/  @!P0 BRA `(.L_x_648) ;  /* 0x0000000000248947 */ /* 0x000fea0003800000 */
[----:B------:R-:W-:Y:S02]  /*6a00*/  ULDC.64 UR4, c[0x0][0x8d0] ;  /* 0x0002340000047ab9 */ /* 0x000fe40000000a00 */
[----:B--2---:R-:W-:-:S06]  /*6a10*/  UIMAD.WIDE UR4, UR12, 0x4, UR4 ;  /* 0x000000040c0478a5 */ /* 0x004fcc000f8e0204 */
[----:B------:R-:W-:Y:S02]  /*6a20*/  IMAD.U32 R2, RZ, RZ, UR4 ;  /* 0x00000004ff027e24 */ /* 0x000fe4000f8e00ff */
[----:B------:R-:W-:-:S05]  /*6a30*/  IMAD.U32 R3, RZ, RZ, UR5 ;  /* 0x00000005ff037e24 */ /* 0x000fca000f8e00ff */
[----:B------:R-:W2:Y:S04]  /*6a40*/  LDG.E R0, desc[UR46][R2.64] ;  /* 0x0000002e02007981 */ /* 0x000ea8000c1e1900 */
[----:B------:R-:W2:Y:S02]  /*6a50*/  LDG.E R5, desc[UR46][R2.64+0x4] ;  /* 0x0000042e02057981 */ /* 0x000ea4000c1e1900 */
[----:B--2---:R-:W-:-:S05]  /*6a60*/  IMAD.IADD R0, R5, 0x1, -R0 ;  /* 0x0000000105007824 */ /* 0x004fca00078e0a00 */
[----:B------:R-:W-:Y:S01]  /*6a70*/  R2UR UR4, R0 ;  /* 0x00000000000472ca */ /* 0x000fe200000e0000 */
[----:B------:R-:W-:-:S14]  /*6a80*/  BRA `(.L_x_647) ;  /* 0x0000000000047947 */ /* 0x000fdc0003800000 */
.L_x_648:
[----:B------:R-:W-:-:S05]  /*6a90*/  ULDC UR4, c[0x0][0x8bc] ;  /* 0x00022f0000047ab9 */ /* 0x000fca0000000800 */
.L_x_647:
[----:B-1----:R-:W-:-:S04]  /*6aa0*/  USHF.L.U32 UR5, UR25, 0x7, URZ ;  /* 0x0000000719057899 */ /* 0x002fc8000800063f */
[----:B------:R-:W-:-:S04]  /*6ab0*/  UISETP.GE.AND UP0, UPT, UR5, UR4, UPT ;  /* 0x000000040500728c */ /* 0x000fc8000bf06270 */
[----:B--2---:R-:W-:-:S06]  /*6ac0*/  USEL UR12, UR12, 0xffffffff, !UP0 ;  /* 0xffffffff0c0c7887 */ /* 0x004fcc000c000000 */
        /* <DEDUP_REMOVED lines=10> */
[----:B------:R-:W-:Y:S02]  /*6b70*/  ULDC.64 UR4, c[0x0][0x780] ;  /* 0x0001e00000047ab9 */ /* 0x000fe40000000a00 */
[----:B------:R-:W-:-:S03]  /*6b80*/  UISETP.NE.U32.AND UP1, UPT, UR4, URZ, UPT ;  /* 0x0000003f0400728c */ /* 0x000fc6000bf25070 */
[----:B------:R-:W2:Y:S01]  /*6b90*/  @P0 LDG.E R0, desc[UR46][R2.64] ;  /* 0x0000002e02000981 */ /* 0x000ea2000c1e1900 */
[----:B------:R-:W-:-:S06]  /*6ba0*/  UISETP.NE.AND.EX UP1, UPT, UR5, URZ, UPT, UP1 ;  /* 0x0000003f0500728c */ /* 0x000fcc000bf25310 */
[----:B------:R-:W-:-:S05]  /*6bb0*/  PLOP3.LUT P1, PT, PT, PT, UP1, 0x80, 0x0 ;  /* 0x000000000000781c */ /* 0x000fca0003f2f018 */
[----:B------:R-:W-:Y:S02]  /*6bc0*/  @UP1 ULDC.64 UR4, c[0x0][0x780] ;  /* 0x0001e00000041ab9 */ /* 0x000fe40000000a00 */
[----:B------:R-:W-:-:S06]  /*6bd0*/  @UP1 UIMAD.WIDE UR4, UR12, 0x4, UR4 ;  /* 0x000000040c0418a5 */ /* 0x000fcc000f8e0204 */
[----:B------:R-:W-:Y:S02]  /*6be0*/  IMAD.U32 R4, RZ, RZ, UR4 ;  /* 0x00000004ff047e24 */ /* 0x000fe4000f8e00ff */
[----:B------:R-:W-:-:S05]  /*6bf0*/  IMAD.U32 R5, RZ, RZ, UR5 ;  /* 0x00000005ff057e24 */ /* 0x000fca000f8e00ff */
[----:B------:R-:W3:Y:S01]  /*6c00*/  @P1 LDG.E R4, desc[UR46][R4.64] ;  /* 0x0000002e04041981 */ /* 0x000ee2000c1e1900 */
[----:B------:R-:W-:Y:S01]  /*6c10*/  PLOP3.LUT P2, PT, PT, PT, UP0, 0x80, 0x0 ;  /* 0x000000000000781c */ /* 0x000fe20003f4f008 */
[----:B------:R-:W1:-:S12]  /*6c20*/  S2UR UR19, SR_CTAID.Y ;  /* 0x00000000001379c3 */ /* 0x000e580000002600 */
[----:B--2---:R-:W-:-:S13]  /*6c30*/  @P2 R2UR UR4, R0 ;  /* 0x00000000000422ca */ /* 0x004fda00000e0000 */
[----:B------:R-:W-:-:S04]  /*6c40*/  @UP0 ULEA UR4, UR12, UR4, 0x6 ;  /* 0x000000040c040291 */ /* 0x000fc8000f8e303f */
[----:B------:R-:W-:-:S04]  /*6c50*/  @UP0 USHF.R.S32.HI UR5, URZ, 0x1f, UR4 ;  /* 0x0000001f3f050899 */ /* 0x000fc80008011404 */
[----:B------:R-:W-:-:S03]  /*6c60*/  @UP0 ULEA.HI UR5, UR5, UR4, URZ, 0x6 ;  /* 0x0000000405050291 */ /* 0x000fc6000f8f303f */
[----:B------:R-:W-:Y:S01]  /*6c70*/  ULDC UR4, c[0x0][0x280] ;  /* 0x0000a00000047ab9 */ /* 0x000fe20000000800 */
[----:B------:R-:W-:Y:S01]  /*6c80*/  @UP0 USHF.R.S32.HI UR5, URZ, 0x6, UR5 ;  /* 0x000000063f050899 */ /* 0x000fe20008011405 */
[----:B---3--:R-:W-:Y:S01]  /*6c90*/  @P1 R2UR UR4, R4 ;  /* 0x00000000040412ca */ /* 0x008fe200000e0000 */
[----:B-1----:R-:W-:-:S14]  /*6ca0*/  @P1 BRA `(.L_x_649) ;  /* 0x0000000000181947 */ /* 0x002fdc0003800000 */
[----:B------:R-:W-:Y:S05]  /*6cb0*/  @!P0 BRA `(.L_x_649) ;  /* 0x0000000000148947 */ /* 0x000fea0003800000 */
[----:B------:R-:W2:Y:S04]  /*6cc0*/  LDG.E R4, desc[UR46][R2.64] ;  /* 0x0000002e02047981 */ /* 0x000ea8000c1e1900 */
[----:B------:R-:W3:Y:S01]  /*6cd0*/  LDG.E R0, desc[UR46][R2.64+0x4] ;  /* 0x0000042e02007981 */ /* 0x000ee2000c1e1900 */
[----:B--2---:R-:W-:Y:S02]  /*6ce0*/  R2UR UR6, R4 ;  /* 0x00000000040672ca */ /* 0x004fe400000e0000 */
[----:B---3--:R-:W-:-:S13]  /*6cf0*/  R2UR UR4, R0 ;  /* 0x00000000000472ca */ /* 0x008fda00000e0000 */
[----:B------:R-:W-:-:S12]  /*6d00*/  UIADD3 UR4, -UR6, UR4, URZ ;  /* 0x0000000406047290 */ /* 0x000fd8000fffe13f */
.L_x_649:
[----:B------:R-:W-:Y:S02]  /*6d10*/  UISETP.GE.AND UP1, UPT, UR4, 0x1, UPT ;  /* 0x000000010400788c */ /* 0x000fe4000bf26270 */
[----:B------:R-:W-:Y:S01]  /*6d20*/  @UP0 UIMAD UR5, UR5, 0x1800, URZ ;  /* 0x00001800050508a4 */ /* 0x000fe2000f8e023f */
[----:B------:R-:W-:Y:S01]  /*6d30*/  UMOV UR6, URZ ;  /* 0x0000003f00067c82 */ /* 0x000fe20008000000 */
[----:B------:R-:W-:Y:S02]  /*6d40*/  UMOV UR7, URZ ;  /* 0x0000003f00077c82 */ /* 0x000fe40008000000 */
[----:B------:R-:W-:Y:S01]  /*6d50*/  PLOP3.LUT P0, PT, PT, PT, UP1, 0x80, 0x0 ;  /* 0x000000000000781c */ /* 0x000fe20003f0f018 */
[----:B------:R-:W-:Y:S02]  /*6d60*/  @UP0 USHF.R.S32.HI UR8, URZ, 0x1f, UR5 ;  /* 0x0000001f3f080899 */ /* 0x000fe40008011405 */
[----:B------:R-:W-:Y:S01]  /*6d70*/  USHF.R.S32.HI UR20, URZ, 0x1f, UR19 ;  /* 0x0000001f3f147899 */ /* 0x000fe20008011413 */
[----:B------:R-:W-:-:S04]  /*6d80*/  @UP0 UMOV UR6, UR5 ;  /* 0x0000000500060c82 */ /* 0x000fc80008000000 */
[----:B------:R-:W-:-:S05]  /*6d90*/  @UP0 UMOV UR7, UR8 ;  /* 0x0000000800070c82 */ /* 0x000fca0008000000 */
[----:B------:R-:W-:Y:S05]  /*6da0*/  @!P0 BRA `(.L_x_605) ;  /* 0x0000003c00048947 */ /* 0x000fea0003800000 */
[----:B------:R-:W1:Y:S01]  /*6db0*/  S2R R0, SR_TID.X ;  /* 0x0000000000007919 */ /* 0x000e620000002100 */
[----:B------:R-:W-:Y:S01]  /*6dc0*/  ULDC.64 UR10, c[0x0][0x2d8] ;  /* 0x0000b600000a7ab9 */ /* 0x000fe20000000a00 */
[----:B------:R-:W-:Y:S02]  /*6dd0*/  UIADD3 UR5, UR4, 0x3f, URZ ;  /* 0x0000003f04057890 */ /* 0x000fe4000fffe03f */
[----:B------:R-:W-:Y:S02]  /*6de0*/  UIMAD UR8, UR20, UR10, URZ ;  /* 0x0000000a140872a4 */ /* 0x000fe4000f8e023f */
[----:B------:R-:W-:Y:S02]  /*6df0*/  UISETP.GE.AND UP1, UPT, UR4, 0x41, UPT ;  /* 0x000000410400788c */ /* 0x000fe4000bf26270 */
[----:B------:R-:W-:Y:S02]  /*6e00*/  USHF.R.S32.HI UR4, URZ, 0x1f, UR5 ;  /* 0x0000001f3f047899 */ /* 0x000fe40008011405 */
[----:B------:R-:W-:-:S02]  /*6e10*/  UIMAD UR9, UR19, UR11, UR8 ;  /* 0x0000000b130972a4 */ /* 0x000fc4000f8e0208 */
[----:B------:R-:W-:Y:S01]  /*6e20*/  USHF.R.S32.HI UR8, URZ, 0x1f, UR12 ;  /* 0x0000001f3f087899 */ /* 0x000fe2000801140c */
[----:B------:R-:W-:Y:S01]  /*6e30*/  PLOP3.LUT P1, PT, PT, PT, UP1, 0x80, 0x0 ;  /* 0x000000000000781c */ /* 0x000fe20003f2f018 */
[----:B------:R-:W-:Y:S02]  /*6e40*/  UIMAD.WIDE.U32 UR14, UR19, UR10, URZ ;  /* 0x0000000a130e72a5 */ /* 0x000fe4000f8e003f */
[----:B------:R-:W-:Y:S02]  /*6e50*/  ULEA.HI UR4, UR4, UR5, URZ, 0x6 ;  /* 0x0000000504047291 */ /* 0x000fe4000f8f303f */
[----:B------:R-:W-:Y:S02]  /*6e60*/  USEL UR13, UR8, URZ, !UP0 ;  /* 0x0000003f080d7287 */ /* 0x000fe4000c000000 */
[----:B------:R-:W-:Y:S02]  /*6e70*/  UIADD3 UR8, UP2, UR6, UR14, URZ ;  /* 0x0000000e06087290 */ /* 0x000fe4000ff5e03f */
[----:B------:R-:W-:-:S02]  /*6e80*/  UIADD3 UR5, UR15, UR9, URZ ;  /* 0x000000090f057290 */ /* 0x000fc4000fffe03f */
[----:B------:R-:W-:Y:S01]  /*6e90*/  USHF.R.S32.HI UR4, URZ, 0x6, UR4 ;  /* 0x000000063f047899 */ /* 0x000fe20008011404 */
[----:B------:R-:W-:Y:S01]  /*6ea0*/  ULDC UR10, c[0x0][0x288] ;  /* 0x0000a200000a7ab9 */ /* 0x000fe20000000800 */
[----:B------:R-:W-:Y:S01]  /*6eb0*/  USEL UR18, UR12, URZ, !UP0 ;  /* 0x0000003f0c127287 */ /* 0x000fe2000c000000 */
[----:B------:R-:W-:Y:S01]  /*6ec0*/  ULDC.64 UR16, c[0x0][0x2e0] ;  /* 0x0000b80000107ab9 */ /* 0x000fe20000000a00 */
[----:B------:R-:W-:Y:S02]  /*6ed0*/  UIMAD UR12, UR12, UR10, URZ ;  /* 0x0000000a0c0c72a4 */ /* 0x000fe4000f8e023f */
[----:B------:R-:W-:Y:S01]  /*6ee0*/  UIADD3.X UR9, UR7, UR5, URZ, UP2, !UPT ;  /* 0x0000000507097290 */ /* 0x000fe200097fe43f */
[----:B-1----:R-:W-:Y:S01]  /*6ef0*/  LOP3.LUT R0, R0, 0x1f, RZ, 0xc0, !PT ;  /* 0x0000001f00007812 */ /* 0x002fe200078ec0ff */
[----:B------:R-:W-:Y:S01]  /*6f00*/  ULDC UR11, c[0x0][0x760] ;  /* 0x0001d800000b7ab9 */ /* 0x000fe20000000800 */
[----:B------:R-:W-:Y:S02]  /*6f10*/  UIMAD UR13, UR13, UR16, URZ ;  /* 0x000000100d0d72a4 */ /* 0x000fe4000f8e023f */
[----:B------:R-:W-:-:S02]  /*6f20*/  UISETP.LT.AND UP2, UPT, UR4, 0x1, UPT ;  /* 0x000000010400788c */ /* 0x000fc4000bf41270 */
[----:B------:R-:W-:Y:S02]  /*6f30*/  UIMAD UR10, UR10, UR11, URZ ;  /* 0x0000000b0a0a72a4 */ /* 0x000fe4000f8e023f */
[----:B------:R-:W-:Y:S02]  /*6f40*/  UIADD3 UR11, UP0, UR12, UR19, URZ ;  /* 0x000000130c0b7290 */ /* 0x000fe4000ff1e03f */
[----:B------:R-:W-:Y:S02]  /*6f50*/  UIMAD UR13, UR18, UR17, UR13 ;  /* 0x00000011120d72a4 */ /* 0x000fe4000f8e020d */
[----:B------:R-:W-:Y:S02]  /*6f60*/  USEL UR19, UR4, 0x1, !UP2 ;  /* 0x0000000104137887 */ /* 0x000fe4000d000000 */
[----:B------:R-:W-:Y:S01]  /*6f70*/  UIMAD.WIDE.U32 UR8, UR18, UR16, UR8 ;  /* 0x00000010120872a5 */ /* 0x000fe2000f8e0008 */
[----:B------:R-:W-:Y:S01]  /*6f80*/  ELECT P0, URZ, PT ;  /* 0x00000000003f782f */ /* 0x000fe20003800000 */
[----:B------:R-:W-:-:S02]  /*6f90*/  ULEA.HI.X.SX32 UR12, UR12, UR20, 0x1, UP0 ;  /* 0x000000140c0c7291 */ /* 0x000fc400080f0e3f */
[----:B------:R-:W-:Y:S02]  /*6fa0*/  ULOP3.LUT UR32, UR19, 0x1, URZ, 0xc0, !UPT ;  /* 0x0000000113207892 */ /* 0x000fe4000f8ec03f */
[----:B------:R-:W-:Y:S01]  /*6fb0*/  UIADD3 UR27, UR9, UR13, URZ ;  /* 0x0000000d091b7290 */ /* 0x000fe2000fffe03f */
[----:B------:R-:W-:Y:S01]  /*6fc0*/  UMOV UR4, URZ ;  /* 0x0000003f00047c82 */ /* 0x000fe20008000000 */
[----:B------:R-:W-:Y:S10]  /*6fd0*/  @!P1 BRA `(.L_x_650) ;  /* 0x0000000800bc9947 */ /* 0x000ff40003800000 */
[----:B------:R-:W-:Y:S01]  /*6fe0*/  UMOV UR15, UR5 ;  /* 0x00000005000f7c82 */ /* 0x000fe20008000000 */
[----:B------:R-:W-:Y:S01]  /*6ff0*/  ULDC.64 UR4, c[0x0][0x2c0] ;  /* 0x0000b00000047ab9 */ /* 0x000fe20000000a00 */
[----:B------:R-:W-:-:S04]  /*7000*/  UIMAD.WIDE.U32 UR16, UR18, UR16, UR14 ;  /* 0x00000010121072a5 */ /* 0x000fc8000f8e000e */
[----:B------:R-:W-:-:S04]  /*7010*/  UIADD3 UR23, UP0, UR6, UR16, URZ ;  /* 0x0000001006177290 */ /* 0x000fc8000ff1e03f */
[----:B------:R-:W-:Y:S02]  /*7020*/  UIADD3.X UR6, UR7, UR13, UR17, UP0, !UPT ;  /* 0x0000000d07067290 */ /* 0x000fe400087fe411 */
[----:B------:R-:W-:Y:S02]  /*7030*/  ULEA UR22, UP0, UR23, UR4, 0x2 ;  /* 0x0000000417167291 */ /* 0x000fe4000f80103f */
[----:B------:R-:W-:Y:S02]  /*7040*/  UIADD3 UR13, UR19, -UR32, URZ ;  /* 0x80000020130d7290 */ /* 0x000fe4000fffe03f */
[----:B------:R-:W-:Y:S02]  /*7050*/  ULEA.HI.X UR23, UR23, UR5, UR6, 0x2, UP0 ;  /* 0x0000000517177291 */ /* 0x000fe400080f1406 */
[----:B------:R-:W-:Y:S02]  /*7060*/  UIADD3 UR18, UP0, UR22, 0x3000, URZ ;  /* 0x0000300016127890 */ /* 0x000fe4000ff1e03f */
[----:B------:R-:W-:-:S02]  /*7070*/  UIADD3 UR20, UP1, UR22, 0x6000, URZ ;  /* 0x0000600016147890 */ /* 0x000fc4000ff3e03f */
[----:B------:R-:W-:Y:S02]  /*7080*/  UIADD3 UR22, UP2, UR22, 0x9000, URZ ;  /* 0x0000900016167890 */ /* 0x000fe4000ff5e03f */
[----:B------:R-:W-:Y:S02]  /*7090*/  UIADD3.X UR19, URZ, UR23, URZ, UP0, !UPT ;  /* 0x000000173f137290 */ /* 0x000fe400087fe43f */
[----:B------:R-:W-:Y:S02]  /*70a0*/  UIADD3.X UR21, URZ, UR23, URZ, UP1, !UPT ;  /* 0x000000173f157290 */ /* 0x000fe40008ffe43f */
[----:B------:R-:W-:Y:S01]  /*70b0*/  UIADD3.X UR23, URZ, UR23, URZ, UP2, !UPT ;  /* 0x000000173f177290 */ /* 0x000fe200097fe43f */
[----:B------:R-:W-:Y:S01]  /*70c0*/  UMOV UR5, URZ ;  /* 0x0000003f00057c82 */ /* 0x000fe20008000000 */
[----:B------:R-:W-:-:S10]  /*70d0*/  UMOV UR4, URZ ;  /* 0x0000003f00047c82 */ /* 0x000fd40008000000 */
.L_x_675:
        /* <DEDUP_REMOVED lines=17> */
.L_x_653:
[----:B------:R-:W2:Y:S04]  /*71f0*/  LDG.E.STRONG.GPU R4, desc[UR46][R2.64] ;  /* 0x0000002e02047981 */ /* 0x000ea8000c1ef900 */
[----:B--2---:R-:W-:Y:S01]  /*7200*/  CCTL.IVALL ;  /* 0x00000000ff00798f */ /* 0x004fe20002000000 */
[----:B------:R-:W-:Y:S05]  /*7210*/  YIELD ;  /* 0x0000000000007946 */ /* 0x000fea0003800000 */
[----:B------:R-:W-:-:S13]  /*7220*/  ISETP.NE.AND P2, PT, R4, UR25, PT ;  /* 0x0000001904007c0c */ /* 0x000fda000bf45270 */
[----:B------:R-:W-:Y:S05]  /*7230*/  @P2 BRA `(.L_x_653) ;  /* 0xfffffffc00ec2947 */ /* 0x000fea000383ffff */
.L_x_652:
[----:B------:R-:W-:Y:S05]  /*7240*/  BSYNC B0 ;  /* 0x0000000000007941 */ /* 0x000fea0003800000 */
.L_x_651:
[----:B------:R-:W-:-:S03]  /*7250*/  UMOV UR16, 0xffffffff ;  /* 0xffffffff00107882 */ /* 0x000fc60000000000 */
[----:B------:R-:W-:Y:S05]  /*7260*/  BRA.DIV UR16, `(.L_x_654) ;  /* 0x0000003a10407947 */ /* 0x000fea000b800000 */
[----:B------:R-:W-:Y:S01]  /*7270*/  NOP ;  /* 0x0000000000007918 */ /* 0x000fe20000000000 */
.L_x_722:
        /* <DEDUP_REMOVED lines=19> */
.L_x_656:
[----:B------:R-:W-:Y:S05]  /*73b0*/  BSYNC B0 ;  /* 0x0000000000007941 */ /* 0x000fea0003800000 */
.L_x_655:
        /* <DEDUP_REMOVED lines=13> */
.L_x_658:
[----:B------:R-:W-:Y:S05]  /*7490*/  BSYNC B0 ;  /* 0x0000000000007941 */ /* 0x000fea0003800000 */
.L_x_657:
[----:B------:R-:W-:Y:S06]  /*74a0*/  BAR.ARV 0xa, 0xa0 ;  /* 0x0282800000007b1d */ /* 0x000fec0000002000 */
[----:B------:R-:W-:Y:S04]  /*74b0*/  BSSY B0, `(.L_x_659) ;  /* 0x0000003000007945 */ /* 0x000fe80003800000 */
[----:B------:R-:W-:Y:S05]  /*74c0*/  @!P0 BRA `(.L_x_660) ;  /* 0x0000000000048947 */ /* 0x000fea0003800000 */
[----:B------:R-:W-:-:S04]  /*74d0*/  DEPBAR.LE SB0, 0x0 ;  /* 0x000080000000791a */ /* 0x000fc80000000000 */
.L_x_660:
[----:B------:R-:W-:Y:S05]  /*74e0*/  BSYNC B0 ;  /* 0x0000000000007941 */ /* 0x000fea0003800000 */
.L_x_659:
        /* <DEDUP_REMOVED lines=19> */
.L_x_662:
[----:B------:R-:W-:Y:S05]  /*7620*/  BSYNC B0 ;  /* 0x0000000000007941 */ /* 0x000fea0003800000 */
.L_x_661:
        /* <DEDUP_REMOVED lines=9> */
.L_x_665:
[----:B------:R-:W2:Y:S04]  /*76c0*/  LDG.E.STRONG.GPU R4, desc[UR46][R2.64] ;  /* 0x0000002e02047981 */ /* 0x000ea8000c1ef900 */
[----:B--2---:R-:W-:Y:S01]  /*76d0*/  CCTL.IVALL ;  /* 0x00000000ff00798f */ /* 0x004fe20002000000 */
[----:B------:R-:W-:Y:S05]  /*76e0*/  YIELD ;  /* 0x0000000000007946 */ /* 0x000fea0003800000 */
[----:B------:R-:W-:-:S13]  /*76f0*/  ISETP.NE.AND P2, PT, R4, UR25, PT ;  /* 0x0000001904007c0c */ /* 0x000fda000bf45270 */
[----:B------:R-:W-:Y:S05]  /*7700*/  @P2 BRA `(.L_x_665) ;  /* 0xfffffffc00ec2947 */ /* 0x000fea000383ffff */
.L_x_664:
[----:B------:R-:W-:Y:S05]  /*7710*/  BSYNC B0 ;  /* 0x0000000000007941 */ /* 0x000fea0003800000 */
.L_x_663:
[----:B------:R-:W-:-:S03]  /*7720*/  UMOV UR6, 0xffffffff ;  /* 0xffffffff00067882 */ /* 0x000fc60000000000 */
[----:B------:R-:W-:Y:S05]  /*7730*/  BRA.DIV UR6, `(.L_x_666) ;  /* 0x0000003606287947 */ /* 0x000fea000b800000 */
[----:B------:R-:W-:Y:S01]  /*7740*/  NOP ;  /* 0x0000000000007918 */ /* 0x000fe20000000000 */
.L_x_725:
        /* <DEDUP_REMOVED lines=13> */
.L_x_668:
[----:B------:R-:W-:Y:S05]  /*7820*/  BSYNC B0 ;  /* 0x0000000000007941 */ /* 0x000fea0003800000 */
.L_x_667:
        /* <DEDUP_REMOVED lines=13> */
.L_x_670:
[----:B------:R-:W-:Y:S05]  /*7900*/  BSYNC B0 ;  /* 0x0000000000007941 */ /* 0x000fea0003800000 */
.L_x_669:
[----:B------:R-:W-:Y:S06]  /*7910*/  BAR.ARV 0xa, 0xa0 ;  /* 0x0282800000007b1d */ /* 0x000fec0000002000 */
[----:B------:R-:W-:Y:S04]  /*7920*/  BSSY B0, `(.L_x_671) ;  /* 0x0000003000007945 */ /* 0x000fe80003800000 */
[----:B------:R-:W-:Y:S05]  /*7930*/  @!P0 BRA `(.L_x_672) ;  /* 0x0000000000048947 */ /* 0x000fea0003800000 */
[----:B------:R-:W-:-:S04]  /*7940*/  DEPBAR.LE SB0, 0x0 ;  /* 0x000080000000791a */ /* 0x000fc80000000000 */
.L_x_672:
[----:B------:R-:W-:Y:S05]  /*7950*/  BSYNC B0 ;  /* 0x0000000000007941 */ /* 0x000fea0003800000 */
.L_x_671:
        /* <DEDUP_REMOVED lines=19> */
.L_x_674:
[----:B------:R-:W-:Y:S05]  /*7a90*/  BSYNC B0 ;  /* 0x0000000000007941 */ /* 0x000fea0003800000 */
.L_x_673:
[----:B------:R-:W-:Y:S02]  /*7aa0*/  UIADD3 UR4, UR4, 0x2, URZ ;  /* 0x0000000204047890 */ /* 0x000fe4000fffe03f */
[----:B------:R-:W-:Y:S01]  /*7ab0*/  UIADD3 UR5, UR5, 0x1, URZ ;  /* 0x0000000105057890 */ /* 0x000fe2000fffe03f */
[----:B------:R-:W-:Y:S11]  /*7ac0*/  @P1 BRA `(.L_x_675) ;  /* 0xfffffff400841947 */ /* 0x000ff6000383ffff */
.L_x_650:
        /* <DEDUP_REMOVED lines=13> */
.L_x_678:
[----:B------:R-:W2:Y:S04]  /*7ba0*/  LDG.E.STRONG.GPU R0, desc[UR46][R2.64] ;  /* 0x0000002e02007981 */ /* 0x000ea8000c1ef900 */
[----:B--2---:R-:W-:Y:S01]  /*7bb0*/  CCTL.IVALL ;  /* 0x00000000ff00798f */ /* 0x004fe20002000000 */
[----:B------:R-:W-:Y:S05]  /*7bc0*/  YIELD ;  /* 0x0000000000007946 */ /* 0x000fea0003800000 */
[----:B------:R-:W-:-:S13]  /*7bd0*/  ISETP.NE.AND P1, PT, R0, UR25, PT ;  /* 0x0000001900007c0c */ /* 0x000fda000bf25270 */
[----:B------:R-:W-:Y:S05]  /*7be0*/  @P1 BRA `(.L_x_678) ;  /* 0xfffffffc00ec1947 */ /* 0x000fea000383ffff */
.L_x_677:
[----:B------:R-:W-:Y:S05]  /*7bf0*/  BSYNC B0 ;  /* 0x0000000000007941 */ /* 0x000fea0003800000 */
.L_x_676:
[----:B------:R-:W-:-:S03]  /*7c00*/  UMOV UR5, 0xffffffff ;  /* 0xffffffff00057882 */ /* 0x000fc60000000000 */
[----:B------:R-:W-:Y:S05]  /*7c10*/  BRA.DIV UR5, `(.L_x_679) ;  /* 0x00000032050c7947 */ /* 0x000fea000b800000 */
[----:B------:R-:W-:Y:S01]  /*7c20*/  NOP ;  /* 0x0000000000007918 */ /* 0x000fe20000000000 */
.L_x_728:
        /* <DEDUP_REMOVED lines=22> */
.L_x_681:
[----:B------:R-:W-:Y:S05]  /*7d90*/  BSYNC B0 ;  /* 0x0000000000007941 */ /* 0x000fea0003800000 */
.L_x_680:
[----:B------:R-:W-:Y:S06]  /*7da0*/  BAR.SYNC.DEFER_BLOCKING 0xe, 0xa0 ;  /* 0x0382800000007b1d */ /* 0x000fec0000010000 */
[----:B------:R-:W-:Y:S04]  /*7db0*/  BSSY B0, `(.L_x_682) ;  /* 0x0000013000007945 */ /* 0x000fe80003800000 */
[----:B------:R-:W-:Y:S05]  /*7dc0*/  @!P0 BRA `(.L_x_683) ;  /* 0x0000000000448947 */ /* 0x000fea0003800000 */
[----:B------:R-:W1:Y:S01]  /*7dd0*/  S2UR UR14, SR_CgaCtaId ;  /* 0x00000000000e79c3 */ /* 0x000e620000008800 */
[----:B------:R-:W-:Y:S01]  /*7de0*/  R2UR UR5, R6 ;  /* 0x00000000060572ca */ /* 0x000fe200000e0000 */
[----:B------:R-:W-:Y:S01]  /*7df0*/  UMOV UR13, 0x400 ;  /* 0x00000400000d7882 */ /* 0x000fe20000000000 */
[----:B------:R-:W-:-:S11]  /*7e00*/  ULDC.64 UR6, c[0x0][0x2c0] ;  /* 0x0000b00000067ab9 */ /* 0x000fd60000000a00 */
[----:B------:R-:W-:-:S04]  /*7e10*/  UIADD3 UR5, UR5, 0xc00, URZ ;  /* 0x00000c0005057890 */ /* 0x000fc8000fffe03f */
[----:B------:R-:W-:-:S04]  /*7e20*/  UIADD3 UR15, UP0, UR5, UR8, URZ ;  /* 0x00000008050f7290 */ /* 0x000fc8000ff1e03f */
[----:B------:R-:W-:Y:S02]  /*7e30*/  ULEA.HI.X.SX32 UR5, UR5, UR27, 0x1, UP0 ;  /* 0x0000001b05057291 */ /* 0x000fe400080f0e3f */
[----:B-1----:R-:W-:Y:S02]  /*7e40*/  ULEA UR13, UR14, UR13, 0x18 ;  /* 0x0000000d0e0d7291 */ /* 0x002fe4000f8ec03f */
[----:B------:R-:W-:Y:S02]  /*7e50*/  ULEA UR6, UP0, UR15, UR6, 0x2 ;  /* 0x000000060f067291 */ /* 0x000fe4000f80103f */
[----:B------:R-:W-:Y:S02]  /*7e60*/  UIADD3 UR13, UR13, 0xf000, URZ ;  /* 0x0000f0000d0d7890 */ /* 0x000fe4000fffe03f */
[----:B------:R-:W-:Y:S01]  /*7e70*/  ULEA.HI.X UR7, UR15, UR7, UR5, 0x2, UP0 ;  /* 0x000000070f077291 */ /* 0x000fe200080f1405 */
[----:B------:R-:W-:Y:S02]  /*7e80*/  UMOV UR14, 0x0 ;  /* 0x00000000000e7882 */ /* 0x000fe40000000000 */
[----:B------:R-:W-:Y:S01]  /*7e90*/  UMOV UR5, 0x300 ;  /* 0x0000030000057882 */ /* 0x000fe20000000000 */
[----:B------:R-:W-:-:S05]  /*7ea0*/  UMOV UR15, 0x14f00000 ;  /* 0x14f00000000f7882 */ /* 0x000fca0000000000 */
[----:B------:R1:W-:Y:S01]  /*7eb0*/  UBLKRED.G.S.ADD.F32.RN [UR6], [UR13], UR5, desc[UR14] ;  /* 0x00000e060d0073bb */ /* 0x0003e200080a1405 */
[----:B------:R0:W-:Y:S01]  /*7ec0*/  UTMACMDFLUSH ;  /* 0x00000000000079b7 */ /* 0x0001e20000000000 */
[----:B-1----:R-:W-:-:S04]  /*7ed0*/  DEPBAR.LE SB0, 0x1 ;  /* 0x000080400000791a */ /* 0x002fc80000000000 */
.L_x_683:
[----:B------:R-:W-:Y:S05]  /*7ee0*/  BSYNC B0 ;  /* 0x0000000000007941 */ /* 0x000fea0003800000 */
.L_x_682:
[----:B------:R-:W-:Y:S06]  /*7ef0*/  BAR.ARV 0xa, 0xa0 ;  /* 0x0282800000007b1d */ /* 0x000fec0000002000 */
[----:B------:R-:W-:Y:S04]  /*7f00*/  BSSY B0, `(.L_x_684) ;  /* 0x0000003000007945 */ /* 0x000fe80003800000 */
[----:B------:R-:W-:Y:S05]  /*7f10*/  @!P0 BRA `(.L_x_685) ;  /* 0x0000000000048947 */ /* 0x000fea0003800000 */
[----:B------:R-:W-:-:S04]  /*7f20*/  DEPBAR.LE SB0, 0x0 ;  /* 0x000080000000791a */ /* 0x000fc80000000000 */
.L_x_685:
[----:B------:R-:W-:Y:S05]  /*7f30*/  BSYNC B0 ;  /* 0x0000000000007941 */ /* 0x000fea0003800000 */
.L_x_684:
        /* <DEDUP_REMOVED lines=19> */
.L_x_645:
        /* <DEDUP_REMOVED lines=13> */
.L_x_686:
        /* <DEDUP_REMOVED lines=14> */
.L_x_688:
[----:B------:R-:W-:-:S05]  /*8220*/  ULDC UR4, c[0x0][0x8bc] ;  /* 0x00022f0000047ab9 */ /* 0x000fca0000000800 */
.L_x_687:
        /* <DEDUP_REMOVED lines=56> */
.L_x_690:
        /* <DEDUP_REMOVED lines=63> */
.L_x_729:
        /* <DEDUP_REMOVED lines=13> */
.L_x_693:
        /* <DEDUP_REMOVED lines=125> */
.L_x_704:
[----:B------:R-:W-:-:S04]  /*9240*/  SHF.L.U32 R21, R9, 0x1f, RZ ;  /* 0x0000001f09157819 */ /* 0x000fc800000006ff */
[----:B-1----:R-:W1:Y:S02]  /*9250*/  SYNCS.PHASECHK.TRANS64.TRYWAIT P1, [R0+URZ+0x26840], R21 ;  /* 0x02684015000075a7 */ /* 0x002e64000802017f */
[----:B-12---:R-:W-:Y:S05]  /*9260*/  @!P1 BRA `(.L_x_696) ;  /* 0x0000001800a89947 */ /* 0x006fea0003800000 */
.L_x_730:
[----:B------:R-:W-:Y:S05]  /*9270*/  @P0 BRA `(.L_x_697) ;  /* 0x0000000000140947 */ /* 0x000fea0003800000 */
[----:B------:R-:W-:Y:S01]  /*9280*/  ISETP.NE.AND P1, PT, R16, RZ, PT ;  /* 0x000000ff1000720c */ /* 0x000fe20003f25270 */
[----:B------:R-:W-:-:S04]  /*9290*/  IMAD.MOV.U32 R3, RZ, RZ, 0x3100 ;  /* 0x00003100ff037424 */ /* 0x000fc800078e00ff */
[----:B------:R2:W-:Y:S08]  /*92a0*/  SYNCS.ARRIVE.TRANS64 RZ, [R0+URZ+0x26830], R3 ;  /* 0x0268300300ff79a7 */ /* 0x0005f0000800003f */
[----:B------:R-:W-:Y:S05]  /*92b0*/  @!P1 BRA `(.L_x_697) ;  /* 0x0000000000049947 */ /* 0x000fea0003800000 */
[----:B------:R-:W-:Y:S01]  /*92c0*/  BPT.TRAP 0x1 ;  /* 0x000000040000795c */ /* 0x000fe20000300000 */
.L_x_697:
        /* <DEDUP_REMOVED lines=43> */
.L_x_731:
[----:B------:R-:W-:Y:S05]  /*9580*/  @P0 BRA `(.L_x_699) ;  /* 0x0000000000140947 */ /* 0x000fea0003800000 */
[----:B------:R-:W-:Y:S01]  /*9590*/  ISETP.NE.AND P1, PT, R16, RZ, PT ;  /* 0x000000ff1000720c */ /* 0x000fe20003f25270 */
[----:B------:R-:W-:-:S04]  /*95a0*/  IMAD.MOV.U32 R3, RZ, RZ, 0x3100 ;  /* 0x00003100ff037424 */ /* 0x000fc800078e00ff */
[----:B------:R3:W-:Y:S08]  /*95b0*/  SYNCS.ARRIVE.TRANS64 RZ, [R0+URZ+0x26818], R3 ;  /* 0x0268180300ff79a7 */ /* 0x0007f0000800003f */
[----:B------:R-:W-:Y:S05]  /*95c0*/  @!P1 BRA `(.L_x_699) ;  /* 0x0000000000049947 */ /* 0x000fea0003800000 */
[----:B------:R-:W-:Y:S01]  /*95d0*/  BPT.TRAP 0x1 ;  /* 0x000000040000795c */ /* 0x000fe20000300000 */
.L_x_699:
        /* <DEDUP_REMOVED lines=36> */
.L_x_732:
        /* <DEDUP_REMOVED lines=9> */
.L_x_701:
        /* <DEDUP_REMOVED lines=38> */
.L_x_734:
[----:B------:R-:W-:Y:S05]  /*9b10*/  @P0 BRA `(.L_x_703) ;  /* 0x0000000000140947 */ /* 0x000fea0003800000 */
[----:B------:R-:W-:Y:S01]  /*9b20*/  ISETP.NE.AND P1, PT, R16, RZ, PT ;  /* 0x000000ff1000720c */ /* 0x000fe20003f25270 */
[----:B-1----:R-:W-:-:S04]  /*9b30*/  IMAD.MOV.U32 R5, RZ, RZ, 0x3100 ;  /* 0x00003100ff057424 */ /* 0x002fc800078e00ff */
[----:B------:R2:W-:Y:S08]  /*9b40*/  SYNCS.ARRIVE.TRANS64 RZ, [R0+URZ+0x26810], R5 ;  /* 0x0268100500ff79a7 */ /* 0x0005f0000800003f */
[----:B------:R-:W-:Y:S05]  /*9b50*/  @!P1 BRA `(.L_x_703) ;  /* 0x0000000000049947 */ /* 0x000fea0003800000 */
[----:B------:R-:W-:Y:S01]  /*9b60*/  BPT.TRAP 0x1 ;  /* 0x000000040000795c */ /* 0x000fe20000300000 */
.L_x_703:
        /* <DEDUP_REMOVED lines=37> */
.L_x_695:
[----:B------:R-:W-:-:S13]  /*9dc0*/  ISETP.NE.AND P1, PT, R13, RZ, PT ;  /* 0x000000ff0d00720c */ /* 0x000fda0003f25270 */
[----:B------:R-:W-:Y:S05]  /*9dd0*/  @!P1 BRA `(.L_x_694) ;  /* 0x0000000400689947 */ /* 0x000fea0003800000 */
[----:B------:R-:W-:-:S04]  /*9de0*/  SHF.L.U32 R7, R9, 0x1f, RZ ;  /* 0x0000001f09077819 */ /* 0x000fc800000006ff */
[----:B------:R-:W1:Y:S02]  /*9df0*/  SYNCS.PHASECHK.TRANS64.TRYWAIT P1, [R0+URZ+0x26840], R7 ;  /* 0x02684007000075a7 */ /* 0x000e64000802017f */
[----:B-1----:R-:W-:Y:S05]  /*9e00*/  @!P1 BRA `(.L_x_705) ;  /* 0x0000001000149947 */ /* 0x002fea0003800000 */
.L_x_735:
[----:B------:R-:W-:Y:S05]  /*9e10*/  @P0 BRA `(.L_x_706) ;  /* 0x0000000000140947 */ /* 0x000fea0003800000 */
[----:B------:R-:W-:Y:S01]  /*9e20*/  ISETP.NE.AND P1, PT, R16, RZ, PT ;  /* 0x000000ff1000720c */ /* 0x000fe20003f25270 */
[----:B------:R-:W-:-:S04]  /*9e30*/  IMAD.MOV.U32 R5, RZ, RZ, 0x3100 ;  /* 0x00003100ff057424 */ /* 0x000fc800078e00ff */
[----:B------:R2:W-:Y:S08]  /*9e40*/  SYNCS.ARRIVE.TRANS64 RZ, [R0+URZ+0x26830], R5 ;  /* 0x0268300500ff79a7 */ /* 0x0005f0000800003f */
[----:B------:R-:W-:Y:S05]  /*9e50*/  @!P1 BRA `(.L_x_706) ;  /* 0x0000000000049947 */ /* 0x000fea0003800000 */
[----:B------:R-:W-:Y:S01]  /*9e60*/  BPT.TRAP 0x1 ;  /* 0x000000040000795c */ /* 0x000fe20000300000 */
.L_x_706:
        /* <DEDUP_REMOVED lines=41> */
.L_x_736:
[----:B------:R-:W-:Y:S05]  /*a100*/  @P0 BRA `(.L_x_708) ;  /* 0x0000000000140947 */ /* 0x000fea0003800000 */
[----:B------:R-:W-:Y:S01]  /*a110*/  ISETP.NE.AND P0, PT, R16, RZ, PT ;  /* 0x000000ff1000720c */ /* 0x000fe20003f05270 */
[----:B------:R-:W-:-:S04]  /*a120*/  IMAD.MOV.U32 R5, RZ, RZ, 0x3100 ;  /* 0x00003100ff057424 */ /* 0x000fc800078e00ff */
[----:B------:R3:W-:Y:S08]  /*a130*/  SYNCS.ARRIVE.TRANS64 RZ, [R0+URZ+0x26818], R5 ;  /* 0x0268180500ff79a7 */ /* 0x0007f0000800003f */
[----:B------:R-:W-:Y:S05]  /*a140*/  @!P0 BRA `(.L_x_708) ;  /* 0x0000000000048947 */ /* 0x000fea0003800000 */
[----:B------:R-:W-:Y:S01]  /*a150*/  BPT.TRAP 0x1 ;  /* 0x000000040000795c */ /* 0x000fe20000300000 */
.L_x_708:
        /* <DEDUP_REMOVED lines=34> */
.L_x_694:
[----:B------:R-:W3:Y:S01]  /*a380*/  S2R R2, SR_TID.X ;  /* 0x0000000000027919 */ /* 0x000ee20000002100 */
[----:B------:R-:W-:Y:S01]  /*a390*/  IMAD R3, R12, 0x8, R0 ;  /* 0x000000080c037824 */ /* 0x000fe200078e0200 */
[----:B---3--:R-:W-:Y:S02]  /*a3a0*/  LOP3.LUT R4, R2, 0x7f, RZ, 0xc0, !PT ;  /* 0x0000007f02047812 */ /* 0x008fe400078ec0ff */
[----:B------:R-:W-:Y:S02]  /*a3b0*/  SHF.L.U32 R2, R9, 0x1f, RZ ;  /* 0x0000001f09027819 */ /* 0x000fe400000006ff */
[----:B------:R-:W-:Y:S02]  /*a3c0*/  ISETP.NE.AND P1, PT, R4, RZ, PT ;  /* 0x000000ff0400720c */ /* 0x000fe40003f25270 */
[----:B------:R-:W3:Y:S02]  /*a3d0*/  SYNCS.PHASECHK.TRANS64.TRYWAIT P0, [R3+URZ+0x26840], R2 ;  /* 0x02684002030075a7 */ /* 0x000ee4000800017f */
[----:B---3--:R-:W-:Y:S09]  /*a3e0*/  @!P0 BRA `(.L_x_709) ;  /* 0x0000000800c48947 */ /* 0x008ff20003800000 */
.L_x_737:
[----:B------:R-:W-:Y:S05]  /*a3f0*/  @P1 BRA `(.L_x_710) ;  /* 0x0000000000181947 */ /* 0x000fea0003800000 */
[----:B------:R-:W4:Y:S01]  /*a400*/  S2R R4, SR_TID.X ;  /* 0x0000000000047919 */ /* 0x000f220000002100 */
[----:B---3--:R-:W-:-:S04]  /*a410*/  IMAD.MOV.U32 R2, RZ, RZ, 0x3100 ;  /* 0x00003100ff027424 */ /* 0x008fc800078e00ff */
[----:B------:R3:W-:Y:S01]  /*a420*/  SYNCS.ARRIVE.TRANS64 RZ, [R3+URZ+0x26830], R2 ;  /* 0x0268300203ff79a7 */ /* 0x0007e2000800003f */
[----:B----4-:R-:W-:-:S13]  /*a430*/  LOP3.LUT P0, RZ, R4, 0x1f, RZ, 0xc0, !PT ;  /* 0x0000001f04ff7812 */ /* 0x010fda000780c0ff */
[----:B---3--:R-:W-:Y:S05]  /*a440*/  @!P0 BRA `(.L_x_710) ;  /* 0x0000000000048947 */ /* 0x008fea0003800000 */
[----:B------:R-:W-:Y:S01]  /*a450*/  BPT.TRAP 0x1 ;  /* 0x000000040000795c */ /* 0x000fe20000300000 */
.L_x_710:
        /* <DEDUP_REMOVED lines=48> */
.L_x_691:
[----:B------:R-:W-:Y:S05]  /*a760*/  BSYNC B0 ;  /* 0x0000000000007941 */ /* 0x000fea0003800000 */
.L_x_689:
[----:B------:R-:W-:-:S03]  /*a770*/  UMOV UR8, 0xffffffff ;  /* 0xffffffff00087882 */ /* 0x000fc60000000000 */
[----:B------:R-:W-:Y:S05]  /*a780*/  BRA.DIV UR8, `(.L_x_711) ;  /* 0x0000000608f07947 */ /* 0x000fea000b800000 */
[----:B------:R-:W-:-:S13]  /*a790*/  ELECT P0, URZ, PT ;  /* 0x00000000003f782f */ /* 0x000fda0003800000 */
.L_x_740:
[----:B------:R-:W-:Y:S05]  /*a7a0*/  @!P0 BRA `(.L_x_605) ;  /* 0x0000000000848947 */ /* 0x000fea0003800000 */
[----:B------:R-:W-:-:S06]  /*a7b0*/  ULOP3.LUT UR8, UR38, 0x2, URZ, 0xfc, !UPT ;  /* 0x0000000226087892 */ /* 0x000fcc000f8efc3f */
[----:B------:R-:W-:-:S05]  /*a7c0*/  IMAD.U32 R2, RZ, RZ, UR8 ;  /* 0x00000008ff027e24 */ /* 0x000fca000f8e00ff */
[----:B------:R-:W-:-:S13]  /*a7d0*/  ISETP.NE.AND P2, PT, R2, 0x3, PT ;  /* 0x000000030200780c */ /* 0x000fda0003f45270 */
[----:B------:R-:W-:Y:S05]  /*a7e0*/  @!P2 BRA `(.L_x_712) ;  /* 0x000000000004a947 */ /* 0x000fea0003800000 */
[----:B--2---:R-:W-:Y:S01]  /*a7f0*/  BPT.TRAP 0x1 ;  /* 0x000000040000795c */ /* 0x004fe20000300000 */
.L_x_712:
        /* <DEDUP_REMOVED lines=15> */
.L_x_741:
[----:B------:R-:W3:Y:S02]  /*a8f0*/  SYNCS.PHASECHK.TRANS64.TRYWAIT P0, [R3+URZ], R2 ;  /* 0x00000002030075a7 */ /* 0x000ee4000800017f */
[----:B---3--:R-:W-:Y:S05]  /*a900*/  @!P0 BRA `(.L_x_714) ;  /* 0x0000000400c88947 */ /* 0x008fea0003800000 */
.L_x_742:
[----:B------:R-:W-:Y:S05]  /*a910*/  @!P2 BRA `(.L_x_715) ;  /* 0x000000000004a947 */ /* 0x000fea0003800000 */
[----:B--2---:R-:W-:Y:S01]  /*a920*/  BPT.TRAP 0x1 ;  /* 0x000000040000795c */ /* 0x004fe20000300000 */
.L_x_715:
[----:B---3--:R-:W-:-:S04]  /*a930*/  VIADD R3, R7, 0x26840 ;  /* 0x0002684007037836 */ /* 0x008fc80000000000 */
[----:B------:R-:W-:-:S04]  /*a940*/  IMAD R0, R0, 0x8, R3 ;  /* 0x0000000800007824 */ /* 0x000fc800078e0203 */
[----:B------:R-:W3:Y:S02]  /*a950*/  SYNCS.PHASECHK.TRANS64.TRYWAIT P0, [R0+URZ], R5 ;  /* 0x00000005000075a7 */ /* 0x000ee4000800017f */
[----:B---3--:R-:W-:Y:S05]  /*a960*/  @!P0 BRA `(.L_x_716) ;  /* 0x0000000400c48947 */ /* 0x008fea0003800000 */
.L_x_743:
[----:B------:R-:W-:-:S07]  /*a970*/  IMAD R3, R4, 0x8, R3 ;  /* 0x0000000804037824 */ /* 0x000fce00078e0203 */
.L_x_717:
[----:B----4-:R4:W1:Y:S02]  /*a980*/  SYNCS.PHASECHK.TRANS64.TRYWAIT P0, [R3+URZ], R2 ;  /* 0x00000002030075a7 */ /* 0x010864000800017f */
[----:B-1----:R-:W-:Y:S05]  /*a990*/  @!P0 NANOSLEEP.SYNCS 0x989680 ;  /* 0x009896800000895d */ /* 0x002fea0003900000 */
[----:B------:R-:W1:Y:S02]  /*a9a0*/  @!P0 SYNCS.PHASECHK.TRANS64 P0, [R3+URZ], R2 ;  /* 0x00000002030085a7 */ /* 0x000e64000800007f */
[----:B-1----:R-:W-:Y:S05]  /*a9b0*/  @!P0 BRA `(.L_x_717) ;  /* 0xfffffffc00f08947 */ /* 0x002fea000383ffff */
.L_x_605:
[----:B--2---:R-:W-:Y:S05]  /*a9c0*/  BSYNC B6 ;  /* 0x0000000000067941 */ /* 0x004fea0003800000 */
.L_x_599:
[----:B------:R-:W-:Y:S05]  /*a9d0*/  EXIT ;  /* 0x000000000000794d */ /* 0x000fea0003800000 */
.L_x_615:
[----:B------:R-:W-:Y:S02]  /*a9e0*/  IMAD.MOV.U32 R13, RZ, RZ, R16 ;  /* 0x000000ffff0d7224 */ /* 0x000fe400078e0010 */
[----:B------:R-:W-:Y:S02]  /*a9f0*/  IMAD.MOV.U32 R12, RZ, RZ, RZ ;  /* 0x000000ffff0c7224 */ /* 0x000fe400078e00ff */
[----:B------:R-:W-:Y:S02]  /*aa00*/  IMAD.MOV.U32 R11, RZ, RZ, 0x1f ;  /* 0x0000001fff0b7424 */ /* 0x000fe400078e00ff */
[----:B------:R-:W-:-:S07]  /*aa10*/  IMAD.MOV.U32 R15, RZ, RZ, -0x1 ;  /* 0xffffffffff0f7424 */ /* 0x000fce00078e00ff */
[----:B-1---5:R-:W-:Y:S05]  /*aa20*/  WARPSYNC.COLLECTIVE R15, `(.L_x_718) ;  /* 0x000000000f087348 */ /* 0x022fea0003c00000 */
[----:B------:R2:W3:Y:S02]  /*aa30*/  SHFL.IDX P6, R14, R13, R12, R11 ;  /* 0x0000000c0d0e7389 */ /* 0x0004e400000c000b */
[----:B-123-5:R-:W-:Y:S01]  /*aa40*/  ENDCOLLECTIVE ;  /* 0x000000000000791b */ /* 0x02efe20003800000 */
.L_x_718:
[----:B------:R-:W-:Y:S05]  /*aa50*/  BRA `(.L_x_719) ;  /* 0xffffff6800447947 */ /* 0x000fea000383ffff */
.L_x_617:
[----:B-1----:R1:W3:Y:S02]  /*aa60*/  SYNCS.PHASECHK.TRANS64.TRYWAIT P0, [R18+URZ+0x26800], R5 ;  /* 0x02680005120075a7 */ /* 0x0022e4000800017f */
[----:B---3--:R-:W-:Y:S05]  /*aa70*/  @!P0 NANOSLEEP.SYNCS 0x989680 ;  /* 0x009896800000895d */ /* 0x008fea0003900000 */
[----:B------:R-:W3:Y:S02]  /*aa80*/  @!P0 SYNCS.PHASECHK.TRANS64 P0, [R18+URZ+0x26800], R5 ;  /* 0x02680005120085a7 */ /* 0x000ee4000800007f */
[----:B---3--:R-:W-:Y:S05]  /*aa90*/  @!P0 BRA `(.L_x_617) ;  /* 0xfffffffc00f08947 */ /* 0x008fea000383ffff */
[----:B------:R-:W-:Y:S05]  /*aaa0*/  BRA `(.L_x_616) ;  /* 0xffffff6800687947 */ /* 0x000fea000383ffff */
.L_x_622:
[----:B--2---:R-:W-:-:S04]  /*aab0*/  IMAD.U32 R5, RZ, RZ, UR10 ;  /* 0x0000000aff057e24 */ /* 0x004fc8000f8e00ff */
[----:B------:R2:W3:Y:S03]  /*aac0*/  SYNCS.PHASECHK.TRANS64.TRYWAIT P1, [R5+URZ+0x26810], R16 ;  /* 0x02681010050075a7 */ /* 0x0004e6000802017f */
[----:B---3--:R-:W-:Y:S05]  /*aad0*/  @!P1 NANOSLEEP.SYNCS 0x989680 ;  /* 0x009896800000995d */ /* 0x008fea0003900000 */
[----:B------:R-:W3:Y:S02]  /*aae0*/  @!P1 SYNCS.PHASECHK.TRANS64 P1, [R5+URZ+0x26810], R16 ;  /* 0x02681010050095a7 */ /* 0x000ee4000802007f */
[----:B---3--:R-:W-:Y:S05]  /*aaf0*/  @!P1 BRA `(.L_x_622) ;  /* 0xfffffffc00ec9947 */ /* 0x008fea000383ffff */
[----:B------:R-:W-:Y:S05]  /*ab00*/  BRA `(.L_x_621) ;  /* 0xffffff7000cc7947 */ /* 0x000fea000383ffff */
.L_x_626:
[----:B------:R-:W-:-:S04]  /*ab10*/  IMAD.U32 R121, RZ, RZ, UR10 ;  /* 0x0000000aff797e24 */ /* 0x000fc8000f8e00ff */
[----:B------:R1:W1:Y:S03]  /*ab20*/  SYNCS.PHASECHK.TRANS64.TRYWAIT P1, [R121+URZ+0x26830], R16 ;  /* 0x02683010790075a7 */ /* 0x000266000802017f */
[----:B-1----:R-:W-:Y:S05]  /*ab30*/  @!P1 NANOSLEEP.SYNCS 0x989680 ;  /* 0x009896800000995d */ /* 0x002fea0003900000 */
[----:B------:R-:W1:Y:S02]  /*ab40*/  @!P1 SYNCS.PHASECHK.TRANS64 P1, [R121+URZ+0x26830], R16 ;  /* 0x02683010790095a7 */ /* 0x000e64000802007f */
[----:B-1----:R-:W-:Y:S05]  /*ab50*/  @!P1 BRA `(.L_x_626) ;  /* 0xfffffffc00ec9947 */ /* 0x002fea000383ffff */
[----:B------:R-:W-:Y:S05]  /*ab60*/  BRA `(.L_x_625) ;  /* 0xffffff7400d87947 */ /* 0x000fea000383ffff */
.L_x_654:
[----:B------:R-:W-:Y:S01]  /*ab70*/  BSSY B0, `(.L_x_720) ;  /* 0x0000005000007945 */ /* 0x000fe20003800000 */
[----:B------:R-:W-:-:S07]  /*ab80*/  IMAD.MOV.U32 R15, RZ, RZ, -0x1 ;  /* 0xffffffffff0f7424 */ /* 0x000fce00078e00ff */
[----:B------:R-:W-:Y:S05]  /*ab90*/  WARPSYNC.COLLECTIVE R15, `(.L_x_721) ;  /* 0x000000000f087348 */ /* 0x000fea0003c00000 */
[----:B------:R-:W-:Y:S01]  /*aba0*/  NOP ;  /* 0x0000000000007918 */ /* 0x000fe20000000000 */
[----:B------:R-:W-:Y:S01]  /*abb0*/  ENDCOLLECTIVE ;  /* 0x000000000000791b */ /* 0x000fe20003800000 */
.L_x_721:
[----:B------:R-:W-:Y:S05]  /*abc0*/  BSYNC B0 ;  /* 0x0000000000007941 */ /* 0x000fea0003800000 */
.L_x_720:
[----:B------:R-:W-:Y:S05]  /*abd0*/  BRA `(.L_x_722) ;  /* 0xffffffc400a87947 */ /* 0x000fea000383ffff */
.L_x_666:
[----:B------:R-:W-:Y:S01]  /*abe0*/  BSSY B0, `(.L_x_723) ;  /* 0x0000005000007945 */ /* 0x000fe20003800000 */
[----:B------:R-:W-:-:S07]  /*abf0*/  IMAD.MOV.U32 R15, RZ, RZ, -0x1 ;  /* 0xffffffffff0f7424 */ /* 0x000fce00078e00ff */
[----:B------:R-:W-:Y:S05]  /*ac00*/  WARPSYNC.COLLECTIVE R15, `(.L_x_724) ;  /* 0x000000000f087348 */ /* 0x000fea0003c00000 */
[----:B------:R-:W-:Y:S01]  /*ac10*/  NOP ;  /* 0x0000000000007918 */ /* 0x000fe20000000000 */
[----:B------:R-:W-:Y:S01]  /*ac20*/  ENDCOLLECTIVE ;  /* 0x000000000000791b */ /* 0x000fe20003800000 */
.L_x_724:
[----:B------:R-:W-:Y:S05]  /*ac30*/  BSYNC B0 ;  /* 0x0000000000007941 */ /* 0x000fea0003800000 */
.L_x_723:
[----:B------:R-:W-:Y:S05]  /*ac40*/  BRA `(.L_x_725) ;  /* 0xffffffc800c07947 */ /* 0x000fea000383ffff */
.L_x_679:
[----:B------:R-:W-:Y:S01]  /*ac50*/  BSSY B0, `(.L_x_726) ;  /* 0x0000005000007945 */ /* 0x000fe20003800000 */
[----:B------:R-:W-:-:S07]  /*ac60*/  IMAD.MOV.U32 R15, RZ, RZ, -0x1 ;  /* 0xffffffffff0f7424 */ /* 0x000fce00078e00ff */
[----:B------:R-:W-:Y:S05]  /*ac70*/  WARPSYNC.COLLECTIVE R15, `(.L_x_727) ;  /* 0x000000000f087348 */ /* 0x000fea0003c00000 */
[----:B------:R-:W-:Y:S01]  /*ac80*/  NOP ;  /* 0x0000000000007918 */ /* 0x000fe20000000000 */
[----:B------:R-:W-:Y:S01]  /*ac90*/  ENDCOLLECTIVE ;  /* 0x000000000000791b */ /* 0x000fe20003800000 */
.L_x_727:
[----:B------:R-:W-:Y:S05]  /*aca0*/  BSYNC B0 ;  /* 0x0000000000007941 */ /* 0x000fea0003800000 */
.L_x_726:
[----:B------:R-:W-:Y:S05]  /*acb0*/  BRA `(.L_x_728) ;  /* 0xffffffcc00dc7947 */ /* 0x000fea000383ffff */
.L_x_692:
[----:B-1----:R1:W2:Y:S02]  /*acc0*/  SYNCS.PHASECHK.TRANS64.TRYWAIT P0, [R0+URZ+0x26820], R3 ;  /* 0x02682003000075a7 */ /* 0x0022a4000800017f */
[----:B--2---:R-:W-:Y:S05]  /*acd0*/  @!P0 NANOSLEEP.SYNCS 0x989680 ;  /* 0x009896800000895d */ /* 0x004fea0003900000 */
[----:B------:R-:W2:Y:S02]  /*ace0*/  @!P0 SYNCS.PHASECHK.TRANS64 P0, [R0+URZ+0x26820], R3 ;  /* 0x02682003000085a7 */ /* 0x000ea4000800007f */
[----:B--2---:R-:W-:Y:S05]  /*acf0*/  @!P0 BRA `(.L_x_692) ;  /* 0xfffffffc00f08947 */ /* 0x004fea000383ffff */
[----:B------:R-:W-:Y:S05]  /*ad00*/  BRA `(.L_x_729) ;  /* 0xffffffdc00247947 */ /* 0x000fea000383ffff */
.L_x_696:
[----:B-1----:R1:W2:Y:S02]  /*ad10*/  SYNCS.PHASECHK.TRANS64.TRYWAIT P1, [R0+URZ+0x26840], R21 ;  /* 0x02684015000075a7 */ /* 0x0022a4000802017f */
[----:B--2---:R-:W-:Y:S05]  /*ad20*/  @!P1 NANOSLEEP.SYNCS 0x989680 ;  /* 0x009896800000995d */ /* 0x004fea0003900000 */
[----:B------:R-:W2:Y:S02]  /*ad30*/  @!P1 SYNCS.PHASECHK.TRANS64 P1, [R0+URZ+0x26840], R21 ;  /* 0x02684015000095a7 */ /* 0x000ea4000802007f */
[----:B--2---:R-:W-:Y:S05]  /*ad40*/  @!P1 BRA `(.L_x_696) ;  /* 0xfffffffc00f09947 */ /* 0x004fea000383ffff */
[----:B------:R-:W-:Y:S05]  /*ad50*/  BRA `(.L_x_730) ;  /* 0xffffffe400447947 */ /* 0x000fea000383ffff */
.L_x_698:
[----:B--2---:R2:W3:Y:S02]  /*ad60*/  SYNCS.PHASECHK.TRANS64.TRYWAIT P1, [R0+URZ+0x26828], R21 ;  /* 0x02682815000075a7 */ /* 0x0044e4000802017f */
[----:B---3--:R-:W-:Y:S05]  /*ad70*/  @!P1 NANOSLEEP.SYNCS 0x989680 ;  /* 0x009896800000995d */ /* 0x008fea0003900000 */
[----:B------:R-:W3:Y:S02]  /*ad80*/  @!P1 SYNCS.PHASECHK.TRANS64 P1, [R0+URZ+0x26828], R21 ;  /* 0x02682815000095a7 */ /* 0x000ee4000802007f */
[----:B---3--:R-:W-:Y:S05]  /*ad90*/  @!P1 BRA `(.L_x_698) ;  /* 0xfffffffc00f09947 */ /* 0x008fea000383ffff */
[----:B------:R-:W-:Y:S05]  /*ada0*/  BRA `(.L_x_731) ;  /* 0xffffffe400f47947 */ /* 0x000fea000383ffff */
.L_x_700:
[----:B---3--:R3:W4:Y:S02]  /*adb0*/  SYNCS.PHASECHK.TRANS64.TRYWAIT P1, [R0+URZ+0x26848], R21 ;  /* 0x02684815000075a7 */ /* 0x008724000802017f */
[----:B----4-:R-:W-:Y:S05]  /*adc0*/  @!P1 NANOSLEEP.SYNCS 0x989680 ;  /* 0x009896800000995d */ /* 0x010fea0003900000 */
[----:B------:R-:W4:Y:S02]  /*add0*/  @!P1 SYNCS.PHASECHK.TRANS64 P1, [R0+URZ+0x26848], R21 ;  /* 0x02684815000095a7 */ /* 0x000f24000802007f */
[----:B----4-:R-:W-:Y:S05]  /*ade0*/  @!P1 BRA `(.L_x_700) ;  /* 0xfffffffc00f09947 */ /* 0x010fea000383ffff */
[----:B------:R-:W-:Y:S05]  /*adf0*/  BRA `(.L_x_732) ;  /* 0xffffffe800887947 */ /* 0x000fea000383ffff */
.L_x_702:
[----:B------:R-:W-:-:S07]  /*ae00*/  SHF.L.U32 R5, R9, 0x1f, RZ ;  /* 0x0000001f09057819 */ /* 0x000fce00000006ff */
.L_x_733:
[----:B-1----:R1:W2:Y:S02]  /*ae10*/  SYNCS.PHASECHK.TRANS64.TRYWAIT P1, [R0+URZ+0x26820], R5 ;  /* 0x02682005000075a7 */ /* 0x0022a4000802017f */
[----:B--2---:R-:W-:Y:S05]  /*ae20*/  @!P1 NANOSLEEP.SYNCS 0x989680 ;  /* 0x009896800000995d */ /* 0x004fea0003900000 */
[----:B------:R-:W2:Y:S02]  /*ae30*/  @!P1 SYNCS.PHASECHK.TRANS64 P1, [R0+URZ+0x26820], R5 ;  /* 0x02682005000095a7 */ /* 0x000ea4000802007f */
[----:B--2---:R-:W-:Y:S05]  /*ae40*/  @!P1 BRA `(.L_x_733) ;  /* 0xfffffffc00f09947 */ /* 0x004fea000383ffff */
[----:B------:R-:W-:Y:S05]  /*ae50*/  BRA `(.L_x_734) ;  /* 0xffffffec002c7947 */ /* 0x000fea000383ffff */
.L_x_705:
[----:B-1----:R1:W2:Y:S02]  /*ae60*/  SYNCS.PHASECHK.TRANS64.TRYWAIT P1, [R0+URZ+0x26840], R7 ;  /* 0x02684007000075a7 */ /* 0x0022a4000802017f */
[----:B--2---:R-:W-:Y:S05]  /*ae70*/  @!P1 NANOSLEEP.SYNCS 0x989680 ;  /* 0x009896800000995d */ /* 0x004fea0003900000 */
[----:B------:R-:W2:Y:S02]  /*ae80*/  @!P1 SYNCS.PHASECHK.TRANS64 P1, [R0+URZ+0x26840], R7 ;  /* 0x02684007000095a7 */ /* 0x000ea4000802007f */
[----:B--2---:R-:W-:Y:S05]  /*ae90*/  @!P1 BRA `(.L_x_705) ;  /* 0xfffffffc00f09947 */ /* 0x004fea000383ffff */
[----:B------:R-:W-:Y:S05]  /*aea0*/  BRA `(.L_x_735) ;  /* 0xffffffec00d87947 */ /* 0x000fea000383ffff */
.L_x_707:
[----:B--2---:R2:W3:Y:S02]  /*aeb0*/  SYNCS.PHASECHK.TRANS64.TRYWAIT P1, [R0+URZ+0x26828], R7 ;  /* 0x02682807000075a7 */ /* 0x0044e4000802017f */
[----:B---3--:R-:W-:Y:S05]  /*aec0*/  @!P1 NANOSLEEP.SYNCS 0x989680 ;  /* 0x009896800000995d */ /* 0x008fea0003900000 */
[----:B------:R-:W3:Y:S02]  /*aed0*/  @!P1 SYNCS.PHASECHK.TRANS64 P1, [R0+URZ+0x26828], R7 ;  /* 0x02682807000095a7 */ /* 0x000ee4000802007f */
[----:B---3--:R-:W-:Y:S05]  /*aee0*/  @!P1 BRA `(.L_x_707) ;  /* 0xfffffffc00f09947 */ /* 0x008fea000383ffff */
[----:B------:R-:W-:Y:S05]  /*aef0*/  BRA `(.L_x_736) ;  /* 0xfffffff000807947 */ /* 0x000fea000383ffff */
.L_x_709:
[----:B---3--:R3:W4:Y:S02]  /*af00*/  SYNCS.PHASECHK.TRANS64.TRYWAIT P0, [R3+URZ+0x26840], R2 ;  /* 0x02684002030075a7 */ /* 0x008724000800017f */
[----:B----4-:R-:W-:Y:S05]  /*af10*/  @!P0 NANOSLEEP.SYNCS 0x989680 ;  /* 0x009896800000895d */ /* 0x010fea0003900000 */
[----:B------:R-:W4:Y:S02]  /*af20*/  @!P0 SYNCS.PHASECHK.TRANS64 P0, [R3+URZ+0x26840], R2 ;  /* 0x02684002030085a7 */ /* 0x000f24000800007f */
[----:B----4-:R-:W-:Y:S05]  /*af30*/  @!P0 BRA `(.L_x_709) ;  /* 0xfffffffc00f08947 */ /* 0x010fea000383ffff */
[----:B------:R-:W-:Y:S05]  /*af40*/  BRA `(.L_x_737) ;  /* 0xfffffff400287947 */ /* 0x000fea000383ffff */
.L_x_711:
[----:B------:R-:W-:Y:S01]  /*af50*/  BSSY B0, `(.L_x_738) ;  /* 0x0000006000007945 */ /* 0x000fe20003800000 */
[----:B------:R-:W-:-:S07]  /*af60*/  IMAD.MOV.U32 R15, RZ, RZ, -0x1 ;  /* 0xffffffffff0f7424 */ /* 0x000fce00078e00ff */
[----:B--2---:R-:W-:Y:S05]  /*af70*/  WARPSYNC.COLLECTIVE R15, `(.L_x_739) ;  /* 0x000000000f0c7348 */ /* 0x004fea0003c00000 */
[----:B------:R-:W-:Y:S02]  /*af80*/  ELECT P6, UR62, PT ;  /* 0x00000000003e782f */ /* 0x000fe400038c0000 */
[----:B------:R-:W-:Y:S01]  /*af90*/  MOV R14, UR62 ;  /* 0x0000003e000e7c02 */ /* 0x000fe20008000f00 */
[----:B--2---:R-:W-:Y:S10]  /*afa0*/  ENDCOLLECTIVE ;  /* 0x000000000000791b */ /* 0x004ff40003800000 */
.L_x_739:
[----:B------:R-:W-:Y:S05]  /*afb0*/  BSYNC B0 ;  /* 0x0000000000007941 */ /* 0x000fea0003800000 */
.L_x_738:
[----:B------:R-:W-:Y:S01]  /*afc0*/  PLOP3.LUT P0, PT, P6, PT, PT, 0x80, 0x0 ;  /* 0x000000000000781c */ /* 0x000fe2000370f070 */
[----:B------:R-:W-:-:S12]  /*afd0*/  BRA `(.L_x_740) ;  /* 0xfffffff400f07947 */ /* 0x000fd8000383ffff */
.L_x_713:
[----:B-1----:R1:W3:Y:S02]  /*afe0*/  SYNCS.PHASECHK.TRANS64.TRYWAIT P0, [R6+URZ], R5 ;  /* 0x00000005060075a7 */ /* 0x0022e4000800017f */
[----:B---3--:R-:W-:Y:S05]  /*aff0*/  @!P0 NANOSLEEP.SYNCS 0x989680 ;  /* 0x009896800000895d */ /* 0x008fea0003900000 */
[----:B------:R-:W3:Y:S02]  /*b000*/  @!P0 SYNCS.PHASECHK.TRANS64 P0, [R6+URZ], R5 ;  /* 0x00000005060085a7 */ /* 0x000ee4000800007f */
[----:B---3--:R-:W-:Y:S05]  /*b010*/  @!P0 BRA `(.L_x_713) ;  /* 0xfffffffc00f08947 */ /* 0x008fea000383ffff */
[----:B------:R-:W-:Y:S05]  /*b020*/  BRA `(.L_x_741) ;  /* 0xfffffff800307947 */ /* 0x000fea000383ffff */
.L_x_714:
[----:B---3--:R3:W4:Y:S02]  /*b030*/  SYNCS.PHASECHK.TRANS64.TRYWAIT P0, [R3+URZ], R2 ;  /* 0x00000002030075a7 */ /* 0x008724000800017f */
[----:B----4-:R-:W-:Y:S05]  /*b040*/  @!P0 NANOSLEEP.SYNCS 0x989680 ;  /* 0x009896800000895d */ /* 0x010fea0003900000 */
[----:B------:R-:W4:Y:S02]  /*b050*/  @!P0 SYNCS.PHASECHK.TRANS64 P0, [R3+URZ], R2 ;  /* 0x00000002030085a7 */ /* 0x000f24000800007f */
[----:B----4-:R-:W-:Y:S05]  /*b060*/  @!P0 BRA `(.L_x_714) ;  /* 0xfffffffc00f08947 */ /* 0x010fea000383ffff */
[----:B------:R-:W-:Y:S05]  /*b070*/  BRA `(.L_x_742) ;  /* 0xfffffff800247947 */ /* 0x000fea000383ffff */
.L_x_716:
[----:B---3--:R3:W4:Y:S02]  /*b080*/  SYNCS.PHASECHK.TRANS64.TRYWAIT P0, [R0+URZ], R5 ;  /* 0x00000005000075a7 */ /* 0x008724000800017f */
[----:B----4-:R-:W-:Y:S05]  /*b090*/  @!P0 NANOSLEEP.SYNCS 0x989680 ;  /* 0x009896800000895d */ /* 0x010fea0003900000 */
[----:B------:R-:W4:Y:S02]  /*b0a0*/  @!P0 SYNCS.PHASECHK.TRANS64 P0, [R0+URZ], R5 ;  /* 0x00000005000085a7 */ /* 0x000f24000800007f */
[----:B----4-:R-:W-:Y:S05]  /*b0b0*/  @!P0 BRA `(.L_x_716) ;  /* 0xfffffffc00f08947 */ /* 0x010fea000383ffff */
[----:B------:R-:W-:Y:S05]  /*b0c0*/  BRA `(.L_x_743) ;  /* 0xfffffff800287947 */ /* 0x000fea000383ffff */
.L_x_744:
        /* <DEDUP_REMOVED lines=11> */
.L_x_3300:


//--------------------- .text._ZN7cutlass13device_kernelIN5flash11enable_sm90INS1_16FlashAttnBwdSm90INS1_25CollectiveMainloopBwdSm90ILi2ELi2ELi2EN4cute5tupleIJNS5_1CILi1EEES8_S8_EEENS6_IJNS7_ILi64EEENS7_ILi128EEENS7_ILi96EEEEEENS_6half_tEfNS_4arch4Sm90ELb0ELb0ELb1ELb1ELb0ELb1ELb0ELb0ELi2ELi1ELi2ELi1ELb1EEENS1_24CollectiveEpilogueBwdGQAISD_fSG_Li256ELb1ELb0EEENS1_19SingleTileSchedulerILb1ELb0ELb0ELi128EEEEEEEEEvNT_6ParamsE --------------------------
	.section	.text._ZN7cutlass13device_kernelIN5flash11enable_sm90INS1_16FlashAttnBwdSm90INS1_25CollectiveMainloopBwdSm90ILi2ELi2ELi2EN4cute5tupleIJNS5_1CILi1EEES8_S8_EEENS6_IJNS7_ILi64EEENS7_ILi128EEENS7_ILi96EEEEEENS_6half_tEfNS_4arch4Sm90ELb0ELb0ELb1ELb1ELb0ELb1ELb0ELb0ELi2ELi1ELi2ELi1ELb1EEENS1_24CollectiveEpilogueBwdGQAISD_fSG_Li256ELb1ELb0EEENS1_19SingleTileSchedulerILb1ELb0ELb0ELi128EEEEEEEEEvNT_6ParamsE,"ax",@progbits
	.align	128
.text._ZN7cutlass13device_kernelIN5flash11enable_sm90INS1_16FlashAttnBwdSm90INS1_25CollectiveMainloopBwdSm90ILi2ELi2ELi2EN4cute5tupleIJNS5_1CILi1EEES8_S8_EEENS6_IJNS7_ILi64EEENS7_ILi128EEENS7_ILi96EEEEEENS_6half_tEfNS_4arch4Sm90ELb0ELb0ELb1ELb1ELb0ELb1ELb0ELb0ELi2ELi1ELi2ELi1ELb1EEENS1_24CollectiveEpilogueBwdGQAISD_fSG_Li256ELb1ELb0EEENS1_19SingleTileSchedulerILb1ELb0ELb0ELi128EEEEEEEEEvNT_6ParamsE:
        .type           _ZN7cutlass13device_kernelIN5flash11enable_sm90INS1_16FlashAttnBwdSm90INS1_25CollectiveMainloopBwdSm90ILi2ELi2ELi2EN4cute5tupleIJNS5_1CILi1EEES8_S8_EEENS6_IJNS7_ILi64EEENS7_ILi128EEENS7_ILi96EEEEEENS_6half_tEfNS_4arch4Sm90ELb0ELb0ELb1ELb1ELb0ELb1ELb0ELb0ELi2ELi1ELi2ELi1ELb1EEENS1_24CollectiveEpilogueBwdGQAISD_fSG_Li256ELb1ELb0EEENS1_19SingleTileSchedulerILb1ELb0ELb0ELi128EEEEEEEEEvNT_6ParamsE,@function
        .size           _ZN7cutlass13device_kernelIN5flash11enable_sm90INS1_16FlashAttnBwdSm90INS1_25CollectiveMainloopBwdSm90ILi2ELi2ELi2EN4cute5tupleIJNS5_1CILi1EEES8_S8_EEENS6_IJNS7_ILi64EEENS7_ILi128EEENS7_ILi96EEEEEENS_6half_tEfNS_4arch4Sm90ELb0ELb0ELb1ELb1ELb0ELb1ELb0ELb0ELi2ELi1ELi2ELi1ELb1EEENS1_24CollectiveEpilogueBwdGQAISD_fSG_Li256ELb1ELb0EEENS1_19SingleTileSchedulerILb1ELb0ELb0ELi128EEEEEEEEEvNT_6ParamsE,(.L_x_3301 - _ZN7cutlass13device_kernelIN5flash11enable_sm90INS1_16FlashAttnBwdSm90INS1_25CollectiveMainloopBwdSm90ILi2ELi2ELi2EN4cute5tupleIJNS5_1CILi1EEES8_S8_EEENS6_IJNS7_ILi64EEENS7_ILi128EEENS7_ILi96EEEEEENS_6half_tEfNS_4arch4Sm90ELb0ELb0ELb1ELb1ELb0ELb1ELb0ELb0ELi2ELi1ELi2ELi1ELb1EEENS1_24CollectiveEpilogueBwdGQAISD_fSG_Li256ELb1ELb0EEENS1_19SingleTileSchedulerILb1ELb0ELb0ELi128EEEEEEEEEvNT_6ParamsE)
        .other          _ZN7cutlass13device_kernelIN5flash11enable_sm90INS1_16FlashAttnBwdSm90INS1_25CollectiveMainloopBwdSm90ILi2ELi2ELi2EN4cute5tupleIJNS5_1CILi1EEES8_S8_EEENS6_IJNS7_ILi64EEENS7_ILi128EEENS7_ILi96EEEEEENS_6half_tEfNS_4arch4Sm90ELb0ELb0ELb1ELb1ELb0ELb1ELb0ELb0ELi2ELi1ELi2ELi1ELb1EEENS1_24CollectiveEpilogueBwdGQAISD_fSG_Li256ELb1ELb0EEENS1_19SingleTileSchedulerILb1ELb0ELb0ELi128EEEEEEEEEvNT_6ParamsE,@"STO_CUDA_ENTRY STV_DEFAULT"
_ZN7cutlass13device_kernelIN5flash11enable_sm90INS1_16FlashAttnBwdSm90INS1_25CollectiveMainloopBwdSm90ILi2ELi2ELi2EN4cute5tupleIJNS5_1CILi1EEES8_S8_EEENS6_IJNS7_ILi64EEENS7_ILi128EEENS7_ILi96EEEEEENS_6half_tEfNS_4arch4Sm90ELb0ELb0ELb1ELb1ELb0ELb1ELb0ELb0ELi2ELi1ELi2ELi1ELb1EEENS1_24CollectiveEpilogueBwdGQAISD_fSG_Li256ELb1ELb0EEENS1_19SingleTileSchedulerILb1ELb0ELb0ELi128EEEEEEEEEvNT_6ParamsE:
        /* <DEDUP_REMOVED lines=23> */
.L_x_746:
[----:B------:R-:W-:Y:S05]  /*0170*/  BSYNC B0 ;  /* 0x0000000000007941 */ /* 0x000fea0003800000 */
.L_x_745:
        /* <DEDUP_REMOVED lines=37> */
.L_x_747:
        /* <DEDUP_REMOVED lines=22> */
.L_x_748:
[----:B------:R-:W-:Y:S01]  /*0530*/  PLOP3.LUT P0, PT, PT, PT, UP0, 0x80, 0x0 ;  /* 0x000000000000781c */ /* 0x000fe20003f0f008 */
[----:B------:R-:W-:Y:S01]  /*0540*/  NOP ;  /* 0x0000000000007918 */ /* 0x000fe20000000000 */
[----:B------:R-:W-:Y:S01]  /*0550*/  ULDC.64 UR46, c[0x0][0x208] ;  /* 0x00008200002e7ab9 */ /* 0x000fe20000000a00 */
[----:B------:R-:W-:Y:S01]  /*0560*/  BSSY B6, `(.L_x_749) ;  /* 0x000089a000067945 */ /* 0x000fe20003800000 */
[----:B-12-4-:R-:W-:Y:S09]  /*0570*/  BAR.SYNC.DEFER_BLOCKING 0x0 ;  /* 0x0000000000007b1d */ /* 0x016ff20000010000 */
[----:B------:R-:W-:Y:S05]  /*0580*/  @!P0 BRA `(.L_x_750) ;  /* 0x00000050001c8947 */ /* 0x000fea0003800000 */
.L_x_751:
        /* <DEDUP_REMOVED lines=21> */
.L_x_752:
        /* <DEDUP_REMOVED lines=14> */
.L_x_754:
[----:B------:R-:W-:-:S05]  /*07c0*/  ULDC UR4, c[0x0][0x8c4] ;  /* 0x0002310000047ab9 */ /* 0x000fca0000000800 */
.L_x_753:
        /* <DEDUP_REMOVED lines=21> */
.L_x_756:
        /* <DEDUP_REMOVED lines=14> */
.L_x_757:
        /* <DEDUP_REMOVED lines=10> */
.L_x_758:
        /* <DEDUP_REMOVED lines=11> */
.L_x_759:
        /* <DEDUP_REMOVED lines=35> */
[----:B-1----:R-:W-:Y:S02]  /*0d80*/  CS2R R4, SRZ ;  /* 0x0000000000047805 */ /* 0x002fe4000001ff00 */
        /* <DEDUP_REMOVED lines=35> */
.L_x_762:
        /* <DEDUP_REMOVED lines=15> */
.L_x_761:
        /* <DEDUP_REMOVED lines=22> */
.L_x_764:
        /* <DEDUP_REMOVED lines=15> */
.L_x_763:
[----:B------:R-:W-:Y:S01]  /*1300*/  SHF.R.S32.HI R25, RZ, 0x1f, R22 ;  /* 0x0000001fff197819 */ /* 0x000fe20000011416 */
[----:B------:R-:W-:-:S03]  /*1310*/  UMOV UR4, 0xffffffff ;  /* 0xffffffff00047882 */ /* 0x000fc60000000000 */
[----:B------:R-:W-:-:S04]  /*1320*/  LEA.HI R0, R25, R22, RZ, 0x7 ;  /* 0x0000001619007211 */ /* 0x000fc800078f38ff */
[----:B------:R-:W-:Y:S01]  /*1330*/  SHF.R.S32.HI R16, RZ, 0x7, R0 ;  /* 0x00000007ff107819 */ /* 0x000fe20000011400 */
[----:B------:R-:W-:Y:S06]  /*1340*/  BRA.DIV UR4, `(.L_x_765) ;  /* 0x0000007a04f47947 */ /* 0x000fec000b800000 */
[----:B------:R1:W2:Y:S02]  /*1350*/  SHFL.IDX PT, R14, R16, RZ, 0x1f ;  /* 0x00001fff100e7589 */ /* 0x0002a400000e0000 */
.L_x_842:
[----:B------:R-:W-:Y:S02]  /*1360*/  SHF.L.U32 R5, RZ, 0x1f, RZ ;  /* 0x0000001fff057819 */ /* 0x000fe400000006ff */
[----:B------:R-:W-:Y:S01]  /*1370*/  LOP3.LUT R3, R0, 0xffffff80, RZ, 0xc0, !PT ;  /* 0xffffff8000037812 */ /* 0x000fe200078ec0ff */
[----:B------:R-:W-:Y:S01]  /*1380*/  VIADD R0, R18, 0x6000 ;  /* 0x0000600012007836 */ /* 0x000fe20000000000 */
[----:B------:R-:W3:Y:S03]  /*1390*/  SYNCS.PHASECHK.TRANS64.TRYWAIT P1, [R18+URZ+0x26800], R5 ;  /* 0x02680005120075a7 */ /* 0x000ee6000802017f */
[----:B------:R-:W-:Y:S01]  /*13a0*/  IMAD.IADD R27, R22, 0x1, -R3 ;  /* 0x00000001161b7824 */ /* 0x000fe200078e0a03 */
[----:B------:R-:W-:Y:S02]  /*13b0*/  LOP3.LUT P0, RZ, R0, 0x1bf, RZ, 0xc0, !PT ;  /* 0x000001bf00ff7812 */ /* 0x000fe4000780c0ff */
[----:B--2---:R-:W-:-:S02]  /*13c0*/  LEA.HI R0, R14, R14, RZ, 0x1 ;  /* 0x0000000e0e007211 */ /* 0x004fc400078f08ff */
[----:B------:R-:W-:Y:S02]  /*13d0*/  SHF.R.S32.HI R24, RZ, 0x1f, R27 ;  /* 0x0000001fff187819 */ /* 0x000fe4000001141b */
[----:B------:R-:W-:Y:S02]  /*13e0*/  LOP3.LUT R23, R0, 0xfffffffe, RZ, 0xc0, !PT ;  /* 0xfffffffe00177812 */ /* 0x000fe400078ec0ff */
[----:B------:R-:W-:-:S04]  /*13f0*/  LEA.HI R26, R24, R27, RZ, 0x2 ;  /* 0x0000001b181a7211 */ /* 0x000fc800078f10ff */
[----:B------:R-:W-:Y:S01]  /*1400*/  LOP3.LUT R0, R26, 0x7ffffffc, RZ, 0xc0, !PT ;  /* 0x7ffffffc1a007812 */ /* 0x000fe200078ec0ff */
[----:B---3--:R-:W-:Y:S06]  /*1410*/  @P1 BRA `(.L_x_766) ;  /* 0x0000000000081947 */ /* 0x008fec0003800000 */
[----:B------:R-:W2:Y:S02]  /*1420*/  SYNCS.PHASECHK.TRANS64.TRYWAIT P1, [R18+URZ+0x26800], R5 ;  /* 0x02680005120075a7 */ /* 0x000ea4000802017f */
[----:B--2---:R-:W-:Y:S05]  /*1430*/  @!P1 BRA `(.L_x_767) ;  /* 0x0000007800d89947 */ /* 0x004fea0003800000 */
.L_x_766:
        /* <DEDUP_REMOVED lines=18> */
[----:B-1--45:R-:W-:Y:S05]  /*1560*/  CALL.ABS.NOINC R14 ;  /* 0x000000000e007343 */ /* 0x032fea0003c00000 */
.L_x_768:
[----:B------:R-:W-:Y:S01]  /*1570*/  LEA.HI R0, R25, R22, RZ, 0x4 ;  /* 0x0000001619007211 */ /* 0x000fe200078f20ff */
[----:B------:R-:W-:Y:S05]  /*1580*/  WARPSYNC.ALL ;  /* 0x0000000000007948 */ /* 0x000fea0003800000 */
[----:B------:R-:W-:-:S05]  /*1590*/  LOP3.LUT R3, R0, 0xfffffff0, RZ, 0xc0, !PT ;  /* 0xfffffff000037812 */ /* 0x000fca00078ec0ff */
[----:B--2---:R-:W-:Y:S01]  /*15a0*/  IMAD.IADD R5, R22, 0x1, -R3 ;  /* 0x0000000116057824 */ /* 0x004fe200078e0a03 */
        /* <DEDUP_REMOVED lines=33> */
[----:B------:R-:W2:Y:S01]  /*17c0*/  LDSM.16.M88.4 R184, [R7+0x6000] ;  /* 0x0060000007b8783b */ /* 0x000ea20000000200 */
        /* <DEDUP_REMOVED lines=27> */
[----:B-1----:R-:W-:Y:S01]  /*1980*/  IMAD R16, R16, 0x300, R27 ;  /* 0x0000030010107824 */ /* 0x002fe200078e021b */
        /* <DEDUP_REMOVED lines=18> */
[----:B------:R-:W1:Y:S01]  /*1ab0*/  LDSM.16.M88.4 R196, [R0+0x6000] ;  /* 0x0060000000c4783b */ /* 0x000e620000000200 */
        /* <DEDUP_REMOVED lines=33> */
[----:B--2---:R-:W-:Y:S01]  /*1cd0*/  IMAD R0, R5, 0x4, R18 ;  /* 0x0000000405007824 */ /* 0x004fe200078e0212 */
[----:B------:R-:W-:Y:S01]  /*1ce0*/  ULOP3.LUT UR20, UR38, 0x1, URZ, 0xfc, !UPT ;  /* 0x0000000126147892 */ /* 0x000fe2000f8efc3f */
[----:B------:R-:W-:Y:S01]  /*1cf0*/  UMOV UR4, URZ ;  /* 0x0000003f00047c82 */ /* 0x000fe20008000000 */
[----:B------:R-:W-:Y:S01]  /*1d00*/  UMOV UR5, URZ ;  /* 0x0000003f00057c82 */ /* 0x000fe20008000000 */
[----:B------:R-:W-:Y:S01]  /*1d10*/  UMOV UR6, URZ ;  /* 0x0000003f00067c82 */ /* 0x000fe20008000000 */
[----:B------:R-:W-:Y:S01]  /*1d20*/  USHF.R.S32.HI UR7, URZ, 0x6, UR7 ;  /* 0x000000063f077899 */ /* 0x000fe20008011407 */
[----:B------:R-:W-:Y:S01]  /*1d30*/  ULDC UR8, c[0x0][0x75c] ;  /* 0x0001d70000087ab9 */ /* 0x000fe20000000800 */
[----:B-1-34-:R-:W-:-:S10]  /*1d40*/  ULDC UR9, c[0x0][0x744] ;  /* 0x0001d10000097ab9 */ /* 0x01afd40000000800 */
.L_x_779:
[----:B------:R-:W-:-:S06]  /*1d50*/  UISETP.NE.AND UP0, UPT, UR20, 0x3, UPT ;  /* 0x000000031400788c */ /* 0x000fcc000bf05270 */
[----:B------:R-:W-:-:S13]  /*1d60*/  PLOP3.LUT P0, PT, PT, PT, UP0, 0x80, 0x0 ;  /* 0x000000000000781c */ /* 0x000fda0003f0f008 */
[----:B-1----:R-:W-:Y:S05]  /*1d70*/  @!P0 BRA `(.L_x_769) ;  /* 0x0000000000048947 */ /* 0x002fea0003800000 */
[----:B------:R-:W-:Y:S01]  /*1d80*/  BPT.TRAP 0x1 ;  /* 0x000000040000795c */ /* 0x000fe20000300000 */
.L_x_769:
[----:B------:R-:W-:Y:S01]  /*1d90*/  R2UR UR10, R18 ;  /* 0x00000000120a72ca */ /* 0x000fe200000e0000 */
[----:B------:R-:W-:-:S05]  /*1da0*/  IMAD.U32 R16, RZ, RZ, UR5 ;  /* 0x00000005ff107e24 */ /* 0x000fca000f8e00ff */
[----:B------:R-:W-:-:S07]  /*1db0*/  SHF.L.U32 R16, R16, 0x1f, RZ ;  /* 0x0000001f10107819 */ /* 0x000fce00000006ff */
[----:B------:R-:W-:-:S09]  /*1dc0*/  ULEA UR10, UR6, UR10, 0x3 ;  /* 0x0000000a060a7291 */ /* 0x000fd2000f8e183f */
[----:B------:R1:W2:Y:S01]  /*1dd0*/  SYNCS.PHASECHK.TRANS64.TRYWAIT P1, [UR10+0x26810], R16 ;  /* 0x02681010ff0075a7 */ /* 0x0002a2000802014a */
[----:B------:R-:W-:Y:S05]  /*1de0*/  @!P0 BRA `(.L_x_770) ;  /* 0x0000000000048947 */ /* 0x000fea0003800000 */
[----:B------:R-:W-:Y:S01]  /*1df0*/  BPT.TRAP 0x1 ;  /* 0x000000040000795c */ /* 0x000fe20000300000 */
.L_x_770:
[----:B--2---:R-:W-:Y:S05]  /*1e00*/  @P1 BRA `(.L_x_771) ;  /* 0x0000000000081947 */ /* 0x004fea0003800000 */
[----:B------:R-:W2:Y:S02]  /*1e10*/  SYNCS.PHASECHK.TRANS64.TRYWAIT P1, [UR10+0x26810], R16 ;  /* 0x02681010ff0075a7 */ /* 0x000ea4000802014a */
[----:B--2---:R-:W-:Y:S05]  /*1e20*/  @!P1 BRA `(.L_x_772) ;  /* 0x0000007000709947 */ /* 0x004fea0003800000 */
.L_x_771:
        /* <DEDUP_REMOVED lines=67> */
.L_x_773:
[----:B------:R1:W1:Y:S01]  /*2260*/  SYNCS.PHASECHK.TRANS64.TRYWAIT P1, [UR10+0x26830], R16 ;  /* 0x02683010ff0075a7 */ /* 0x000262000802014a */
[----:B------:R-:W-:Y:S05]  /*2270*/  @!P0 BRA `(.L_x_774) ;  /* 0x0000000000048947 */ /* 0x000fea0003800000 */
[----:B------:R-:W-:Y:S01]  /*2280*/  BPT.TRAP 0x1 ;  /* 0x000000040000795c */ /* 0x000fe20000300000 */
.L_x_774:
[----:B-1----:R-:W-:Y:S05]  /*2290*/  @P1 BRA `(.L_x_775) ;  /* 0x0000000000081947 */ /* 0x002fea0003800000 */
[----:B------:R-:W1:Y:S02]  /*22a0*/  SYNCS.PHASECHK.TRANS64.TRYWAIT P1, [UR10+0x26830], R16 ;  /* 0x02683010ff0075a7 */ /* 0x000e64000802014a */
[----:B-1----:R-:W-:Y:S05]  /*22b0*/  @!P1 BRA `(.L_x_776) ;  /* 0x0000006c00649947 */ /* 0x002fea0003800000 */
.L_x_775:
        /* <DEDUP_REMOVED lines=565> */
.L_x_777:
        /* <DEDUP_REMOVED lines=44> */
.L_x_778:
        /* <DEDUP_REMOVED lines=13> */
[----:B------:R-:W-:Y:S01]  /*49a0*/  IMAD.MOV.U32 R4, RZ, RZ, R40 ;  /* 0x000000ffff047224 */ /* 0x000fe200078e0028 */
[----:B------:R-:W-:Y:S01]  /*49b0*/  PLOP3.LUT P0, PT, PT, PT, PT, 0x8, 0x0 ;  /* 0x000000000000781c */ /* 0x000fe20003f0e170 */
[----:B-1----:R-:W-:Y:S02]  /*49c0*/  IMAD.MOV.U32 R5, RZ, RZ, R41 ;  /* 0x000000ffff057224 */ /* 0x002fe400078e0029 */
[----:B------:R-:W-:Y:S01]  /*49d0*/  FMUL.FTZ R72, R72, UR4 ;  /* 0x0000000448487c20 */ /* 0x000fe20008410000 */
[----:B------:R-:W-:Y:S02]  /*49e0*/  IMAD.MOV.U32 R6, RZ, RZ, R42 ;  /* 0x000000ffff067224 */ /* 0x000fe400078e002a */
[----:B------:R-:W-:Y:S01]  /*49f0*/  FMUL.FTZ R73, R73, UR4 ;  /* 0x0000000449497c20 */ /* 0x000fe20008410000 */
[----:B------:R-:W-:Y:S02]  /*4a00*/  IMAD.MOV.U32 R7, RZ, RZ, R43 ;  /* 0x000000ffff077224 */ /* 0x000fe400078e002b */
        /* <DEDUP_REMOVED lines=46> */
.L_x_760:
[----:B------:R-:W-:Y:S05]  /*4cf0*/  @P0 BRA `(.L_x_755) ;  /* 0x0000004000800947 */ /* 0x000fea0003800000 */
[----:B------:R-:W-:Y:S01]  /*4d00*/  ULDC.64 UR4, c[0x0][0x878] ;  /* 0x00021e0000047ab9 */ /* 0x000fe20000000a00 */
[----:B------:R-:W1:Y:S01]  /*4d10*/  S2R R8, SR_TID.X ;  /* 0x0000000000087919 */ /* 0x000e620000002100 */
[----:B------:R-:W-:Y:S01]  /*4d20*/  UISETP.NE.U32.AND UP0, UPT, UR4, URZ, UPT ;  /* 0x0000003f0400728c */ /* 0x000fe2000bf05070 */
[----:B------:R-:W2:Y:S08]  /*4d30*/  S2UR UR10, SR_CTAID.Y ;  /* 0x00000000000a79c3 */ /* 0x000eb00000002600 */
[----:B------:R-:W-:Y:S01]  /*4d40*/  S2UR UR8, SR_CTAID.X ;  /* 0x00000000000879c3 */ /* 0x000fe20000002500 */
[----:B------:R-:W-:Y:S01]  /*4d50*/  UISETP.NE.AND.EX UP0, UPT, UR5, URZ, UPT, UP0 ;  /* 0x0000003f0500728c */ /* 0x000fe2000bf05300 */
[----:B------:R-:W-:Y:S01]  /*4d60*/  UMOV UR9, 0x400 ;  /* 0x0000040000097882 */ /* 0x000fe20000000000 */
[----:B------:R-:W-:Y:S01]  /*4d70*/  ULDC.64 UR12, c[0x0][0x818] ;  /* 0x00020600000c7ab9 */ /* 0x000fe20000000a00 */
[----:B------:R-:W-:-:S03]  /*4d80*/  ULDC.64 UR14, c[0x0][0x840] ;  /* 0x00021000000e7ab9 */ /* 0x000fc60000000a00 */
[----:B------:R-:W-:-:S05]  /*4d90*/  PLOP3.LUT P0, PT, PT, PT, UP0, 0x80, 0x0 ;  /* 0x000000000000781c */ /* 0x000fca0003f0f008 */
[----:B------:R-:W-:Y:S02]  /*4da0*/  @UP0 ULDC.64 UR4, c[0x0][0x878] ;  /* 0x00021e0000040ab9 */ /* 0x000fe40000000a00 */
[----:B------:R-:W-:-:S06]  /*4db0*/  @UP0 UIMAD.WIDE UR4, UR36, 0x4, UR4 ;  /* 0x00000004240408a5 */ /* 0x000fcc000f8e0204 */
[----:B------:R-:W-:Y:S02]  /*4dc0*/  IMAD.U32 R2, RZ, RZ, UR4 ;  /* 0x00000004ff027e24 */ /* 0x000fe4000f8e00ff */
[----:B------:R-:W-:Y:S01]  /*4dd0*/  IMAD.U32 R3, RZ, RZ, UR5 ;  /* 0x00000005ff037e24 */ /* 0x000fe2000f8e00ff */
[----:B------:R-:W3:Y:S01]  /*4de0*/  S2UR UR11, SR_CgaCtaId ;  /* 0x00000000000b79c3 */ /* 0x000ee20000008800 */
[----:B------:R-:W-:-:S03]  /*4df0*/  ULDC UR5, c[0x0][0x850] ;  /* 0x0002140000057ab9 */ /* 0x000fc60000000800 */
[----:B------:R1:W4:Y:S01]  /*4e00*/  @P0 LDG.E R2, desc[UR46][R2.64] ;  /* 0x0000002e02020981 */ /* 0x000322000c1e1900 */
[----:B------:R-:W-:Y:S01]  /*4e10*/  UISETP.NE.AND UP1, UPT, UR5, 0x1, UPT ;  /* 0x000000010500788c */ /* 0x000fe2000bf25270 */
[----:B------:R-:W-:Y:S01]  /*4e20*/  BSSY B0, `(.L_x_780) ;  /* 0x0000059000007945 */ /* 0x000fe20003800000 */
[----:B-1----:R-:W-:-:S09]  /*4e30*/  VIADD R3, R8, 0xffffff80 ;  /* 0xffffff8008037836 */ /* 0x002fd20000000000 */
[----:B------:R-:W-:Y:S01]  /*4e40*/  @UP1 ULDC UR16, c[0x0][0x858] ;  /* 0x0002160000101ab9 */ /* 0x000fe20000000800 */
[----:B------:R-:W-:Y:S01]  /*4e50*/  SHF.R.S32.HI R0, RZ, 0x1f, R3 ;  /* 0x0000001fff007819 */ /* 0x000fe20000011403 */
[----:B------:R-:W-:Y:S01]  /*4e60*/  BAR.SYNC.DEFER_BLOCKING 0x1, 0x100 ;  /* 0x0044000000007b1d */ /* 0x000fe20000010000 */
[----:B----4-:R-:W-:Y:S02]  /*4e70*/  @P0 R2UR UR4, R2 ;  /* 0x00000000020402ca */ /* 0x010fe400000e0000 */
[----:B------:R-:W-:Y:S02]  /*4e80*/  LEA.HI R2, R0, R3, RZ, 0x7 ;  /* 0x0000000300027211 */ /* 0x000fe400078f38ff */
[----:B------:R-:W-:Y:S02]  /*4e90*/  ISETP.NE.AND P0, PT, R3, RZ, PT ;  /* 0x000000ff0300720c */ /* 0x000fe40003f05270 */
[----:B------:R-:W-:Y:S02]  /*4ea0*/  LOP3.LUT R0, R2, 0x3fffff80, RZ, 0xc0, !PT ;  /* 0x3fffff8002007812 */ /* 0x000fe400078ec0ff */
[----:B------:R-:W-:-:S03]  /*4eb0*/  SHF.R.S32.HI R9, RZ, 0x7, R2 ;  /* 0x00000007ff097819 */ /* 0x000fc60000011402 */
[----:B------:R-:W-:Y:S02]  /*4ec0*/  IMAD.IADD R0, R3, 0x1, -R0 ;  /* 0x0000000103007824 */ /* 0x000fe400078e0a00 */
[----:B------:R-:W-:Y:S02]  /*4ed0*/  @UP0 ULEA UR6, UR36, UR4, 0x7 ;  /* 0x0000000424060291 */ /* 0x000fe4000f8e383f */
[----:B------:R-:W-:Y:S01]  /*4ee0*/  IMAD R0, R9, 0x600, R0 ;  /* 0x0000060009007824 */ /* 0x000fe200078e0200 */
[----:B------:R-:W-:Y:S01]  /*4ef0*/  @UP1 ULDC UR4, c[0x0][0x854] ;  /* 0x0002150000041ab9 */ /* 0x000fe20000000800 */
[----:B------:R-:W-:Y:S02]  /*4f00*/  @UP0 USHF.R.S32.HI UR7, URZ, 0x1f, UR6 ;  /* 0x0000001f3f070899 */ /* 0x000fe40008011406 */
[----:B--2---:R-:W-:Y:S01]  /*4f10*/  UIMAD.WIDE.U32 UR4, UR10, UR4, URZ ;  /* 0x000000040a0472a5 */ /* 0x004fe2000f8e003f */
[----:B------:R-:W-:Y:S01]  /*4f20*/  IMAD.SHL.U32 R0, R0, 0x4, RZ ;  /* 0x0000000400007824 */ /* 0x000fe200078e00ff */
[----:B------:R-:W-:-:S02]  /*4f30*/  @UP0 ULEA.HI UR7, UR7, UR6, URZ, 0x7 ;  /* 0x0000000607070291 */ /* 0x000fc4000f8f383f */
[----:B------:R-:W-:Y:S02]  /*4f40*/  @UP1 USHF.R.U32.HI UR10, URZ, UR16, UR5 ;  /* 0x000000103f0a1299 */ /* 0x000fe40008011605 */
[----:B------:R-:W-:Y:S02]  /*4f50*/  @UP0 USHF.R.S32.HI UR7, URZ, 0x7, UR7 ;  /* 0x000000073f070899 */ /* 0x000fe40008011407 */
[----:B---3--:R-:W-:Y:S02]  /*4f60*/  ULEA UR4, UR11, UR9, 0x18 ;  /* 0x000000090b047291 */ /* 0x008fe4000f8ec03f */
[----:B------:R-:W-:Y:S02]  /*4f70*/  @UP0 UIMAD UR6, UR7, 0x3000, URZ ;  /* 0x00003000070608a4 */ /* 0x000fe4000f8e023f */
[----:B------:R-:W-:Y:S02]  /*4f80*/  UIMAD UR5, UR8, 0x3000, URZ ;  /* 0x00003000080578a4 */ /* 0x000fe4000f8e023f */
[----:B------:R-:W-:Y:S01]  /*4f90*/  @UP0 USHF.R.S32.HI UR7, URZ, 0x1f, UR6 ;  /* 0x0000001f3f070899 */ /* 0x000fe20008011406 */
[----:B------:R-:W-:Y:S01]  /*4fa0*/  LEA R0, R0, UR4, 0x2 ;  /* 0x0000000400007c11 */ /* 0x000fe2000f8e10ff */
[----:B------:R-:W-:Y:S01]  /*4fb0*/  USHF.R.S32.HI UR11, URZ, 0x1f, UR10 ;  /* 0x0000001f3f0b7899 */ /* 0x000fe2000801140a */
[----:B------:R-:W-:Y:S01]  /*4fc0*/  @!UP0 UMOV UR6, URZ ;  /* 0x0000003f00068c82 */ /* 0x000fe20008000000 */
[----:B------:R-:W-:Y:S01]  /*4fd0*/  ULDC.64 UR16, c[0x0][0x848] ;  /* 0x0002120000107ab9 */ /* 0x000fe20000000a00 */
[----:B------:R-:W-:Y:S01]  /*4fe0*/  UIADD3 UR8, UP1, UR5, UR6, URZ ;  /* 0x0000000605087290 */ /* 0x000fe2000ff3e03f */
[----:B------:R1:W-:Y:S01]  /*4ff0*/  STS.128 [R0], R24 ;  /* 0x0000001800007388 */ /* 0x0003e20000000c00 */
[----:B------:R-:W-:Y:S01]  /*5000*/  @!UP0 UMOV UR7, URZ ;  /* 0x0000003f00078c82 */ /* 0x000fe20008000000 */
[----:B------:R-:W-:-:S02]  /*5010*/  UIMAD UR6, UR11, UR12, URZ ;  /* 0x0000000c0b0672a4 */ /* 0x000fc4000f8e023f */
[----:B------:R-:W-:Y:S01]  /*5020*/  ULEA.HI.X.SX32 UR9, UR5, UR7, 0x1, UP1 ;  /* 0x0000000705097291 */ /* 0x000fe200088f0e3f */
[----:B------:R1:W-:Y:S01]  /*5030*/  STS.128 [R0+0x800], R28 ;  /* 0x0008001c00007388 */ /* 0x0003e20000000c00 */
[----:B------:R-:W-:Y:S02]  /*5040*/  UIMAD UR5, UR11, UR14, URZ ;  /* 0x0000000e0b0572a4 */ /* 0x000fe4000f8e023f */
[----:B------:R-:W-:Y:S01]  /*5050*/  UIMAD UR11, UR10, UR13, UR6 ;  /* 0x0000000d0a0b72a4 */ /* 0x000fe2000f8e0206 */
[----:B------:R1:W-:Y:S01]  /*5060*/  STS.128 [R0+0x1000], R32 ;  /* 0x0010002000007388 */ /* 0x0003e20000000c00 */
[----:B------:R-:W-:Y:S02]  /*5070*/  UIMAD.WIDE.U32 UR6, UR10, UR12, UR8 ;  /* 0x0000000c0a0672a5 */ /* 0x000fe4000f8e0008 */
[----:B------:R-:W-:Y:S01]  /*5080*/  UIMAD UR12, UR10, UR15, UR5 ;  /* 0x0000000f0a0c72a4 */ /* 0x000fe2000f8e0205 */
[----:B------:R1:W-:Y:S01]  /*5090*/  STS.128 [R0+0x1800], R36 ;  /* 0x0018002400007388 */ /* 0x0003e20000000c00 */
[----:B------:R-:W-:-:S02]  /*50a0*/  USHF.R.S32.HI UR5, URZ, 0x1f, UR36 ;  /* 0x0000001f3f057899 */ /* 0x000fc40008011424 */
[----:B------:R-:W-:Y:S01]  /*50b0*/  UIMAD.WIDE.U32 UR8, UR10, UR14, UR8 ;  /* 0x0000000e0a0872a5 */ /* 0x000fe2000f8e0008 */
[----:B------:R1:W-:Y:S01]  /*50c0*/  STS.128 [R0+0x2000], R4 ;  /* 0x0020000400007388 */ /* 0x0003e20000000c00 */
[----:B------:R-:W-:Y:S01]  /*50d0*/  USEL UR5, UR5, URZ, !UP0 ;  /* 0x0000003f05057287 */ /* 0x000fe2000c000000 */
[----:B------:R-:W-:Y:S02]  /*50e0*/  ULDC.64 UR14, c[0x0][0x820] ;  /* 0x00020800000e7ab9 */ /* 0x000fe40000000a00 */
[----:B------:R1:W-:Y:S01]  /*50f0*/  STS.128 [R0+0x2800], R44 ;  /* 0x0028002c00007388 */ /* 0x0003e20000000c00 */
[----:B------:R-:W-:Y:S02]  /*5100*/  USEL UR36, UR36, URZ, !UP0 ;  /* 0x0000003f24247287 */ /* 0x000fe4000c000000 */
[----:B------:R-:W-:Y:S01]  /*5110*/  UIMAD UR10, UR5, UR14, URZ ;  /* 0x0000000e050a72a4 */ /* 0x000fe2000f8e023f */
[----:B------:R1:W-:Y:S01]  /*5120*/  STS.128 [R0+0x3000], R48 ;  /* 0x0030003000007388 */ /* 0x0003e20000000c00 */
[----:B------:R-:W-:-:S02]  /*5130*/  UIADD3 UR7, UR7, UR11, URZ ;  /* 0x0000000b07077290 */ /* 0x000fc4000fffe03f */
[----:B------:R-:W-:Y:S01]  /*5140*/  UIMAD UR5, UR5, UR16, URZ ;  /* 0x00000010050572a4 */ /* 0x000fe2000f8e023f */
[----:B------:R1:W-:Y:S01]  /*5150*/  STS.128 [R0+0x3800], R52 ;  /* 0x0038003400007388 */ /* 0x0003e20000000c00 */
[----:B------:R-:W-:Y:S02]  /*5160*/  UIADD3 UR9, UR9, UR12, URZ ;  /* 0x0000000c09097290 */ /* 0x000fe4000fffe03f */
[----:B------:R-:W-:Y:S01]  /*5170*/  UIMAD UR10, UR36, UR15, UR10 ;  /* 0x0000000f240a72a4 */ /* 0x000fe2000f8e020a */
[----:B------:R1:W-:Y:S01]  /*5180*/  STS.128 [R0+0x4000], R56 ;  /* 0x0040003800007388 */ /* 0x0003e20000000c00 */
[----:B------:R-:W-:Y:S02]  /*5190*/  UIMAD.WIDE.U32 UR6, UR36, UR14, UR6 ;  /* 0x0000000e240672a5 */ /* 0x000fe4000f8e0006 */
[----:B------:R-:W-:Y:S01]  /*51a0*/  UIMAD UR5, UR36, UR17, UR5 ;  /* 0x00000011240572a4 */ /* 0x000fe2000f8e0205 */
[----:B------:R1:W-:Y:S01]  /*51b0*/  STS.128 [R0+0x4800], R60 ;  /* 0x0048003c00007388 */ /* 0x0003e20000000c00 */
[----:B------:R-:W-:Y:S01]  /*51c0*/  UIMAD.WIDE.U32 UR8, UR36, UR16, UR8 ;  /* 0x00000010240872a5 */ /* 0x000fe2000f8e0008 */
[----:B------:R-:W-:-:S02]  /*51d0*/  ULDC.64 UR12, c[0x0][0x800] ;  /* 0x00020000000c7ab9 */ /* 0x000fc40000000a00 */
[----:B------:R1:W-:Y:S01]  /*51e0*/  STS.128 [R0+0x5000], R64 ;  /* 0x0050004000007388 */ /* 0x0003e20000000c00 */
[----:B------:R-:W-:Y:S01]  /*51f0*/  ULDC.64 UR14, c[0x0][0x828] ;  /* 0x00020a00000e7ab9 */ /* 0x000fe20000000a00 */
[----:B------:R-:W-:Y:S02]  /*5200*/  UIADD3 UR7, UR7, UR10, URZ ;  /* 0x0000000a07077290 */ /* 0x000fe4000fffe03f */
[----:B------:R1:W-:Y:S01]  /*5210*/  STS.128 [R0+0x5800], R68 ;  /* 0x0058004400007388 */ /* 0x0003e20000000c00 */
[----:B------:R-:W-:Y:S02]  /*5220*/  ULEA UR12, UP0, UR6, UR12, 0x2 ;  /* 0x0000000c060c7291 */ /* 0x000fe4000f80103f */
[----:B------:R-:W-:Y:S01]  /*5230*/  UIADD3 UR5, UR9, UR5, URZ ;  /* 0x0000000509057290 */ /* 0x000fe2000fffe03f */
[----:B------:R-:W-:Y:S01]  /*5240*/  @!PT LDS RZ, [RZ] ;  /* 0x00000000fffff984 */ /* 0x000fe20000000800 */
[----:B------:R-:W-:Y:S01]  /*5250*/  @!PT LDS RZ, [RZ] ;  /* 0x00000000fffff984 */ /* 0x000fe20000000800 */
[----:B------:R-:W-:Y:S01]  /*5260*/  @!PT LDS RZ, [RZ] ;  /* 0x00000000fffff984 */ /* 0x000fe20000000800 */
[----:B------:R-:W-:Y:S01]  /*5270*/  @!PT LDS RZ, [RZ] ;  /* 0x00000000fffff984 */ /* 0x000fe20000000800 */
[----:B------:R2:W-:Y:S06]  /*5280*/  MEMBAR.ALL.CTA ;  /* 0x0000000000007992 */ /* 0x0005ec0000008000 */
[----:B--2---:R-:W2:Y:S01]  /*5290*/  FENCE.VIEW.ASYNC.S ;  /* 0x00000000000073c6 */ /* 0x004ea20000000000 */
[----:B------:R-:W-:-:S02]  /*52a0*/  ULEA UR14, UP1, UR8, UR14, 0x2 ;  /* 0x0000000e080e7291 */ /* 0x000fc4000f82103f */
[----:B------:R-:W-:Y:S02]  /*52b0*/  ULEA.HI.X UR13, UR6, UR13, UR7, 0x2, UP0 ;  /* 0x0000000d060d7291 */ /* 0x000fe400080f1407 */
[----:B------:R-:W-:Y:S01]  /*52c0*/  ULEA.HI.X UR7, UR8, UR15, UR5, 0x2, UP1 ;  /* 0x0000000f08077291 */ /* 0x000fe200088f1405 */
[----:B--2---:R-:W-:Y:S06]  /*52d0*/  BAR.SYNC.DEFER_BLOCKING 0x1, 0x100 ;  /* 0x0044000000007b1d */ /* 0x004fec0000010000 */
[----:B------:R-:W-:Y:S05]  /*52e0*/  @P0 BRA `(.L_x_781) ;  /* 0x0000000000300947 */ /* 0x000fea0003800000 */
[----:B------:R-:W-:Y:S01]  /*52f0*/  PLOP3.LUT P0, PT, PT, PT, PT, 0x80, 0x0 ;  /* 0x000000000000781c */ /* 0x000fe20003f0f070 */
[----:B------:R-:W-:Y:S01]  /*5300*/  UMOV UR5, 0xc00 ;  /* 0x00000c0000057882 */ /* 0x000fe20000000000 */
[----:B------:R-:W-:Y:S01]  /*5310*/  UMOV UR8, 0x0 ;  /* 0x0000000000087882 */ /* 0x000fe20000000000 */
[----:B------:R-:W-:Y:S01]  /*5320*/  UMOV UR9, 0x14f00000 ;  /* 0x14f0000000097882 */ /* 0x000fe20000000000 */
[----:B------:R-:W-:-:S09]  /*5330*/  UMOV UR6, UR14 ;  /* 0x0000000e00067c82 */ /* 0x000fd20008000000 */
.L_x_782:
[----:B------:R-:W-:Y:S01]  /*5340*/  @P0 ELECT P1, URZ, PT ;  /* 0x00000000003f082f */ /* 0x000fe20003820000 */
[----:B------:R2:W-:-:S12]  /*5350*/  UBLKRED.G.S.ADD.F32.RN [UR6], [UR4], UR5, desc[UR8] ;  /* 0x00000806040073bb */ /* 0x0005d800080a1405 */
[----:B------:R-:W-:Y:S02]  /*5360*/  @P1 PLOP3.LUT P0, PT, P1, PT, PT, 0x8, 0x0 ;  /* 0x000000000000181c */ /* 0x000fe40000f0e170 */
[----:B------:R-:W-:-:S11]  /*5370*/  PLOP3.LUT P1, PT, PT, PT, PT, 0x8, 0x0 ;  /* 0x000000000000781c */ /* 0x000fd60003f2e170 */
[----:B--2---:R-:W-:Y:S05]  /*5380*/  @P0 BRA.U.ANY `(.L_x_782) ;  /* 0xfffffffd00ec0947 */ /* 0x004fea000393ffff */
[----:B------:R0:W-:Y:S01]  /*5390*/  UTMACMDFLUSH ;  /* 0x00000000000079b7 */ /* 0x0001e20000000000 */
[----:B------:R-:W-:-:S04]  /*53a0*/  DEPBAR.LE SB0, 0x0 ;  /* 0x000080000000791a */ /* 0x000fc80000000000 */
.L_x_781:
[----:B------:R-:W-:Y:S05]  /*53b0*/  BSYNC B0 ;  /* 0x0000000000007941 */ /* 0x000fea0003800000 */
.L_x_780:
[----:B------:R-:W-:Y:S01]  /*53c0*/  BAR.SYNC.DEFER_BLOCKING 0x1, 0x100 ;  /* 0x0044000000007b1d */ /* 0x000fe20000010000 */
[----:B------:R-:W-:-:S05]  /*53d0*/  ISETP.NE.AND P0, PT, R8, 0x80, PT ;  /* 0x000000800800780c */ /* 0x000fca0003f05270 */
        /* <DEDUP_REMOVED lines=20> */
[----:B------:R-:W-:Y:S01]  /*5520*/  PLOP3.LUT P0, PT, PT, PT, PT, 0x80, 0x0 ;  /* 0x000000000000781c */ /* 0x000fe20003f0f070 */
[----:B------:R-:W-:Y:S01]  /*5530*/  UMOV UR5, 0xc00 ;  /* 0x00000c0000057882 */ /* 0x000fe20000000000 */
[----:B------:R-:W-:Y:S01]  /*5540*/  UMOV UR8, 0x0 ;  /* 0x0000000000087882 */ /* 0x000fe20000000000 */
[----:B------:R-:W-:Y:S01]  /*5550*/  UMOV UR9, 0x14f00000 ;  /* 0x14f0000000097882 */ /* 0x000fe20000000000 */
[----:B------:R-:W-:Y:S01]  /*5560*/  UMOV UR6, UR12 ;  /* 0x0000000c00067c82 */ /* 0x000fe20008000000 */
[----:B------:R-:W-:-:S08]  /*5570*/  UMOV UR7, UR13 ;  /* 0x0000000d00077c82 */ /* 0x000fd00008000000 */
.L_x_783:
        /* <DEDUP_REMOVED lines=8> */
.L_x_750:
        /* <DEDUP_REMOVED lines=20> */
.L_x_785:
        /* <DEDUP_REMOVED lines=13> */
.L_x_787:
[----:B------:R-:W-:-:S05]  /*5810*/  ULDC UR5, c[0x0][0x8c4] ;  /* 0x0002310000057ab9 */ /* 0x000fca0000000800 */
.L_x_786:
        /* <DEDUP_REMOVED lines=40> */
.L_x_788:
        /* <DEDUP_REMOVED lines=49> */
.L_x_802:
        /* <DEDUP_REMOVED lines=21> */
.L_x_791:
[----:B------:R-:W-:Y:S05]  /*5f00*/  BSYNC B0 ;  /* 0x0000000000007941 */ /* 0x000fea0003800000 */
.L_x_790:
        /* <DEDUP_REMOVED lines=13> */
.L_x_793:
[----:B------:R-:W-:Y:S05]  /*5fe0*/  BSYNC B0 ;  /* 0x0000000000007941 */ /* 0x000fea0003800000 */
.L_x_792:
[----:B------:R-:W-:Y:S06]  /*5ff0*/  BAR.ARV 0xa, 0xa0 ;  /* 0x0282800000007b1d */ /* 0x000fec0000002000 */
[----:B------:R-:W-:Y:S04]  /*6000*/  BSSY B0, `(.L_x_794) ;  /* 0x0000003000007945 */ /* 0x000fe80003800000 */
[----:B------:R-:W-:Y:S05]  /*6010*/  @!P0 BRA `(.L_x_795) ;  /* 0x0000000000048947 */ /* 0x000fea0003800000 */
[----:B------:R-:W-:-:S04]  /*6020*/  DEPBAR.LE SB0, 0x0 ;  /* 0x000080000000791a */ /* 0x000fc80000000000 */
.L_x_795:
[----:B------:R-:W-:Y:S05]  /*6030*/  BSYNC B0 ;  /* 0x0000000000007941 */ /* 0x000fea0003800000 */
.L_x_794:
        /* <DEDUP_REMOVED lines=13> */
.L_x_797:
[----:B------:R-:W-:Y:S05]  /*6110*/  BSYNC B0 ;  /* 0x0000000000007941 */ /* 0x000fea0003800000 */
.L_x_796:
        /* <DEDUP_REMOVED lines=13> */
.L_x_799:
[----:B------:R-:W-:Y:S05]  /*61f0*/  BSYNC B0 ;  /* 0x0000000000007941 */ /* 0x000fea0003800000 */
.L_x_798:
[----:B------:R-:W-:Y:S01]  /*6200*/  VIADD R0, R0, 0xfffffffe ;  /* 0xfffffffe00007836 */ /* 0x000fe20000000000 */
[----:B------:R-:W-:Y:S06]  /*6210*/  BAR.ARV 0xa, 0xa0 ;  /* 0x0282800000007b1d */ /* 0x000fec0000002000 */
[----:B------:R-:W-:Y:S01]  /*6220*/  BSSY B0, `(.L_x_800) ;  /* 0x0000004000007945 */ /* 0x000fe20003800000 */
[----:B------:R-:W-:-:S03]  /*6230*/  ISETP.NE.AND P1, PT, R0, RZ, PT ;  /* 0x000000ff0000720c */ /* 0x000fc60003f25270 */
[----:B------:R-:W-:Y:S10]  /*6240*/  @!P0 BRA `(.L_x_801) ;  /* 0x0000000000048947 */ /* 0x000ff40003800000 */
[----:B------:R-:W-:-:S04]  /*6250*/  DEPBAR.LE SB0, 0x0 ;  /* 0x000080000000791a */ /* 0x000fc80000000000 */
.L_x_801:
[----:B------:R-:W-:Y:S05]  /*6260*/  BSYNC B0 ;  /* 0x0000000000007941 */ /* 0x000fea0003800000 */
.L_x_800:
[----:B------:R-:W-:Y:S06]  /*6270*/  BAR.ARV 0xb, 0xa0 ;  /* 0x02c2800000007b1d */ /* 0x000fec0000002000 */
[----:B------:R-:W-:Y:S02]  /*6280*/  UIADD3 UR5, UR5, 0x2, URZ ;  /* 0x0000000205057890 */ /* 0x000fe4000fffe03f */
[----:B------:R-:W-:Y:S01]  /*6290*/  UIADD3 UR4, UR4, 0x1, URZ ;  /* 0x0000000104047890 */ /* 0x000fe2000fffe03f */
[----:B------:R-:W-:Y:S11]  /*62a0*/  @P1 BRA `(.L_x_802) ;  /* 0xfffffff800c01947 */ /* 0x000ff6000383ffff */
[----:B------:R-:W-:-:S12]  /*62b0*/  UIADD3 UR6, UR16, 0x3000, URZ ;  /* 0x0000300010067890 */ /* 0x000fd8000fffe03f */
.L_x_789:
        /* <DEDUP_REMOVED lines=19> */
.L_x_804:
[----:B------:R-:W-:Y:S05]  /*63f0*/  BSYNC B0 ;  /* 0x0000000000007941 */ /* 0x000fea0003800000 */
.L_x_803:
        /* <DEDUP_REMOVED lines=19> */
.L_x_806:
[----:B------:R-:W-:Y:S05]  /*6530*/  BSYNC B0 ;  /* 0x0000000000007941 */ /* 0x000fea0003800000 */
.L_x_805:
[----:B------:R-:W-:Y:S06]  /*6540*/  BAR.ARV 0xa, 0xa0 ;  /* 0x0282800000007b1d */ /* 0x000fec0000002000 */
[----:B------:R-:W-:Y:S04]  /*6550*/  BSSY B0, `(.L_x_807) ;  /* 0x0000003000007945 */ /* 0x000fe80003800000 */
[----:B------:R-:W-:Y:S05]  /*6560*/  @!P0 BRA `(.L_x_808) ;  /* 0x0000000000048947 */ /* 0x000fea0003800000 */
[----:B------:R-:W-:-:S04]  /*6570*/  DEPBAR.LE SB0, 0x0 ;  /* 0x000080000000791a */ /* 0x000fc80000000000 */
.L_x_808:
[----:B------:R-:W-:Y:S05]  /*6580*/  BSYNC B0 ;  /* 0x0000000000007941 */ /* 0x000fea0003800000 */
.L_x_807:
[----:B------:R-:W-:Y:S06]  /*6590*/  BAR.ARV 0xb, 0xa0 ;  /* 0x02c2800000007b1d */ /* 0x000fec0000002000 */
[----:B------:R-:W-:Y:S05]  /*65a0*/  BRA `(.L_x_755) ;  /* 0x0000002800547947 */ /* 0x000fea0003800000 */
.L_x_784:
        /* <DEDUP_REMOVED lines=13> */
.L_x_809:
        /* <DEDUP_REMOVED lines=14> */
.L_x_811:
[----:B------:R-:W-:-:S05]  /*6760*/  ULDC UR4, c[0x0][0x8c4] ;  /* 0x0002310000047ab9 */ /* 0x000fca0000000800 */
.L_x_810:
        /* <DEDUP_REMOVED lines=56> */
.L_x_813:
        /* <DEDUP_REMOVED lines=63> */
.L_x_843:
        /* <DEDUP_REMOVED lines=13> */
.L_x_816:
        /* <DEDUP_REMOVED lines=125> */
.L_x_827:
[----:B------:R-:W-:-:S04]  /*7780*/  SHF.L.U32 R21, R9, 0x1f, RZ ;  /* 0x0000001f09157819 */ /* 0x000fc800000006ff */
[----:B-1----:R-:W1:Y:S02]  /*7790*/  SYNCS.PHASECHK.TRANS64.TRYWAIT P1, [R0+URZ+0x26840], R21 ;  /* 0x02684015000075a7 */ /* 0x002e64000802017f */
[----:B-12---:R-:W-:Y:S05]  /*77a0*/  @!P1 BRA `(.L_x_819) ;  /* 0x0000001800549947 */ /* 0x006fea0003800000 */
.L_x_844:
[----:B------:R-:W-:Y:S05]  /*77b0*/  @P0 BRA `(.L_x_820) ;  /* 0x0000000000140947 */ /* 0x000fea0003800000 */
[----:B------:R-:W-:Y:S01]  /*77c0*/  ISETP.NE.AND P1, PT, R16, RZ, PT ;  /* 0x000000ff1000720c */ /* 0x000fe20003f25270 */
[----:B------:R-:W-:-:S04]  /*77d0*/  IMAD.MOV.U32 R3, RZ, RZ, 0x3100 ;  /* 0x00003100ff037424 */ /* 0x000fc800078e00ff */
[----:B------:R2:W-:Y:S08]  /*77e0*/  SYNCS.ARRIVE.TRANS64 RZ, [R0+URZ+0x26830], R3 ;  /* 0x0268300300ff79a7 */ /* 0x0005f0000800003f */
[----:B------:R-:W-:Y:S05]  /*77f0*/  @!P1 BRA `(.L_x_820) ;  /* 0x0000000000049947 */ /* 0x000fea0003800000 */
[----:B------:R-:W-:Y:S01]  /*7800*/  BPT.TRAP 0x1 ;  /* 0x000000040000795c */ /* 0x000fe20000300000 */
.L_x_820:
        /* <DEDUP_REMOVED lines=43> */
.L_x_845:
[----:B------:R-:W-:Y:S05]  /*7ac0*/  @P0 BRA `(.L_x_822) ;  /* 0x0000000000140947 */ /* 0x000fea0003800000 */
[----:B------:R-:W-:Y:S01]  /*7ad0*/  ISETP.NE.AND P1, PT, R16, RZ, PT ;  /* 0x000000ff1000720c */ /* 0x000fe20003f25270 */
[----:B------:R-:W-:-:S04]  /*7ae0*/  IMAD.MOV.U32 R3, RZ, RZ, 0x3100 ;  /* 0x00003100ff037424 */ /* 0x000fc800078e00ff */
[----:B------:R3:W-:Y:S08]  /*7af0*/  SYNCS.ARRIVE.TRANS64 RZ, [R0+URZ+0x26818], R3 ;  /* 0x0268180300ff79a7 */ /* 0x0007f0000800003f */
[----:B------:R-:W-:Y:S05]  /*7b00*/  @!P1 BRA `(.L_x_822) ;  /* 0x0000000000049947 */ /* 0x000fea0003800000 */
[----:B------:R-:W-:Y:S01]  /*7b10*/  BPT.TRAP 0x1 ;  /* 0x000000040000795c */ /* 0x000fe20000300000 */
.L_x_822:
        /* <DEDUP_REMOVED lines=36> */
.L_x_846:
        /* <DEDUP_REMOVED lines=9> */
.L_x_824:
        /* <DEDUP_REMOVED lines=38> */
.L_x_848:
[----:B------:R-:W-:Y:S05]  /*8050*/  @P0 BRA `(.L_x_826) ;  /* 0x0000000000140947 */ /* 0x000fea0003800000 */
[----:B------:R-:W-:Y:S01]  /*8060*/  ISETP.NE.AND P1, PT, R16, RZ, PT ;  /* 0x000000ff1000720c */ /* 0x000fe20003f25270 */
[----:B-1----:R-:W-:-:S04]  /*8070*/  IMAD.MOV.U32 R5, RZ, RZ, 0x3100 ;  /* 0x00003100ff057424 */ /* 0x002fc800078e00ff */
[----:B------:R2:W-:Y:S08]  /*8080*/  SYNCS.ARRIVE.TRANS64 RZ, [R0+URZ+0x26810], R5 ;  /* 0x0268100500ff79a7 */ /* 0x0005f0000800003f */
[----:B------:R-:W-:Y:S05]  /*8090*/  @!P1 BRA `(.L_x_826) ;  /* 0x0000000000049947 */ /* 0x000fea0003800000 */
[----:B------:R-:W-:Y:S01]  /*80a0*/  BPT.TRAP 0x1 ;  /* 0x000000040000795c */ /* 0x000fe20000300000 */
.L_x_826:
        /* <DEDUP_REMOVED lines=37> */
.L_x_818:
[----:B------:R-:W-:-:S13]  /*8300*/  ISETP.NE.AND P1, PT, R13, RZ, PT ;  /* 0x000000ff0d00720c */ /* 0x000fda0003f25270 */
[----:B------:R-:W-:Y:S05]  /*8310*/  @!P1 BRA `(.L_x_817) ;  /* 0x0000000400689947 */ /* 0x000fea0003800000 */
[----:B------:R-:W-:-:S04]  /*8320*/  SHF.L.U32 R7, R9, 0x1f, RZ ;  /* 0x0000001f09077819 */ /* 0x000fc800000006ff */
[----:B------:R-:W1:Y:S02]  /*8330*/  SYNCS.PHASECHK.TRANS64.TRYWAIT P1, [R0+URZ+0x26840], R7 ;  /* 0x02684007000075a7 */ /* 0x000e64000802017f */
[----:B-1----:R-:W-:Y:S05]  /*8340*/  @!P1 BRA `(.L_x_828) ;  /* 0x0000000c00c09947 */ /* 0x002fea0003800000 */
.L_x_849:
[----:B------:R-:W-:Y:S05]  /*8350*/  @P0 BRA `(.L_x_829) ;  /* 0x0000000000140947 */ /* 0x000fea0003800000 */
[----:B------:R-:W-:Y:S01]  /*8360*/  ISETP.NE.AND P1, PT, R16, RZ, PT ;  /* 0x000000ff1000720c */ /* 0x000fe20003f25270 */
[----:B------:R-:W-:-:S04]  /*8370*/  IMAD.MOV.U32 R5, RZ, RZ, 0x3100 ;  /* 0x00003100ff057424 */ /* 0x000fc800078e00ff */
[----:B------:R2:W-:Y:S08]  /*8380*/  SYNCS.ARRIVE.TRANS64 RZ, [R0+URZ+0x26830], R5 ;  /* 0x0268300500ff79a7 */ /* 0x0005f0000800003f */
[----:B------:R-:W-:Y:S05]  /*8390*/  @!P1 BRA `(.L_x_829) ;  /* 0x0000000000049947 */ /* 0x000fea0003800000 */
[----:B------:R-:W-:Y:S01]  /*83a0*/  BPT.TRAP 0x1 ;  /* 0x000000040000795c */ /* 0x000fe20000300000 */
.L_x_829:
        /* <DEDUP_REMOVED lines=41> */
.L_x_850:
[----:B------:R-:W-:Y:S05]  /*8640*/  @P0 BRA `(.L_x_831) ;  /* 0x0000000000140947 */ /* 0x000fea0003800000 */
[----:B------:R-:W-:Y:S01]  /*8650*/  ISETP.NE.AND P0, PT, R16, RZ, PT ;  /* 0x000000ff1000720c */ /* 0x000fe20003f05270 */
[----:B------:R-:W-:-:S04]  /*8660*/  IMAD.MOV.U32 R5, RZ, RZ, 0x3100 ;  /* 0x00003100ff057424 */ /* 0x000fc800078e00ff */
[----:B------:R3:W-:Y:S08]  /*8670*/  SYNCS.ARRIVE.TRANS64 RZ, [R0+URZ+0x26818], R5 ;  /* 0x0268180500ff79a7 */ /* 0x0007f0000800003f */
[----:B------:R-:W-:Y:S05]  /*8680*/  @!P0 BRA `(.L_x_831) ;  /* 0x0000000000048947 */ /* 0x000fea0003800000 */
[----:B------:R-:W-:Y:S01]  /*8690*/  BPT.TRAP 0x1 ;  /* 0x000000040000795c */ /* 0x000fe20000300000 */
.L_x_831:
        /* <DEDUP_REMOVED lines=34> */
.L_x_817:
[----:B------:R-:W3:Y:S01]  /*88c0*/  S2R R2, SR_TID.X ;  /* 0x0000000000027919 */ /* 0x000ee20000002100 */
[----:B------:R-:W-:Y:S01]  /*88d0*/  IMAD R3, R12, 0x8, R0 ;  /* 0x000000080c037824 */ /* 0x000fe200078e0200 */
[----:B---3--:R-:W-:Y:S02]  /*88e0*/  LOP3.LUT R4, R2, 0x7f, RZ, 0xc0, !PT ;  /* 0x0000007f02047812 */ /* 0x008fe400078ec0ff */
[----:B------:R-:W-:Y:S02]  /*88f0*/  SHF.L.U32 R2, R9, 0x1f, RZ ;  /* 0x0000001f09027819 */ /* 0x000fe400000006ff */
[----:B------:R-:W-:Y:S02]  /*8900*/  ISETP.NE.AND P1, PT, R4, RZ, PT ;  /* 0x000000ff0400720c */ /* 0x000fe40003f25270 */
[----:B------:R-:W3:Y:S02]  /*8910*/  SYNCS.PHASECHK.TRANS64.TRYWAIT P0, [R3+URZ+0x26840], R2 ;  /* 0x02684002030075a7 */ /* 0x000ee4000800017f */
[----:B---3--:R-:W-:Y:S09]  /*8920*/  @!P0 BRA `(.L_x_832) ;  /* 0x0000000800708947 */ /* 0x008ff20003800000 */
.L_x_851:
[----:B------:R-:W-:Y:S05]  /*8930*/  @P1 BRA `(.L_x_833) ;  /* 0x0000000000181947 */ /* 0x000fea0003800000 */
[----:B------:R-:W4:Y:S01]  /*8940*/  S2R R4, SR_TID.X ;  /* 0x0000000000047919 */ /* 0x000f220000002100 */
[----:B---3--:R-:W-:-:S04]  /*8950*/  IMAD.MOV.U32 R2, RZ, RZ, 0x3100 ;  /* 0x00003100ff027424 */ /* 0x008fc800078e00ff */
[----:B------:R3:W-:Y:S01]  /*8960*/  SYNCS.ARRIVE.TRANS64 RZ, [R3+URZ+0x26830], R2 ;  /* 0x0268300203ff79a7 */ /* 0x0007e2000800003f */
[----:B----4-:R-:W-:-:S13]  /*8970*/  LOP3.LUT P0, RZ, R4, 0x1f, RZ, 0xc0, !PT ;  /* 0x0000001f04ff7812 */ /* 0x010fda000780c0ff */
[----:B---3--:R-:W-:Y:S05]  /*8980*/  @!P0 BRA `(.L_x_833) ;  /* 0x0000000000048947 */ /* 0x008fea0003800000 */
[----:B------:R-:W-:Y:S01]  /*8990*/  BPT.TRAP 0x1 ;  /* 0x000000040000795c */ /* 0x000fe20000300000 */
.L_x_833:
        /* <DEDUP_REMOVED lines=48> */
.L_x_814:
[----:B------:R-:W-:Y:S05]  /*8ca0*/  BSYNC B0 ;  /* 0x0000000000007941 */ /* 0x000fea0003800000 */
.L_x_812:
[----:B------:R-:W-:-:S03]  /*8cb0*/  UMOV UR8, 0xffffffff ;  /* 0xffffffff00087882 */ /* 0x000fc60000000000 */
[----:B------:R-:W-:Y:S05]  /*8cc0*/  BRA.DIV UR8, `(.L_x_834) ;  /* 0x00000006089c7947 */ /* 0x000fea000b800000 */
[----:B------:R-:W-:-:S13]  /*8cd0*/  ELECT P0, URZ, PT ;  /* 0x00000000003f782f */ /* 0x000fda0003800000 */
.L_x_854:
[----:B------:R-:W-:Y:S05]  /*8ce0*/  @!P0 BRA `(.L_x_755) ;  /* 0x0000000000848947 */ /* 0x000fea0003800000 */
[----:B------:R-:W-:-:S06]  /*8cf0*/  ULOP3.LUT UR8, UR38, 0x2, URZ, 0xfc, !UPT ;  /* 0x0000000226087892 */ /* 0x000fcc000f8efc3f */
[----:B------:R-:W-:-:S05]  /*8d00*/  IMAD.U32 R2, RZ, RZ, UR8 ;  /* 0x00000008ff027e24 */ /* 0x000fca000f8e00ff */
[----:B------:R-:W-:-:S13]  /*8d10*/  ISETP.NE.AND P0, PT, R2, 0x3, PT ;  /* 0x000000030200780c */ /* 0x000fda0003f05270 */
[----:B------:R-:W-:Y:S05]  /*8d20*/  @!P0 BRA `(.L_x_835) ;  /* 0x0000000000048947 */ /* 0x000fea0003800000 */
[----:B--2---:R-:W-:Y:S01]  /*8d30*/  BPT.TRAP 0x1 ;  /* 0x000000040000795c */ /* 0x004fe20000300000 */
.L_x_835:
        /* <DEDUP_REMOVED lines=15> */
.L_x_855:
[----:B------:R-:W3:Y:S02]  /*8e30*/  SYNCS.PHASECHK.TRANS64.TRYWAIT P1, [R3+URZ], R2 ;  /* 0x00000002030075a7 */ /* 0x000ee4000802017f */
[----:B---3--:R-:W-:Y:S05]  /*8e40*/  @!P1 BRA `(.L_x_837) ;  /* 0x0000000400749947 */ /* 0x008fea0003800000 */
.L_x_856:
[----:B------:R-:W-:Y:S05]  /*8e50*/  @!P0 BRA `(.L_x_838) ;  /* 0x0000000000048947 */ /* 0x000fea0003800000 */
[----:B--2---:R-:W-:Y:S01]  /*8e60*/  BPT.TRAP 0x1 ;  /* 0x000000040000795c */ /* 0x004fe20000300000 */
.L_x_838:
[----:B---3--:R-:W-:-:S04]  /*8e70*/  VIADD R3, R7, 0x26840 ;  /* 0x0002684007037836 */ /* 0x008fc80000000000 */
[----:B------:R-:W-:-:S04]  /*8e80*/  IMAD R0, R0, 0x8, R3 ;  /* 0x0000000800007824 */ /* 0x000fc800078e0203 */
[----:B------:R-:W3:Y:S02]  /*8e90*/  SYNCS.PHASECHK.TRANS64.TRYWAIT P0, [R0+URZ], R5 ;  /* 0x00000005000075a7 */ /* 0x000ee4000800017f */
[----:B---3--:R-:W-:Y:S05]  /*8ea0*/  @!P0 BRA `(.L_x_839) ;  /* 0x0000000400708947 */ /* 0x008fea0003800000 */
.L_x_857:
[----:B------:R-:W-:-:S07]  /*8eb0*/  IMAD R3, R4, 0x8, R3 ;  /* 0x0000000804037824 */ /* 0x000fce00078e0203 */
.L_x_840:
[----:B----4-:R4:W1:Y:S02]  /*8ec0*/  SYNCS.PHASECHK.TRANS64.TRYWAIT P0, [R3+URZ], R2 ;  /* 0x00000002030075a7 */ /* 0x010864000800017f */
[----:B-1----:R-:W-:Y:S05]  /*8ed0*/  @!P0 NANOSLEEP.SYNCS 0x989680 ;  /* 0x009896800000895d */ /* 0x002fea0003900000 */
[----:B------:R-:W1:Y:S02]  /*8ee0*/  @!P0 SYNCS.PHASECHK.TRANS64 P0, [R3+URZ], R2 ;  /* 0x00000002030085a7 */ /* 0x000e64000800007f */
[----:B-1----:R-:W-:Y:S05]  /*8ef0*/  @!P0 BRA `(.L_x_840) ;  /* 0xfffffffc00f08947 */ /* 0x002fea000383ffff */
.L_x_755:
[----:B--2---:R-:W-:Y:S05]  /*8f00*/  BSYNC B6 ;  /* 0x0000000000067941 */ /* 0x004fea0003800000 */
.L_x_749:
[----:B------:R-:W-:Y:S05]  /*8f10*/  EXIT ;  /* 0x000000000000794d */ /* 0x000fea0003800000 */
.L_x_765:
[----:B------:R-:W-:Y:S02]  /*8f20*/  IMAD.MOV.U32 R13, RZ, RZ, R16 ;  /* 0x000000ffff0d7224 */ /* 0x000fe400078e0010 */
[----:B------:R-:W-:Y:S02]  /*8f30*/  IMAD.MOV.U32 R12, RZ, RZ, RZ ;  /* 0x000000ffff0c7224 */ /* 0x000fe400078e00ff */
[----:B------:R-:W-:Y:S02]  /*8f40*/  IMAD.MOV.U32 R11, RZ, RZ, 0x1f ;  /* 0x0000001fff0b7424 */ /* 0x000fe400078e00ff */
[----:B------:R-:W-:-:S07]  /*8f50*/  IMAD.MOV.U32 R15, RZ, RZ, -0x1 ;  /* 0xffffffffff0f7424 */ /* 0x000fce00078e00ff */
[----:B-----5:R-:W-:Y:S05]  /*8f60*/  WARPSYNC.COLLECTIVE R15, `(.L_x_841) ;  /* 0x000000000f087348 */ /* 0x020fea0003c00000 */
[----:B------:R1:W2:Y:S02]  /*8f70*/  SHFL.IDX P6, R14, R13, R12, R11 ;  /* 0x0000000c0d0e7389 */ /* 0x0002a400000c000b */
[----:B-12--5:R-:W-:Y:S01]  /*8f80*/  ENDCOLLECTIVE ;  /* 0x000000000000791b */ /* 0x026fe20003800000 */
.L_x_841:
[----:B------:R-:W-:Y:S05]  /*8f90*/  BRA `(.L_x_842) ;  /* 0xffffff8000f07947 */ /* 0x000fea000383ffff */
.L_x_767:
[----:B--2---:R2:W3:Y:S02]  /*8fa0*/  SYNCS.PHASECHK.TRANS64.TRYWAIT P1, [R18+URZ+0x26800], R5 ;  /* 0x02680005120075a7 */ /* 0x0044e4000802017f */
[----:B---3--:R-:W-:Y:S05]  /*8fb0*/  @!P1 NANOSLEEP.SYNCS 0x989680 ;  /* 0x009896800000995d */ /* 0x008fea0003900000 */
[----:B------:R-:W3:Y:S02]  /*8fc0*/  @!P1 SYNCS.PHASECHK.TRANS64 P1, [R18+URZ+0x26800], R5 ;  /* 0x02680005120095a7 */ /* 0x000ee4000802007f */
[----:B---3--:R-:W-:Y:S05]  /*8fd0*/  @!P1 BRA `(.L_x_767) ;  /* 0xfffffffc00f09947 */ /* 0x008fea000383ffff */
[----:B------:R-:W-:Y:S05]  /*8fe0*/  BRA `(.L_x_766) ;  /* 0xffffff8400147947 */ /* 0x000fea000383ffff */
.L_x_772:
[----:B--2---:R-:W-:-:S04]  /*8ff0*/  IMAD.U32 R5, RZ, RZ, UR10 ;  /* 0x0000000aff057e24 */ /* 0x004fc8000f8e00ff */
[----:B------:R2:W3:Y:S03]  /*9000*/  SYNCS.PHASECHK.TRANS64.TRYWAIT P1, [R5+URZ+0x26810], R16 ;  /* 0x02681010050075a7 */ /* 0x0004e6000802017f */
[----:B---3--:R-:W-:Y:S05]  /*9010*/  @!P1 NANOSLEEP.SYNCS 0x989680 ;  /* 0x009896800000995d */ /* 0x008fea0003900000 */
[----:B------:R-:W3:Y:S02]  /*9020*/  @!P1 SYNCS.PHASECHK.TRANS64 P1, [R5+URZ+0x26810], R16 ;  /* 0x02681010050095a7 */ /* 0x000ee4000802007f */
[----:B---3--:R-:W-:Y:S05]  /*9030*/  @!P1 BRA `(.L_x_772) ;  /* 0xfffffffc00ec9947 */ /* 0x008fea000383ffff */
[----:B------:R-:W-:Y:S05]  /*9040*/  BRA `(.L_x_771) ;  /* 0xffffff8c00787947 */ /* 0x000fea000383ffff */
.L_x_776:
[----:B------:R-:W-:-:S04]  /*9050*/  IMAD.U32 R121, RZ, RZ, UR10 ;  /* 0x0000000aff797e24 */ /* 0x000fc8000f8e00ff */
[----:B------:R1:W1:Y:S03]  /*9060*/  SYNCS.PHASECHK.TRANS64.TRYWAIT P1, [R121+URZ+0x26830], R16 ;  /* 0x02683010790075a7 */ /* 0x000266000802017f */
[----:B-1----:R-:W-:Y:S05]  /*9070*/  @!P1 NANOSLEEP.SYNCS 0x989680 ;  /* 0x009896800000995d */ /* 0x002fea0003900000 */
[----:B------:R-:W1:Y:S02]  /*9080*/  @!P1 SYNCS.PHASECHK.TRANS64 P1, [R121+URZ+0x26830], R16 ;  /* 0x02683010790095a7 */ /* 0x000e64000802007f */
[----:B-1----:R-:W-:Y:S05]  /*9090*/  @!P1 BRA `(.L_x_776) ;  /* 0xfffffffc00ec9947 */ /* 0x002fea000383ffff */
[----:B------:R-:W-:Y:S05]  /*90a0*/  BRA `(.L_x_775) ;  /* 0xffffff9000847947 */ /* 0x000fea000383ffff */
.L_x_815:
[----:B-1----:R1:W2:Y:S02]  /*90b0*/  SYNCS.PHASECHK.TRANS64.TRYWAIT P0, [R0+URZ+0x26820], R3 ;  /* 0x02682003000075a7 */ /* 0x0022a4000800017f */
[----:B--2---:R-:W-:Y:S05]  /*90c0*/  @!P0 NANOSLEEP.SYNCS 0x989680 ;  /* 0x009896800000895d */ /* 0x004fea0003900000 */
[----:B------:R-:W2:Y:S02]  /*90d0*/  @!P0 SYNCS.PHASECHK.TRANS64 P0, [R0+URZ+0x26820], R3 ;  /* 0x02682003000085a7 */ /* 0x000ea4000800007f */
[----:B--2---:R-:W-:Y:S05]  /*90e0*/  @!P0 BRA `(.L_x_815) ;  /* 0xfffffffc00f08947 */ /* 0x004fea000383ffff */
[----:B------:R-:W-:Y:S05]  /*90f0*/  BRA `(.L_x_843) ;  /* 0xffffffdc00787947 */ /* 0x000fea000383ffff */
.L_x_819:
[----:B-1----:R1:W2:Y:S02]  /*9100*/  SYNCS.PHASECHK.TRANS64.TRYWAIT P1, [R0+URZ+0x26840], R21 ;  /* 0x02684015000075a7 */ /* 0x0022a4000802017f */
[----:B--2---:R-:W-:Y:S05]  /*9110*/  @!P1 NANOSLEEP.SYNCS 0x989680 ;  /* 0x009896800000995d */ /* 0x004fea0003900000 */
[----:B------:R-:W2:Y:S02]  /*9120*/  @!P1 SYNCS.PHASECHK.TRANS64 P1, [R0+URZ+0x26840], R21 ;  /* 0x02684015000095a7 */ /* 0x000ea4000802007f */
[----:B--2---:R-:W-:Y:S05]  /*9130*/  @!P1 BRA `(.L_x_819) ;  /* 0xfffffffc00f09947 */ /* 0x004fea000383ffff */
[----:B------:R-:W-:Y:S05]  /*9140*/  BRA `(.L_x_844) ;  /* 0xffffffe400987947 */ /* 0x000fea000383ffff */
.L_x_821:
[----:B--2---:R2:W3:Y:S02]  /*9150*/  SYNCS.PHASECHK.TRANS64.TRYWAIT P1, [R0+URZ+0x26828], R21 ;  /* 0x02682815000075a7 */ /* 0x0044e4000802017f */
[----:B---3--:R-:W-:Y:S05]  /*9160*/  @!P1 NANOSLEEP.SYNCS 0x989680 ;  /* 0x009896800000995d */ /* 0x008fea0003900000 */
[----:B------:R-:W3:Y:S02]  /*9170*/  @!P1 SYNCS.PHASECHK.TRANS64 P1, [R0+URZ+0x26828], R21 ;  /* 0x02682815000095a7 */ /* 0x000ee4000802007f */
[----:B---3--:R-:W-:Y:S05]  /*9180*/  @!P1 BRA `(.L_x_821) ;  /* 0xfffffffc00f09947 */ /* 0x008fea000383ffff */
[----:B------:R-:W-:Y:S05]  /*9190*/  BRA `(.L_x_845) ;  /* 0xffffffe800487947 */ /* 0x000fea000383ffff */
.L_x_823:
[----:B---3--:R3:W4:Y:S02]  /*91a0*/  SYNCS.PHASECHK.TRANS64.TRYWAIT P1, [R0+URZ+0x26848], R21 ;  /* 0x02684815000075a7 */ /* 0x008724000802017f */
[----:B----4-:R-:W-:Y:S05]  /*91b0*/  @!P1 NANOSLEEP.SYNCS 0x989680 ;  /* 0x009896800000995d */ /* 0x010fea0003900000 */
[----:B------:R-:W4:Y:S02]  /*91c0*/  @!P1 SYNCS.PHASECHK.TRANS64 P1, [R0+URZ+0x26848], R21 ;  /* 0x02684815000095a7 */ /* 0x000f24000802007f */
[----:B----4-:R-:W-:Y:S05]  /*91d0*/  @!P1 BRA `(.L_x_823) ;  /* 0xfffffffc00f09947 */ /* 0x010fea000383ffff */
[----:B------:R-:W-:Y:S05]  /*91e0*/  BRA `(.L_x_846) ;  /* 0xffffffe800dc7947 */ /* 0x000fea000383ffff */
.L_x_825:
[----:B------:R-:W-:-:S07]  /*91f0*/  SHF.L.U32 R5, R9, 0x1f, RZ ;  /* 0x0000001f09057819 */ /* 0x000fce00000006ff */
.L_x_847:
[----:B-1----:R1:W2:Y:S02]  /*9200*/  SYNCS.PHASECHK.TRANS64.TRYWAIT P1, [R0+URZ+0x26820], R5 ;  /* 0x02682005000075a7 */ /* 0x0022a4000802017f */
[----:B--2---:R-:W-:Y:S05]  /*9210*/  @!P1 NANOSLEEP.SYNCS 0x989680 ;  /* 0x009896800000995d */ /* 0x004fea0003900000 */
[----:B------:R-:W2:Y:S02]  /*9220*/  @!P1 SYNCS.PHASECHK.TRANS64 P1, [R0+URZ+0x26820], R5 ;  /* 0x02682005000095a7 */ /* 0x000ea4000802007f */
[----:B--2---:R-:W-:Y:S05]  /*9230*/  @!P1 BRA `(.L_x_847) ;  /* 0xfffffffc00f09947 */ /* 0x004fea000383ffff */
[----:B------:R-:W-:Y:S05]  /*9240*/  BRA `(.L_x_848) ;  /* 0xffffffec00807947 */ /* 0x000fea000383ffff */
.L_x_828:
[----:B-1----:R1:W2:Y:S02]  /*9250*/  SYNCS.PHASECHK.TRANS64.TRYWAIT P1, [R0+URZ+0x26840], R7 ;  /* 0x02684007000075a7 */ /* 0x0022a4000802017f */
[----:B--2---:R-:W-:Y:S05]  /*9260*/  @!P1 NANOSLEEP.SYNCS 0x989680 ;  /* 0x009896800000995d */ /* 0x004fea0003900000 */
[----:B------:R-:W2:Y:S02]  /*9270*/  @!P1 SYNCS.PHASECHK.TRANS64 P1, [R0+URZ+0x26840], R7 ;  /* 0x02684007000095a7 */ /* 0x000ea4000802007f */
[----:B--2---:R-:W-:Y:S05]  /*9280*/  @!P1 BRA `(.L_x_828) ;  /* 0xfffffffc00f09947 */ /* 0x004fea000383ffff */
[----:B------:R-:W-:Y:S05]  /*9290*/  BRA `(.L_x_849) ;  /* 0xfffffff0002c7947 */ /* 0x000fea000383ffff */
.L_x_830:
[----:B--2---:R2:W3:Y:S02]  /*92a0*/  SYNCS.PHASECHK.TRANS64.TRYWAIT P1, [R0+URZ+0x26828], R7 ;  /* 0x02682807000075a7 */ /* 0x0044e4000802017f */
[----:B---3--:R-:W-:Y:S05]  /*92b0*/  @!P1 NANOSLEEP.SYNCS 0x989680 ;  /* 0x009896800000995d */ /* 0x008fea0003900000 */
[----:B------:R-:W3:Y:S02]  /*92c0*/  @!P1 SYNCS.PHASECHK.TRANS64 P1, [R0+URZ+0x26828], R7 ;  /* 0x02682807000095a7 */ /* 0x000ee4000802007f */
[----:B---3--:R-:W-:Y:S05]  /*92d0*/  @!P1 BRA `(.L_x_830) ;  /* 0xfffffffc00f09947 */ /* 0x008fea000383ffff */
[----:B------:R-:W-:Y:S05]  /*92e0*/  BRA `(.L_x_850) ;  /* 0xfffffff000d47947 */ /* 0x000fea000383ffff */
.L_x_832:
[----:B---3--:R3:W4:Y:S02]  /*92f0*/  SYNCS.PHASECHK.TRANS64.TRYWAIT P0, [R3+URZ+0x26840], R2 ;  /* 0x02684002030075a7 */ /* 0x008724000800017f */
[----:B----4-:R-:W-:Y:S05]  /*9300*/  @!P0 NANOSLEEP.SYNCS 0x989680 ;  /* 0x009896800000895d */ /* 0x010fea0003900000 */
[----:B------:R-:W4:Y:S02]  /*9310*/  @!P0 SYNCS.PHASECHK.TRANS64 P0, [R3+URZ+0x26840], R2 ;  /* 0x02684002030085a7 */ /* 0x000f24000800007f */
[----:B----4-:R-:W-:Y:S05]  /*9320*/  @!P0 BRA `(.L_x_832) ;  /* 0xfffffffc00f08947 */ /* 0x010fea000383ffff */
[----:B------:R-:W-:Y:S05]  /*9330*/  BRA `(.L_x_851) ;  /* 0xfffffff4007c7947 */ /* 0x000fea000383ffff */
.L_x_834:
[----:B------:R-:W-:Y:S01]  /*9340*/  BSSY B0, `(.L_x_852) ;  /* 0x0000006000007945 */ /* 0x000fe20003800000 */
[----:B------:R-:W-:-:S07]  /*9350*/  IMAD.MOV.U32 R15, RZ, RZ, -0x1 ;  /* 0xffffffffff0f7424 */ /* 0x000fce00078e00ff */
[----:B--2---:R-:W-:Y:S05]  /*9360*/  WARPSYNC.COLLECTIVE R15, `(.L_x_853) ;  /* 0x000000000f0c7348 */ /* 0x004fea0003c00000 */
[----:B------:R-:W-:Y:S02]  /*9370*/  ELECT P6, UR62, PT ;  /* 0x00000000003e782f */ /* 0x000fe400038c0000 */
[----:B------:R-:W-:Y:S01]  /*9380*/  MOV R14, UR62 ;  /* 0x0000003e000e7c02 */ /* 0x000fe20008000f00 */
[----:B--2---:R-:W-:Y:S10]  /*9390*/  ENDCOLLECTIVE ;  /* 0x000000000000791b */ /* 0x004ff40003800000 */
.L_x_853:
[----:B------:R-:W-:Y:S05]  /*93a0*/  BSYNC B0 ;  /* 0x0000000000007941 */ /* 0x000fea0003800000 */
.L_x_852:
[----:B------:R-:W-:Y:S01]  /*93b0*/  PLOP3.LUT P0, PT, P6, PT, PT, 0x80, 0x0 ;  /* 0x000000000000781c */ /* 0x000fe2000370f070 */
[----:B------:R-:W-:-:S12]  /*93c0*/  BRA `(.L_x_854) ;  /* 0xfffffff800447947 */ /* 0x000fd8000383ffff */
.L_x_836:
[----:B-1----:R1:W3:Y:S02]  /*93d0*/  SYNCS.PHASECHK.TRANS64.TRYWAIT P1, [R6+URZ], R5 ;  /* 0x00000005060075a7 */ /* 0x0022e4000802017f */
[----:B---3--:R-:W-:Y:S05]  /*93e0*/  @!P1 NANOSLEEP.SYNCS 0x989680 ;  /* 0x009896800000995d */ /* 0x008fea0003900000 */
[----:B------:R-:W3:Y:S02]  /*93f0*/  @!P1 SYNCS.PHASECHK.TRANS64 P1, [R6+URZ], R5 ;  /* 0x00000005060095a7 */ /* 0x000ee4000802007f */
[----:B---3--:R-:W-:Y:S05]  /*9400*/  @!P1 BRA `(.L_x_836) ;  /* 0xfffffffc00f09947 */ /* 0x008fea000383ffff */
[----:B------:R-:W-:Y:S05]  /*9410*/  BRA `(.L_x_855) ;  /* 0xfffffff800847947 */ /* 0x000fea000383ffff */
.L_x_837:
[----:B---3--:R3:W4:Y:S02]  /*9420*/  SYNCS.PHASECHK.TRANS64.TRYWAIT P1, [R3+URZ], R2 ;  /* 0x00000002030075a7 */ /* 0x008724000802017f */
[----:B----4-:R-:W-:Y:S05]  /*9430*/  @!P1 NANOSLEEP.SYNCS 0x989680 ;  /* 0x009896800000995d */ /* 0x010fea0003900000 */
[----:B------:R-:W4:Y:S02]  /*9440*/  @!P1 SYNCS.PHASECHK.TRANS64 P1, [R3+URZ], R2 ;  /* 0x00000002030095a7 */ /* 0x000f24000802007f */
[----:B----4-:R-:W-:Y:S05]  /*9450*/  @!P1 BRA `(.L_x_837) ;  /* 0xfffffffc00f09947 */ /* 0x010fea000383ffff */
[----:B------:R-:W-:Y:S05]  /*9460*/  BRA `(.L_x_856) ;  /* 0xfffffff800787947 */ /* 0x000fea000383ffff */
.L_x_839:
[----:B---3--:R3:W4:Y:S02]  /*9470*/  SYNCS.PHASECHK.TRANS64.TRYWAIT P0, [R0+URZ], R5 ;  /* 0x00000005000075a7 */ /* 0x008724000800017f */
[----:B----4-:R-:W-:Y:S05]  /*9480*/  @!P0 NANOSLEEP.SYNCS 0x989680 ;  /* 0x009896800000895d */ /* 0x010fea0003900000 */
[----:B------:R-:W4:Y:S02]  /*9490*/  @!P0 SYNCS.PHASECHK.TRANS64 P0, [R0+URZ], R5 ;  /* 0x00000005000085a7 */ /* 0x000f24000800007f */
[----:B----4-:R-:W-:Y:S05]  /*94a0*/  @!P0 BRA `(.L_x_839) ;  /* 0xfffffffc00f08947 */ /* 0x010fea000383ffff */
[----:B------:R-:W-:Y:S05]  /*94b0*/  BRA `(.L_x_857) ;  /* 0xfffffff8007c7947 */ /* 0x000fea000383ffff */
.L_x_858:
        /* <DEDUP_REMOVED lines=12> */
.L_x_3301:


//--------------------- .text._ZN7cutlass13device_kernelIN5flash11enable_sm90INS1_16FlashAttnBwdSm90INS1_25CollectiveMainloopBwdSm90ILi2ELi2ELi2EN4cute5tupleIJNS5_1CILi1EEES8_S8_EEENS6_IJNS7_ILi64EEENS7_ILi128EEENS7_ILi96EEEEEENS_6half_tEfNS_4arch4Sm90ELb0ELb0ELb1ELb1ELb1ELb1ELb0ELb0ELi2ELi1ELi2ELi1ELb1EEENS1_24CollectiveEpilogueBwdGQAISD_fSG_Li256ELb1ELb1EEENS1_19SingleTileSchedulerILb1ELb0ELb0ELi128EEEEEEEEEvNT_6ParamsE --------------------------
	.section	.text._ZN7cutlass13device_kernelIN5flash11enable_sm90INS1_16FlashAttnBwdSm90INS1_25CollectiveMainloopBwdSm90ILi2ELi2ELi2EN4cute5tupleIJNS5_1CILi1EEES8_S8_EEENS6_IJNS7_ILi64EEENS7_ILi128EEENS7_ILi96EEEEEENS_6half_tEfNS_4arch4Sm90ELb0ELb0ELb1ELb1ELb1ELb1ELb0ELb0ELi2ELi1ELi2ELi1ELb1EEENS1_24CollectiveEpilogueBwdGQAISD_fSG_Li256ELb1ELb1EEENS1_19SingleTileSchedulerILb1ELb0ELb0ELi128EEEEEEEEEvNT_6ParamsE,"ax",@progbits
	.align	128
.text._ZN7cutlass13device_kernelIN5flash11enable_sm90INS1_16FlashAttnBwdSm90INS1_25CollectiveMainloopBwdSm90ILi2ELi2ELi2EN4cute5tupleIJNS5_1CILi1EEES8_S8_EEENS6_IJNS7_ILi64EEENS7_ILi128EEENS7_ILi96EEEEEENS_6half_tEfNS_4arch4Sm90ELb0ELb0ELb1ELb1ELb1ELb1ELb0ELb0ELi2ELi1ELi2ELi1ELb1EEENS1_24CollectiveEpilogueBwdGQAISD_fSG_Li256ELb1ELb1EEENS1_19SingleTileSchedulerILb1ELb0ELb0ELi128EEEEEEEEEvNT_6ParamsE:
        .type           _ZN7cutlass13device_kernelIN5flash11enable_sm90INS1_16FlashAttnBwdSm90INS1_25CollectiveMainloopBwdSm90ILi2ELi2ELi2EN4cute5tupleIJNS5_1CILi1EEES8_S8_EEENS6_IJNS7_ILi64EEENS7_ILi128EEENS7_ILi96EEEEEENS_6half_tEfNS_4arch4Sm90ELb0ELb0ELb1ELb1ELb1ELb1ELb0ELb0ELi2ELi1ELi2ELi1ELb1EEENS1_24CollectiveEpilogueBwdGQAISD_fSG_Li256ELb1ELb1EEENS1_19SingleTileSchedulerILb1ELb0ELb0ELi128EEEEEEEEEvNT_6ParamsE,@function
        .size           _ZN7cutlass13device_kernelIN5flash11enable_sm90INS1_16FlashAttnBwdSm90INS1_25CollectiveMainloopBwdSm90ILi2ELi2ELi2EN4cute5tupleIJNS5_1CILi1EEES8_S8_EEENS6_IJNS7_ILi64EEENS7_ILi128EEENS7_ILi96EEEEEENS_6half_tEfNS_4arch4Sm90ELb0ELb0ELb1ELb1ELb1ELb1ELb0ELb0ELi2ELi1ELi2ELi1ELb1EEENS1_24CollectiveEpilogueBwdGQAISD_fSG_Li256ELb1ELb1EEENS1_19SingleTileSchedulerILb1ELb0ELb0ELi128EEEEEEEEEvNT_6ParamsE,(.L_x_3302 - _ZN7cutlass13device_kernelIN5flash11enable_sm90INS1_16FlashAttnBwdSm90INS1_25CollectiveMainloopBwdSm90ILi2ELi2ELi2EN4cute5tupleIJNS5_1CILi1EEES8_S8_EEENS6_IJNS7_ILi64EEENS7_ILi128EEENS7_ILi96EEEEEENS_6half_tEfNS_4arch4Sm90ELb0ELb0ELb1ELb1ELb1ELb1ELb0ELb0ELi2ELi1ELi2ELi1ELb1EEENS1_24CollectiveEpilogueBwdGQAISD_fSG_Li256ELb1ELb1EEENS1_19SingleTileSchedulerILb1ELb0ELb0ELi128EEEEEEEEEvNT_6ParamsE)
        .other          _ZN7cutlass13device_kernelIN5flash11enable_sm90INS1_16FlashAttnBwdSm90INS1_25CollectiveMainloopBwdSm90ILi2ELi2ELi2EN4cute5tupleIJNS5_1CILi1EEES8_S8_EEENS6_IJNS7_ILi64EEENS7_ILi128EEENS7_ILi96EEEEEENS_6half_tEfNS_4arch4Sm90ELb0ELb0ELb1ELb1ELb1ELb1ELb0ELb0ELi2ELi1ELi2ELi1ELb1EEENS1_24CollectiveEpilogueBwdGQAISD_fSG_Li256ELb1ELb1EEENS1_19SingleTileSchedulerILb1ELb0ELb0ELi128EEEEEEEEEvNT_6ParamsE,@"STO_CUDA_ENTRY STV_DEFAULT"
_ZN7cutlass13device_kernelIN5flash11enable_sm90INS1_16FlashAttnBwdSm90INS1_25CollectiveMainloopBwdSm90ILi2ELi2ELi2EN4cute5tupleIJNS5_1CILi1EEES8_S8_EEENS6_IJNS7_ILi64EEENS7_ILi128EEENS7_ILi96EEEEEENS_6half_tEfNS_4arch4Sm90ELb0ELb0ELb1ELb1ELb1ELb1ELb0ELb0ELi2ELi1ELi2ELi1ELb1EEENS1_24CollectiveEpilogueBwdGQAISD_fSG_Li256ELb1ELb1EEENS1_19SingleTileSchedulerILb1ELb0ELb0ELi128EEEEEEEEEvNT_6ParamsE:
        /* <DEDUP_REMOVED lines=23> */
.L_x_860:
[----:B------:R-:W-:Y:S05]  /*0170*/  BSYNC B0 ;  /* 0x0000000000007941 */ /* 0x000fea0003800000 */
.L_x_859:
        /* <DEDUP_REMOVED lines=37> */
.L_x_861:
        /* <DEDUP_REMOVED lines=22> */
.L_x_862:
[----:B------:R-:W-:Y:S01]  /*0530*/  PLOP3.LUT P0, PT, PT, PT, UP0, 0x80, 0x0 ;  /* 0x000000000000781c */ /* 0x000fe20003f0f008 */
[----:B------:R-:W-:Y:S01]  /*0540*/  NOP ;  /* 0x0000000000007918 */ /* 0x000fe20000000000 */
[----:B------:R-:W-:Y:S01]  /*0550*/  ULDC.64 UR46, c[0x0][0x208] ;  /* 0x00008200002e7ab9 */ /* 0x000fe20000000a00 */
[----:B------:R-:W-:Y:S01]  /*0560*/  BSSY B6, `(.L_x_863) ;  /* 0x000096e000067945 */ /* 0x000fe20003800000 */
[----:B-12-4-:R-:W-:Y:S09]  /*0570*/  BAR.SYNC.DEFER_BLOCKING 0x0 ;  /* 0x0000000000007b1d */ /* 0x016ff20000010000 */
[----:B------:R-:W-:Y:S05]  /*0580*/  @!P0 BRA `(.L_x_864) ;  /* 0x0000005400588947 */ /* 0x000fea0003800000 */
.L_x_865:
        /* <DEDUP_REMOVED lines=21> */
.L_x_866:
        /* <DEDUP_REMOVED lines=14> */
.L_x_868:
[----:B------:R-:W-:-:S05]  /*07c0*/  ULDC UR4, c[0x0][0x8c4] ;  /* 0x0002310000047ab9 */ /* 0x000fca0000000800 */
.L_x_867:
        /* <DEDUP_REMOVED lines=21> */
.L_x_870:
        /* <DEDUP_REMOVED lines=14> */
.L_x_871:
        /* <DEDUP_REMOVED lines=10> */
.L_x_872:
        /* <DEDUP_REMOVED lines=11> */
.L_x_873:
        /* <DEDUP_REMOVED lines=71> */
.L_x_876:
        /* <DEDUP_REMOVED lines=15> */
.L_x_875:
        /* <DEDUP_REMOVED lines=22> */
.L_x_878:
        /* <DEDUP_REMOVED lines=15> */
.L_x_877:
[----:B------:R-:W-:Y:S01]  /*1300*/  SHF.R.S32.HI R25, RZ, 0x1f, R22 ;  /* 0x0000001fff197819 */ /* 0x000fe20000011416 */
[----:B------:R-:W-:-:S03]  /*1310*/  UMOV UR4, 0xffffffff ;  /* 0xffffffff00047882 */ /* 0x000fc60000000000 */
[----:B------:R-:W-:-:S04]  /*1320*/  LEA.HI R0, R25, R22, RZ, 0x7 ;  /* 0x0000001619007211 */ /* 0x000fc800078f38ff */
[----:B------:R-:W-:Y:S01]  /*1330*/  SHF.R.S32.HI R16, RZ, 0x7, R0 ;  /* 0x00000007ff107819 */ /* 0x000fe20000011400 */
[----:B------:R-:W-:Y:S06]  /*1340*/  BRA.DIV UR4, `(.L_x_879) ;  /* 0x0000008a04447947 */ /* 0x000fec000b800000 */
[----:B------:R1:W2:Y:S02]  /*1350*/  SHFL.IDX PT, R14, R16, RZ, 0x1f ;  /* 0x00001fff100e7589 */ /* 0x0002a400000e0000 */
.L_x_984:
        /* <DEDUP_REMOVED lines=14> */
.L_x_880:
        /* <DEDUP_REMOVED lines=19> */
.L_x_882:
        /* <DEDUP_REMOVED lines=126> */
.L_x_893:
[----:B------:R-:W-:-:S06]  /*1d50*/  UISETP.NE.AND UP0, UPT, UR20, 0x3, UPT ;  /* 0x000000031400788c */ /* 0x000fcc000bf05270 */
[----:B------:R-:W-:-:S13]  /*1d60*/  PLOP3.LUT P0, PT, PT, PT, UP0, 0x80, 0x0 ;  /* 0x000000000000781c */ /* 0x000fda0003f0f008 */
[----:B-1----:R-:W-:Y:S05]  /*1d70*/  @!P0 BRA `(.L_x_883) ;  /* 0x0000000000048947 */ /* 0x002fea0003800000 */
[----:B------:R-:W-:Y:S01]  /*1d80*/  BPT.TRAP 0x1 ;  /* 0x000000040000795c */ /* 0x000fe20000300000 */
.L_x_883:
[----:B------:R-:W-:Y:S01]  /*1d90*/  R2UR UR10, R18 ;  /* 0x00000000120a72ca */ /* 0x000fe200000e0000 */
[----:B------:R-:W-:-:S05]  /*1da0*/  IMAD.U32 R16, RZ, RZ, UR5 ;  /* 0x00000005ff107e24 */ /* 0x000fca000f8e00ff */
[----:B------:R-:W-:-:S07]  /*1db0*/  SHF.L.U32 R16, R16, 0x1f, RZ ;  /* 0x0000001f10107819 */ /* 0x000fce00000006ff */
[----:B------:R-:W-:-:S09]  /*1dc0*/  ULEA UR10, UR6, UR10, 0x3 ;  /* 0x0000000a060a7291 */ /* 0x000fd2000f8e183f */
[----:B------:R1:W2:Y:S01]  /*1dd0*/  SYNCS.PHASECHK.TRANS64.TRYWAIT P1, [UR10+0x26810], R16 ;  /* 0x02681010ff0075a7 */ /* 0x0002a2000802014a */
[----:B------:R-:W-:Y:S05]  /*1de0*/  @!P0 BRA `(.L_x_884) ;  /* 0x0000000000048947 */ /* 0x000fea0003800000 */
[----:B------:R-:W-:Y:S01]  /*1df0*/  BPT.TRAP 0x1 ;  /* 0x000000040000795c */ /* 0x000fe20000300000 */
.L_x_884:
[----:B--2---:R-:W-:Y:S05]  /*1e00*/  @P1 BRA `(.L_x_885) ;  /* 0x0000000000081947 */ /* 0x004fea0003800000 */
[----:B------:R-:W2:Y:S02]  /*1e10*/  SYNCS.PHASECHK.TRANS64.TRYWAIT P1, [UR10+0x26810], R16 ;  /* 0x02681010ff0075a7 */ /* 0x000ea4000802014a */
[----:B--2---:R-:W-:Y:S05]  /*1e20*/  @!P1 BRA `(.L_x_886) ;  /* 0x0000007c00c09947 */ /* 0x004fea0003800000 */
.L_x_885:
        /* <DEDUP_REMOVED lines=67> */
.L_x_887:
[----:B------:R1:W1:Y:S01]  /*2260*/  SYNCS.PHASECHK.TRANS64.TRYWAIT P1, [UR10+0x26830], R16 ;  /* 0x02683010ff0075a7 */ /* 0x000262000802014a */
[----:B------:R-:W-:Y:S05]  /*2270*/  @!P0 BRA `(.L_x_888) ;  /* 0x0000000000048947 */ /* 0x000fea0003800000 */
[----:B------:R-:W-:Y:S01]  /*2280*/  BPT.TRAP 0x1 ;  /* 0x000000040000795c */ /* 0x000fe20000300000 */
.L_x_888:
[----:B-1----:R-:W-:Y:S05]  /*2290*/  @P1 BRA `(.L_x_889) ;  /* 0x0000000000081947 */ /* 0x002fea0003800000 */
[----:B------:R-:W1:Y:S02]  /*22a0*/  SYNCS.PHASECHK.TRANS64.TRYWAIT P1, [UR10+0x26830], R16 ;  /* 0x02683010ff0075a7 */ /* 0x000e64000802014a */
[----:B-1----:R-:W-:Y:S05]  /*22b0*/  @!P1 BRA `(.L_x_890) ;  /* 0x0000007800b49947 */ /* 0x002fea0003800000 */
.L_x_889:
        /* <DEDUP_REMOVED lines=565> */
.L_x_891:
        /* <DEDUP_REMOVED lines=44> */
.L_x_892:
        /* <DEDUP_REMOVED lines=66> */
.L_x_874:
[----:B------:R-:W-:Y:S05]  /*4cf0*/  @P0 BRA `(.L_x_869) ;  /* 0x0000004c00d00947 */ /* 0x000fea0003800000 */
[----:B------:R-:W-:Y:S01]  /*4d00*/  ULDC.64 UR4, c[0x0][0x878] ;  /* 0x00021e0000047ab9 */ /* 0x000fe20000000a00 */
[----:B------:R-:W1:Y:S01]  /*4d10*/  S2R R8, SR_TID.X ;  /* 0x0000000000087919 */ /* 0x000e620000002100 */
[----:B------:R-:W-:Y:S01]  /*4d20*/  UISETP.NE.U32.AND UP0, UPT, UR4, URZ, UPT ;  /* 0x0000003f0400728c */ /* 0x000fe2000bf05070 */
[----:B------:R-:W2:Y:S01]  /*4d30*/  S2UR UR15, SR_CTAID.X ;  /* 0x00000000000f79c3 */ /* 0x000ea20000002500 */
[----:B------:R-:W-:Y:S01]  /*4d40*/  ULDC UR13, c[0x0][0x870] ;  /* 0x00021c00000d7ab9 */ /* 0x000fe20000000800 */
[----:B------:R-:W-:Y:S01]  /*4d50*/  ULDC UR14, c[0x0][0x80c] ;  /* 0x00020300000e7ab9 */ /* 0x000fe20000000800 */
[----:B------:R-:W-:Y:S01]  /*4d60*/  UISETP.NE.AND.EX UP0, UPT, UR5, URZ, UPT, UP0 ;  /* 0x0000003f0500728c */ /* 0x000fe2000bf05300 */
[----:B------:R-:W-:Y:S01]  /*4d70*/  ULDC.64 UR10, c[0x0][0x868] ;  /* 0x00021a00000a7ab9 */ /* 0x000fe20000000a00 */
[----:B------:R-:W-:Y:S01]  /*4d80*/  ULDC.64 UR18, c[0x0][0x818] ;  /* 0x0002060000127ab9 */ /* 0x000fe20000000a00 */
[----:B------:R-:W-:Y:S02]  /*4d90*/  ULDC.64 UR20, c[0x0][0x840] ;  /* 0x0002100000147ab9 */ /* 0x000fe40000000a00 */
[----:B------:R-:W-:Y:S01]  /*4da0*/  S2UR UR17, SR_CgaCtaId ;  /* 0x00000000001179c3 */ /* 0x000fe20000008800 */
[----:B------:R-:W-:Y:S01]  /*4db0*/  PLOP3.LUT P0, PT, PT, PT, UP0, 0x80, 0x0 ;  /* 0x000000000000781c */ /* 0x000fe20003f0f008 */
[----:B------:R-:W-:-:S04]  /*4dc0*/  ULDC.64 UR22, c[0x0][0x848] ;  /* 0x0002120000167ab9 */ /* 0x000fc80000000a00 */
[----:B------:R-:W-:Y:S02]  /*4dd0*/  @UP0 ULDC.64 UR4, c[0x0][0x878] ;  /* 0x00021e0000040ab9 */ /* 0x000fe40000000a00 */
[----:B------:R-:W-:-:S06]  /*4de0*/  @UP0 UIMAD.WIDE UR4, UR36, 0x4, UR4 ;  /* 0x00000004240408a5 */ /* 0x000fcc000f8e0204 */
[----:B------:R-:W-:Y:S02]  /*4df0*/  IMAD.U32 R2, RZ, RZ, UR4 ;  /* 0x00000004ff027e24 */ /* 0x000fe4000f8e00ff */
[----:B------:R-:W-:Y:S01]  /*4e00*/  IMAD.U32 R3, RZ, RZ, UR5 ;  /* 0x00000005ff037e24 */ /* 0x000fe2000f8e00ff */
[----:B------:R-:W-:-:S04]  /*4e10*/  ULDC UR5, c[0x0][0x850] ;  /* 0x0002140000057ab9 */ /* 0x000fc80000000800 */
[----:B------:R3:W4:Y:S01]  /*4e20*/  @P0 LDG.E R2, desc[UR46][R2.64] ;  /* 0x0000002e02020981 */ /* 0x000722000c1e1900 */
[----:B------:R-:W3:Y:S01]  /*4e30*/  S2UR UR4, SR_CTAID.Y ;  /* 0x00000000000479c3 */ /* 0x000ee20000002600 */
[----:B------:R-:W-:Y:S01]  /*4e40*/  UISETP.NE.AND UP1, UPT, UR5, 0x1, UPT ;  /* 0x000000010500788c */ /* 0x000fe2000bf25270 */
[----:B------:R-:W-:Y:S01]  /*4e50*/  BSSY B0, `(.L_x_894) ;  /* 0x000005c000007945 */ /* 0x000fe20003800000 */
[----:B--2---:R-:W-:Y:S01]  /*4e60*/  UIMAD UR13, UR15, UR13, URZ ;  /* 0x0000000d0f0d72a4 */ /* 0x004fe2000f8e023f */
[C---:B-1----:R-:W-:Y:S01]  /*4e70*/  ISETP.NE.AND P1, PT, R8.reuse, 0x80, PT ;  /* 0x000000800800780c */ /* 0x042fe20003f25270 */
[----:B------:R-:W-:Y:S02]  /*4e80*/  UIMAD UR12, UR36, UR14, URZ ;  /* 0x0000000e240c72a4 */ /* 0x000fe4000f8e023f */
[----:B------:R-:W-:Y:S01]  /*4e90*/  UIMAD UR13, UR13, UR14, URZ ;  /* 0x0000000e0d0d72a4 */ /* 0x000fe2000f8e023f */
[----:B---3--:R-:W-:Y:S01]  /*4ea0*/  VIADD R3, R8, 0xffffff80 ;  /* 0xffffff8008037836 */ /* 0x008fe20000000000 */
[----:B------:R-:W-:-:S03]  /*4eb0*/  UIMAD UR15, UR15, 0x3000, URZ ;  /* 0x000030000f0f78a4 */ /* 0x000fc6000f8e023f */
[----:B------:R-:W-:Y:S01]  /*4ec0*/  @UP1 ULDC UR8, c[0x0][0x854] ;  /* 0x0002150000081ab9 */ /* 0x000fe20000000800 */
[----:B------:R-:W-:Y:S01]  /*4ed0*/  @UP1 ULDC UR16, c[0x0][0x858] ;  /* 0x0002160000101ab9 */ /* 0x000fe20000000800 */
[----:B------:R-:W-:Y:S01]  /*4ee0*/  USHF.R.S32.HI UR14, URZ, 0x1f, UR13 ;  /* 0x0000001f3f0e7899 */ /* 0x000fe2000801140d */
[----:B------:R-:W-:Y:S01]  /*4ef0*/  SHF.R.S32.HI R0, RZ, 0x1f, R3 ;  /* 0x0000001fff007819 */ /* 0x000fe20000011403 */
[----:B------:R-:W-:Y:S02]  /*4f00*/  UIMAD.WIDE.U32 UR8, UR4, UR8, URZ ;  /* 0x00000008040872a5 */ /* 0x000fe4000f8e003f */
[----:B------:R-:W-:Y:S02]  /*4f10*/  UMOV UR6, UR4 ;  /* 0x0000000400067c82 */ /* 0x000fe40008000000 */
[----:B------:R-:W-:Y:S02]  /*4f20*/  @UP1 USHF.R.U32.HI UR6, URZ, UR16, UR9 ;  /* 0x000000103f061299 */ /* 0x000fe40008011609 */
[----:B------:R-:W-:-:S02]  /*4f30*/  USHF.R.S32.HI UR9, URZ, 0x1f, UR12 ;  /* 0x0000001f3f097899 */ /* 0x000fc4000801140c */
[----:B------:R-:W-:Y:S02]  /*4f40*/  USHF.R.S32.HI UR16, URZ, 0x1f, UR6 ;  /* 0x0000001f3f107899 */ /* 0x000fe40008011406 */
[----:B------:R-:W-:-:S04]  /*4f50*/  UIADD3 UR12, UP1, UP2, UR13, UR12, UR6 ;  /* 0x0000000c0d0c7290 */ /* 0x000fc8000fa3e006 */
[----:B------:R-:W-:Y:S01]  /*4f60*/  UIADD3.X UR14, UR14, UR9, UR16, UP1, UP2 ;  /* 0x000000090e0e7290 */ /* 0x000fe20008fe4410 */
        /* <DEDUP_REMOVED lines=8> */
[----:B------:R-:W-:Y:S02]  /*4ff0*/  IMAD R0, R9, 0x600, R0 ;  /* 0x0000060009007824 */ /* 0x000fe400078e0200 */
[----:B------:R-:W-:Y:S02]  /*5000*/  @UP0 USHF.R.S32.HI UR8, URZ, 0x1f, UR7 ;  /* 0x0000001f3f080899 */ /* 0x000fe40008011407 */
[----:B------:R-:W-:Y:S02]  /*5010*/  IMAD.SHL.U32 R0, R0, 0x4, RZ ;  /* 0x0000000400007824 */ /* 0x000fe400078e00ff */
[----:B------:R-:W-:-:S02]  /*5020*/  @UP0 ULEA.HI UR9, UR8, UR7, URZ, 0x7 ;  /* 0x0000000708090291 */ /* 0x000fc4000f8f383f */
[----:B------:R-:W-:Y:S02]  /*5030*/  USHF.L.U32 UR7, UR12, 0x2, URZ ;  /* 0x000000020c077899 */ /* 0x000fe4000800063f */
[----:B------:R-:W-:Y:S02]  /*5040*/  @UP0 USHF.R.S32.HI UR9, URZ, 0x7, UR9 ;  /* 0x000000073f090899 */ /* 0x000fe40008011409 */
[----:B------:R-:W-:Y:S02]  /*5050*/  USHF.L.U64.HI UR8, UR12, 0x2, UR14 ;  /* 0x000000020c087899 */ /* 0x000fe4000801020e */
[----:B------:R-:W-:Y:S02]  /*5060*/  @UP0 UIMAD UR12, UR9, 0x3000, URZ ;  /* 0x00003000090c08a4 */ /* 0x000fe4000f8e023f */
[----:B------:R-:W-:Y:S02]  /*5070*/  UIADD3 UR10, UP1, UR7, UR10, URZ ;  /* 0x0000000a070a7290 */ /* 0x000fe4000ff3e03f */
[----:B------:R-:W-:Y:S01]  /*5080*/  @UP0 USHF.R.S32.HI UR13, URZ, 0x1f, UR12 ;  /* 0x0000001f3f0d0899 */ /* 0x000fe2000801140c */
[----:B------:R-:W-:-:S02]  /*5090*/  UMOV UR9, 0x400 ;  /* 0x0000040000097882 */ /* 0x000fc40000000000 */
[----:B------:R-:W-:Y:S01]  /*50a0*/  @!UP0 UMOV UR12, URZ ;  /* 0x0000003f000c8c82 */ /* 0x000fe20008000000 */
[----:B------:R-:W-:Y:S01]  /*50b0*/  UIADD3.X UR11, UR8, UR11, URZ, UP1, !UPT ;  /* 0x0000000b080b7290 */ /* 0x000fe20008ffe43f */
[----:B------:R-:W-:Y:S01]  /*50c0*/  IMAD.U32 R2, RZ, RZ, UR10 ;  /* 0x0000000aff027e24 */ /* 0x000fe2000f8e00ff */
[----:B------:R-:W-:Y:S02]  /*50d0*/  UIADD3 UR14, UP1, UR15, UR12, URZ ;  /* 0x0000000c0f0e7290 */ /* 0x000fe4000ff3e03f */
[----:B------:R-:W-:Y:S02]  /*50e0*/  ULEA UR9, UR17, UR9, 0x18 ;  /* 0x0000000911097291 */ /* 0x000fe4000f8ec03f */
[----:B------:R-:W-:Y:S01]  /*50f0*/  UIMAD UR12, UR16, UR18, URZ ;  /* 0x00000012100c72a4 */ /* 0x000fe2000f8e023f */
[----:B------:R-:W-:Y:S01]  /*5100*/  IMAD.U32 R3, RZ, RZ, UR11 ;  /* 0x0000000bff037e24 */ /* 0x000fe2000f8e00ff */
[----:B------:R-:W-:Y:S01]  /*5110*/  UIMAD UR16, UR16, UR20, URZ ;  /* 0x00000014101072a4 */ /* 0x000fe2000f8e023f */
[----:B------:R-:W-:Y:S01]  /*5120*/  @!UP0 UMOV UR13, URZ ;  /* 0x0000003f000d8c82 */ /* 0x000fe20008000000 */
[----:B------:R-:W-:Y:S01]  /*5130*/  UIMAD UR17, UR6, UR19, UR12 ;  /* 0x00000013061172a4 */ /* 0x000fe2000f8e020c */
[----:B------:R-:W-:Y:S01]  /*5140*/  LEA R0, R0, UR9, 0x2 ;  /* 0x0000000900007c11 */ /* 0x000fe2000f8e10ff */
[----:B------:R-:W-:-:S02]  /*5150*/  UIMAD UR19, UR6, UR21, UR16 ;  /* 0x00000015061372a4 */ /* 0x000fc4000f8e0210 */
[----:B------:R-:W-:Y:S02]  /*5160*/  ULEA.HI.X.SX32 UR15, UR15, UR13, 0x1, UP1 ;  /* 0x0000000d0f0f7291 */ /* 0x000fe400088f0e3f */
[----:B------:R-:W-:Y:S01]  /*5170*/  USHF.R.S32.HI UR16, URZ, 0x1f, UR36 ;  /* 0x0000001f3f107899 */ /* 0x000fe20008011424 */
[----:B------:R1:W-:Y:S01]  /*5180*/  STS.128 [R0], R24 ;  /* 0x0000001800007388 */ /* 0x0003e20000000c00 */
[----:B------:R-:W-:Y:S02]  /*5190*/  UIMAD.WIDE.U32 UR12, UR6, UR18, UR14 ;  /* 0x00000012060c72a5 */ /* 0x000fe4000f8e000e */
[----:B------:R-:W-:Y:S01]  /*51a0*/  USEL UR16, UR16, URZ, !UP0 ;  /* 0x0000003f10107287 */ /* 0x000fe2000c000000 */
[----:B------:R1:W-:Y:S01]  /*51b0*/  STS.128 [R0+0x800], R28 ;  /* 0x0008001c00007388 */ /* 0x0003e20000000c00 */
[----:B------:R-:W-:Y:S02]  /*51c0*/  UIMAD.WIDE.U32 UR14, UR6, UR20, UR14 ;  /* 0x00000014060e72a5 */ /* 0x000fe4000f8e000e */
[----:B------:R-:W-:Y:S01]  /*51d0*/  USEL UR36, UR36, URZ, !UP0 ;  /* 0x0000003f24247287 */ /* 0x000fe2000c000000 */
[----:B------:R1:W-:Y:S01]  /*51e0*/  STS.128 [R0+0x1000], R32 ;  /* 0x0010002000007388 */ /* 0x0003e20000000c00 */
[----:B------:R-:W-:Y:S01]  /*51f0*/  ULDC.64 UR20, c[0x0][0x820] ;  /* 0x0002080000147ab9 */ /* 0x000fe20000000a00 */
[----:B------:R-:W-:-:S02]  /*5200*/  UIADD3 UR13, UR13, UR17, URZ ;  /* 0x000000110d0d7290 */ /* 0x000fc4000fffe03f */
[----:B------:R1:W-:Y:S01]  /*5210*/  STS.128 [R0+0x1800], R36 ;  /* 0x0018002400007388 */ /* 0x0003e20000000c00 */
[----:B------:R-:W-:Y:S02]  /*5220*/  UIMAD UR18, UR16, UR20, URZ ;  /* 0x00000014101272a4 */ /* 0x000fe4000f8e023f */
        /* <DEDUP_REMOVED lines=12> */
[----:B------:R-:W-:Y:S02]  /*52f0*/  UIADD3 UR17, -UR6, URZ, URZ ;  /* 0x0000003f06117290 */ /* 0x000fe4000fffe13f */
[----:B------:R1:W-:Y:S01]  /*5300*/  STS.128 [R0+0x4000], R56 ;  /* 0x0040003800007388 */ /* 0x0003e20000000c00 */
[----:B------:R-:W-:Y:S02]  /*5310*/  UIADD3 UR13, UR13, UR18, URZ ;  /* 0x000000120d0d7290 */ /* 0x000fe4000fffe03f */
[----:B------:R-:W-:Y:S01]  /*5320*/  UIADD3 UR6, UR15, UR16, URZ ;  /* 0x000000100f067290 */ /* 0x000fe2000fffe03f */
[----:B------:R1:W-:Y:S01]  /*5330*/  STS.128 [R0+0x4800], R60 ;  /* 0x0048003c00007388 */ /* 0x0003e20000000c00 */
[----:B------:R-:W-:Y:S02]  /*5340*/  ULEA UR20, UP0, UR12, UR20, 0x2 ;  /* 0x000000140c147291 */ /* 0x000fe4000f80103f */
[----:B------:R-:W-:Y:S01]  /*5350*/  ULEA UR22, UP1, UR14, UR22, 0x2 ;  /* 0x000000160e167291 */ /* 0x000fe2000f82103f */
[----:B------:R1:W-:Y:S01]  /*5360*/  STS.128 [R0+0x5000], R64 ;  /* 0x0050004000007388 */ /* 0x0003e20000000c00 */
[----:B------:R-:W-:-:S02]  /*5370*/  ULEA.HI.X UR21, UR12, UR21, UR13, 0x2, UP0 ;  /* 0x000000150c157291 */ /* 0x000fc400080f140d */
[----:B------:R-:W-:Y:S01]  /*5380*/  ULEA.HI.X UR23, UR14, UR23, UR6, 0x2, UP1 ;  /* 0x000000170e177291 */ /* 0x000fe200088f1406 */
[----:B------:R1:W-:Y:S01]  /*5390*/  STS.128 [R0+0x5800], R68 ;  /* 0x0058004400007388 */ /* 0x0003e20000000c00 */
[----:B------:R-:W-:Y:S01]  /*53a0*/  UIMAD UR17, UR5, UR17, UR4 ;  /* 0x00000011051172a4 */ /* 0x000fe2000f8e0204 */
[----:B------:R-:W-:Y:S11]  /*53b0*/  @P0 BRA `(.L_x_895) ;  /* 0x0000000000140947 */ /* 0x000ff60003800000 */
.L_x_896:
[----:B-1----:R-:W2:Y:S04]  /*53c0*/  LDG.E.STRONG.GPU R4, desc[UR46][R2.64] ;  /* 0x0000002e02047981 */ /* 0x002ea8000c1ef900 */
[----:B--2---:R-:W-:Y:S01]  /*53d0*/  CCTL.IVALL ;  /* 0x00000000ff00798f */ /* 0x004fe20002000000 */
[----:B------:R-:W-:Y:S05]  /*53e0*/  YIELD ;  /* 0x0000000000007946 */ /* 0x000fea0003800000 */
[----:B------:R-:W-:-:S13]  /*53f0*/  ISETP.NE.AND P0, PT, R4, UR17, PT ;  /* 0x0000001104007c0c */ /* 0x000fda000bf05270 */
[----:B------:R-:W-:Y:S05]  /*5400*/  @P0 BRA `(.L_x_896) ;  /* 0xfffffffc00ec0947 */ /* 0x000fea000383ffff */
.L_x_895:
[----:B------:R-:W-:Y:S05]  /*5410*/  BSYNC B0 ;  /* 0x0000000000007941 */ /* 0x000fea0003800000 */
.L_x_894:
[----:B------:R-:W-:-:S03]  /*5420*/  UMOV UR4, 0xffffffff ;  /* 0xffffffff00047882 */ /* 0x000fc60000000000 */
[----:B------:R-:W-:Y:S05]  /*5430*/  BRA.DIV UR4, `(.L_x_897) ;  /* 0x0000004a046c7947 */ /* 0x000fea000b800000 */
[----:B------:R-:W-:Y:S01]  /*5440*/  NOP ;  /* 0x0000000000007918 */ /* 0x000fe20000000000 */
.L_x_987:
        /* <DEDUP_REMOVED lines=10> */
[----:B------:R-:W-:Y:S01]  /*54f0*/  PLOP3.LUT P0, PT, PT, PT, PT, 0x80, 0x0 ;  /* 0x000000000000781c */ /* 0x000fe20003f0f070 */
[----:B------:R-:W-:Y:S01]  /*5500*/  UMOV UR6, 0xc00 ;  /* 0x00000c0000067882 */ /* 0x000fe20000000000 */
[----:B------:R-:W-:Y:S01]  /*5510*/  UMOV UR10, 0x0 ;  /* 0x00000000000a7882 */ /* 0x000fe20000000000 */
[----:B------:R-:W-:Y:S01]  /*5520*/  UMOV UR11, 0x14f00000 ;  /* 0x14f00000000b7882 */ /* 0x000fe20000000000 */
[----:B------:R-:W-:Y:S01]  /*5530*/  UMOV UR4, UR22 ;  /* 0x0000001600047c82 */ /* 0x000fe20008000000 */
[----:B------:R-:W-:-:S08]  /*5540*/  UMOV UR5, UR23 ;  /* 0x0000001700057c82 */ /* 0x000fd00008000000 */
.L_x_900:
[----:B------:R-:W-:Y:S01]  /*5550*/  @P0 ELECT P2, URZ, PT ;  /* 0x00000000003f082f */ /* 0x000fe20003840000 */
[----:B------:R2:W-:-:S12]  /*5560*/  UBLKRED.G.S.ADD.F32.RN [UR4], [UR9], UR6, desc[UR10] ;  /* 0x00000a04090073bb */ /* 0x0005d800080a1406 */
[----:B------:R-:W-:Y:S02]  /*5570*/  @P2 PLOP3.LUT P0, PT, P2, PT, PT, 0x8, 0x0 ;  /* 0x000000000000281c */ /* 0x000fe4000170e170 */
[----:B------:R-:W-:-:S11]  /*5580*/  PLOP3.LUT P2, PT, PT, PT, PT, 0x8, 0x0 ;  /* 0x000000000000781c */ /* 0x000fd60003f4e170 */
[----:B--2---:R-:W-:Y:S05]  /*5590*/  @P0 BRA.U.ANY `(.L_x_900) ;  /* 0xfffffffd00ec0947 */ /* 0x004fea000393ffff */
[----:B------:R0:W-:Y:S01]  /*55a0*/  UTMACMDFLUSH ;  /* 0x00000000000079b7 */ /* 0x0001e20000000000 */
[----:B------:R-:W-:-:S04]  /*55b0*/  DEPBAR.LE SB0, 0x0 ;  /* 0x000080000000791a */ /* 0x000fc80000000000 */
.L_x_899:
[----:B------:R-:W-:Y:S05]  /*55c0*/  BSYNC B0 ;  /* 0x0000000000007941 */ /* 0x000fea0003800000 */
.L_x_898:
        /* <DEDUP_REMOVED lines=12> */
[----:B-1----:R-:W-:-:S05]  /*5690*/  IMAD.MOV.U32 R5, RZ, RZ, 0x1 ;  /* 0x00000001ff057424 */ /* 0x002fca00078e00ff */
[----:B------:R2:W-:Y:S02]  /*56a0*/  REDG.E.ADD.S32.STRONG.GPU desc[UR46][R2.64], R5 ;  /* 0x000000050200798e */ /* 0x0005e4000c10e3ae */
.L_x_902:
[----:B------:R-:W-:Y:S05]  /*56b0*/  BSYNC B0 ;  /* 0x0000000000007941 */ /* 0x000fea0003800000 */
.L_x_901:
        /* <DEDUP_REMOVED lines=20> */
.L_x_905:
[----:B-12---:R-:W2:Y:S04]  /*5800*/  LDG.E.STRONG.GPU R0, desc[UR46][R2.64] ;  /* 0x0000002e02007981 */ /* 0x006ea8000c1ef900 */
[----:B--2---:R-:W-:Y:S01]  /*5810*/  CCTL.IVALL ;  /* 0x00000000ff00798f */ /* 0x004fe20002000000 */
[----:B------:R-:W-:Y:S05]  /*5820*/  YIELD ;  /* 0x0000000000007946 */ /* 0x000fea0003800000 */
[----:B------:R-:W-:-:S13]  /*5830*/  ISETP.NE.AND P0, PT, R0, UR17, PT ;  /* 0x0000001100007c0c */ /* 0x000fda000bf05270 */
[----:B------:R-:W-:Y:S05]  /*5840*/  @P0 BRA `(.L_x_905) ;  /* 0xfffffffc00ec0947 */ /* 0x000fea000383ffff */
.L_x_904:
[----:B------:R-:W-:Y:S05]  /*5850*/  BSYNC B0 ;  /* 0x0000000000007941 */ /* 0x000fea0003800000 */
.L_x_903:
[----:B------:R-:W-:-:S03]  /*5860*/  UMOV UR4, 0xffffffff ;  /* 0xffffffff00047882 */ /* 0x000fc60000000000 */
[----:B------:R-:W-:Y:S05]  /*5870*/  BRA.DIV UR4, `(.L_x_906) ;  /* 0x0000004604787947 */ /* 0x000fea000b800000 */
[----:B------:R-:W-:Y:S01]  /*5880*/  NOP ;  /* 0x0000000000007918 */ /* 0x000fe20000000000 */
.L_x_990:
        /* <DEDUP_REMOVED lines=16> */
.L_x_909:
[----:B------:R-:W-:Y:S01]  /*5990*/  @P0 ELECT P2, URZ, PT ;  /* 0x00000000003f082f */ /* 0x000fe20003840000 */
[----:B------:R3:W-:-:S12]  /*59a0*/  UBLKRED.G.S.ADD.F32.RN [UR4], [UR9], UR6, desc[UR10] ;  /* 0x00000a04090073bb */ /* 0x0007d800080a1406 */
[----:B------:R-:W-:Y:S02]  /*59b0*/  @P2 PLOP3.LUT P0, PT, P2, PT, PT, 0x8, 0x0 ;  /* 0x000000000000281c */ /* 0x000fe4000170e170 */
[----:B------:R-:W-:-:S11]  /*59c0*/  PLOP3.LUT P2, PT, PT, PT, PT, 0x8, 0x0 ;  /* 0x000000000000781c */ /* 0x000fd60003f4e170 */
[----:B---3--:R-:W-:Y:S05]  /*59d0*/  @P0 BRA.U.ANY `(.L_x_909) ;  /* 0xfffffffd00ec0947 */ /* 0x008fea000393ffff */
[----:B------:R0:W-:Y:S01]  /*59e0*/  UTMACMDFLUSH ;  /* 0x00000000000079b7 */ /* 0x0001e20000000000 */
[----:B------:R-:W-:-:S04]  /*59f0*/  DEPBAR.LE SB0, 0x0 ;  /* 0x000080000000791a */ /* 0x000fc80000000000 */
.L_x_908:
[----:B------:R-:W-:Y:S05]  /*5a00*/  BSYNC B0 ;  /* 0x0000000000007941 */ /* 0x000fea0003800000 */
.L_x_907:
[----:B------:R-:W-:Y:S01]  /*5a10*/  NOP ;  /* 0x0000000000007918 */ /* 0x000fe20000000000 */
[----:B------:R-:W-:Y:S05]  /*5a20*/  @P1 BRA `(.L_x_869) ;  /* 0x0000004000841947 */ /* 0x000fea0003800000 */
[----:B-1----:R-:W-:Y:S01]  /*5a30*/  IMAD.MOV.U32 R5, RZ, RZ, 0x1 ;  /* 0x00000001ff057424 */ /* 0x002fe200078e00ff */
        /* <DEDUP_REMOVED lines=8> */
[----:B012345:R-:W-:Y:S04]  /*5ac0*/  CCTL.IVALL ;  /* 0x00000000ff00798f */ /* 0x03ffe80002000000 */
[----:B------:R1:W-:Y:S01]  /*5ad0*/  REDG.E.ADD.S32.STRONG.GPU desc[UR46][R2.64], R5 ;  /* 0x000000050200798e */ /* 0x0003e2000c10e3ae */
[----:B------:R-:W-:Y:S05]  /*5ae0*/  BRA `(.L_x_869) ;  /* 0x0000004000547947 */ /* 0x000fea0003800000 */
.L_x_864:
        /* <DEDUP_REMOVED lines=21> */
.L_x_911:
        /* <DEDUP_REMOVED lines=13> */
.L_x_913:
[----:B------:R-:W-:-:S05]  /*5d10*/  ULDC UR4, c[0x0][0x8c4] ;  /* 0x0002310000047ab9 */ /* 0x000fca0000000800 */
.L_x_912:
        /* <DEDUP_REMOVED lines=39> */
.L_x_914:
        /* <DEDUP_REMOVED lines=20> */
[----:B------:R-:W-:Y:S01]  /*60d0*/  ULEA.HI UR4, UR4, UR5, URZ, 0x6 ;  /* 0x0000000504047291 */ /* 0x000fe2000f8f303f */
[----:B------:R-:W-:Y:S01]  /*60e0*/  ULDC UR10, c[0x0][0x288] ;  /* 0x0000a200000a7ab9 */ /* 0x000fe20000000800 */
[----:B------:R-:W-:Y:S02]  /*60f0*/  USEL UR19, UR12, URZ, !UP0 ;  /* 0x0000003f0c137287 */ /* 0x000fe4000c000000 */
[----:B------:R-:W-:Y:S02]  /*6100*/  USEL UR18, UR8, URZ, !UP0 ;  /* 0x0000003f08127287 */ /* 0x000fe4000c000000 */
[----:B------:R-:W-:-:S02]  /*6110*/  UIMAD UR12, UR12, UR10, URZ ;  /* 0x0000000a0c0c72a4 */ /* 0x000fc4000f8e023f */
[----:B------:R-:W-:Y:S02]  /*6120*/  UIADD3 UR8, UP2, UR6, UR14, URZ ;  /* 0x0000000e06087290 */ /* 0x000fe4000ff5e03f */
[----:B------:R-:W-:Y:S01]  /*6130*/  UIADD3 UR5, UR15, UR9, URZ ;  /* 0x000000090f057290 */ /* 0x000fe2000fffe03f */
[----:B------:R-:W-:Y:S01]  /*6140*/  ULDC UR11, c[0x0][0x760] ;  /* 0x0001d800000b7ab9 */ /* 0x000fe20000000800 */
[----:B------:R-:W-:Y:S01]  /*6150*/  USHF.R.S32.HI UR4, URZ, 0x6, UR4 ;  /* 0x000000063f047899 */ /* 0x000fe20008011404 */
[----:B------:R-:W-:Y:S01]  /*6160*/  ULDC.64 UR16, c[0x0][0x2e0] ;  /* 0x0000b80000107ab9 */ /* 0x000fe20000000a00 */
[----:B------:R-:W-:Y:S01]  /*6170*/  UIMAD UR10, UR10, UR11, URZ ;  /* 0x0000000b0a0a72a4 */ /* 0x000fe2000f8e023f */
[----:B-1----:R-:W-:Y:S01]  /*6180*/  LOP3.LUT R0, R0, 0x1f, RZ, 0xc0, !PT ;  /* 0x0000001f00007812 */ /* 0x002fe200078ec0ff */
[----:B------:R-:W-:Y:S02]  /*6190*/  UIADD3 UR11, UP0, UR12, UR20, URZ ;  /* 0x000000140c0b7290 */ /* 0x000fe4000ff1e03f */
[----:B------:R-:W-:-:S02]  /*61a0*/  UIADD3.X UR9, UR7, UR5, URZ, UP2, !UPT ;  /* 0x0000000507097290 */ /* 0x000fc400097fe43f */
[----:B------:R-:W-:Y:S02]  /*61b0*/  UIMAD UR18, UR18, UR16, URZ ;  /* 0x00000010121272a4 */ /* 0x000fe4000f8e023f */
[----:B------:R-:W-:Y:S02]  /*61c0*/  UISETP.LT.AND UP2, UPT, UR4, 0x1, UPT ;  /* 0x000000010400788c */ /* 0x000fe4000bf41270 */
[----:B------:R-:W-:Y:S02]  /*61d0*/  ULEA.HI.X.SX32 UR12, UR12, UR13, 0x1, UP0 ;  /* 0x0000000d0c0c7291 */ /* 0x000fe400080f0e3f */
[----:B------:R-:W-:Y:S02]  /*61e0*/  UIMAD UR18, UR19, UR17, UR18 ;  /* 0x00000011131272a4 */ /* 0x000fe4000f8e0212 */
[----:B------:R-:W-:Y:S02]  /*61f0*/  USEL UR13, UR4, 0x1, !UP2 ;  /* 0x00000001040d7887 */ /* 0x000fe4000d000000 */
[----:B------:R-:W-:Y:S01]  /*6200*/  UIMAD.WIDE.U32 UR8, UR19, UR16, UR8 ;  /* 0x00000010130872a5 */ /* 0x000fe2000f8e0008 */
[----:B------:R-:W-:Y:S01]  /*6210*/  ELECT P0, URZ, PT ;  /* 0x00000000003f782f */ /* 0x000fe20003800000 */
[----:B------:R-:W-:-:S02]  /*6220*/  ULOP3.LUT UR32, UR13, 0x1, URZ, 0xc0, !UPT ;  /* 0x000000010d207892 */ /* 0x000fc4000f8ec03f */
[----:B------:R-:W-:Y:S01]  /*6230*/  UIADD3 UR27, UR9, UR18, URZ ;  /* 0x00000012091b7290 */ /* 0x000fe2000fffe03f */
[----:B------:R-:W-:Y:S01]  /*6240*/  UMOV UR4, URZ ;  /* 0x0000003f00047c82 */ /* 0x000fe20008000000 */
[----:B------:R-:W-:Y:S10]  /*6250*/  @!P1 BRA `(.L_x_915) ;  /* 0x0000000800bc9947 */ /* 0x000ff40003800000 */
[----:B------:R-:W-:Y:S01]  /*6260*/  UMOV UR15, UR5 ;  /* 0x00000005000f7c82 */ /* 0x000fe20008000000 */
[----:B------:R-:W-:Y:S01]  /*6270*/  ULDC.64 UR4, c[0x0][0x2c0] ;  /* 0x0000b00000047ab9 */ /* 0x000fe20000000a00 */
[----:B------:R-:W-:Y:S02]  /*6280*/  UIMAD.WIDE.U32 UR16, UR19, UR16, UR14 ;  /* 0x00000010131072a5 */ /* 0x000fe4000f8e000e */
[----:B------:R-:W-:Y:S02]  /*6290*/  UIADD3 UR13, UR13, -UR32, URZ ;  /* 0x800000200d0d7290 */ /* 0x000fe4000fffe03f */
[----:B------:R-:W-:-:S04]  /*62a0*/  UIADD3 UR23, UP0, UR6, UR16, URZ ;  /* 0x0000001006177290 */ /* 0x000fc8000ff1e03f */
[----:B------:R-:W-:Y:S02]  /*62b0*/  UIADD3.X UR6, UR7, UR18, UR17, UP0, !UPT ;  /* 0x0000001207067290 */ /* 0x000fe400087fe411 */
[----:B------:R-:W-:-:S03]  /*62c0*/  ULEA UR22, UP0, UR23, UR4, 0x2 ;  /* 0x0000000417167291 */ /* 0x000fc6000f80103f */
[----:B------:R-:W-:Y:S01]  /*62d0*/  UMOV UR4, URZ ;  /* 0x0000003f00047c82 */ /* 0x000fe20008000000 */
        /* <DEDUP_REMOVED lines=8> */
.L_x_940:
        /* <DEDUP_REMOVED lines=17> */
.L_x_918:
[----:B------:R-:W2:Y:S04]  /*6470*/  LDG.E.STRONG.GPU R4, desc[UR46][R2.64] ;  /* 0x0000002e02047981 */ /* 0x000ea8000c1ef900 */
[----:B--2---:R-:W-:Y:S01]  /*6480*/  CCTL.IVALL ;  /* 0x00000000ff00798f */ /* 0x004fe20002000000 */
[----:B------:R-:W-:Y:S05]  /*6490*/  YIELD ;  /* 0x0000000000007946 */ /* 0x000fea0003800000 */
[----:B------:R-:W-:-:S13]  /*64a0*/  ISETP.NE.AND P3, PT, R4, UR25, PT ;  /* 0x0000001904007c0c */ /* 0x000fda000bf65270 */
[----:B------:R-:W-:Y:S05]  /*64b0*/  @P3 BRA `(.L_x_918) ;  /* 0xfffffffc00ec3947 */ /* 0x000fea000383ffff */
.L_x_917:
[----:B------:R-:W-:Y:S05]  /*64c0*/  BSYNC B0 ;  /* 0x0000000000007941 */ /* 0x000fea0003800000 */
.L_x_916:
[----:B------:R-:W-:-:S03]  /*64d0*/  UMOV UR16, 0xffffffff ;  /* 0xffffffff00107882 */ /* 0x000fc60000000000 */
[----:B------:R-:W-:Y:S05]  /*64e0*/  BRA.DIV UR16, `(.L_x_919) ;  /* 0x0000003a10787947 */ /* 0x000fea000b800000 */
[----:B------:R-:W-:Y:S01]  /*64f0*/  NOP ;  /* 0x0000000000007918 */ /* 0x000fe20000000000 */
.L_x_993:
        /* <DEDUP_REMOVED lines=19> */
.L_x_921:
[----:B------:R-:W-:Y:S05]  /*6630*/  BSYNC B0 ;  /* 0x0000000000007941 */ /* 0x000fea0003800000 */
.L_x_920:
        /* <DEDUP_REMOVED lines=13> */
.L_x_923:
[----:B------:R-:W-:Y:S05]  /*6710*/  BSYNC B0 ;  /* 0x0000000000007941 */ /* 0x000fea0003800000 */
.L_x_922:
[----:B------:R-:W-:Y:S06]  /*6720*/  BAR.ARV 0xa, 0xa0 ;  /* 0x0282800000007b1d */ /* 0x000fec0000002000 */
[----:B------:R-:W-:Y:S04]  /*6730*/  BSSY B0, `(.L_x_924) ;  /* 0x0000003000007945 */ /* 0x000fe80003800000 */
[----:B------:R-:W-:Y:S05]  /*6740*/  @!P0 BRA `(.L_x_925) ;  /* 0x0000000000048947 */ /* 0x000fea0003800000 */
[----:B------:R-:W-:-:S04]  /*6750*/  DEPBAR.LE SB0, 0x0 ;  /* 0x000080000000791a */ /* 0x000fc80000000000 */
.L_x_925:
[----:B------:R-:W-:Y:S05]  /*6760*/  BSYNC B0 ;  /* 0x0000000000007941 */ /* 0x000fea0003800000 */
.L_x_924:
        /* <DEDUP_REMOVED lines=19> */
.L_x_927:
[----:B------:R-:W-:Y:S05]  /*68a0*/  BSYNC B0 ;  /* 0x0000000000007941 */ /* 0x000fea0003800000 */
.L_x_926:
        /* <DEDUP_REMOVED lines=9> */
.L_x_930:
[----:B------:R-:W2:Y:S04]  /*6940*/  LDG.E.STRONG.GPU R4, desc[UR46][R2.64] ;  /* 0x0000002e02047981 */ /* 0x000ea8000c1ef900 */
[----:B--2---:R-:W-:Y:S01]  /*6950*/  CCTL.IVALL ;  /* 0x00000000ff00798f */ /* 0x004fe20002000000 */
[----:B------:R-:W-:Y:S05]  /*6960*/  YIELD ;  /* 0x0000000000007946 */ /* 0x000fea0003800000 */
[----:B------:R-:W-:-:S13]  /*6970*/  ISETP.NE.AND P3, PT, R4, UR25, PT ;  /* 0x0000001904007c0c */ /* 0x000fda000bf65270 */
[----:B------:R-:W-:Y:S05]  /*6980*/  @P3 BRA `(.L_x_930) ;  /* 0xfffffffc00ec3947 */ /* 0x000fea000383ffff */
.L_x_929:
[----:B------:R-:W-:Y:S05]  /*6990*/  BSYNC B0 ;  /* 0x0000000000007941 */ /* 0x000fea0003800000 */
.L_x_928:
[----:B------:R-:W-:-:S03]  /*69a0*/  UMOV UR6, 0xffffffff ;  /* 0xffffffff00067882 */ /* 0x000fc60000000000 */
[----:B------:R-:W-:Y:S05]  /*69b0*/  BRA.DIV UR6, `(.L_x_931) ;  /* 0x0000003606607947 */ /* 0x000fea000b800000 */
[----:B------:R-:W-:Y:S01]  /*69c0*/  NOP ;  /* 0x0000000000007918 */ /* 0x000fe20000000000 */
.L_x_996:
        /* <DEDUP_REMOVED lines=13> */
.L_x_933:
[----:B------:R-:W-:Y:S05]  /*6aa0*/  BSYNC B0 ;  /* 0x0000000000007941 */ /* 0x000fea0003800000 */
.L_x_932:
        /* <DEDUP_REMOVED lines=13> */
.L_x_935:
[----:B------:R-:W-:Y:S05]  /*6b80*/  BSYNC B0 ;  /* 0x0000000000007941 */ /* 0x000fea0003800000 */
.L_x_934:
[----:B------:R-:W-:Y:S06]  /*6b90*/  BAR.ARV 0xa, 0xa0 ;  /* 0x0282800000007b1d */ /* 0x000fec0000002000 */
[----:B------:R-:W-:Y:S04]  /*6ba0*/  BSSY B0, `(.L_x_936) ;  /* 0x0000003000007945 */ /* 0x000fe80003800000 */
[----:B------:R-:W-:Y:S05]  /*6bb0*/  @!P0 BRA `(.L_x_937) ;  /* 0x0000000000048947 */ /* 0x000fea0003800000 */
[----:B------:R-:W-:-:S04]  /*6bc0*/  DEPBAR.LE SB0, 0x0 ;  /* 0x000080000000791a */ /* 0x000fc80000000000 */
.L_x_937:
[----:B------:R-:W-:Y:S05]  /*6bd0*/  BSYNC B0 ;  /* 0x0000000000007941 */ /* 0x000fea0003800000 */
.L_x_936:
        /* <DEDUP_REMOVED lines=19> */
.L_x_939:
[----:B------:R-:W-:Y:S05]  /*6d10*/  BSYNC B0 ;  /* 0x0000000000007941 */ /* 0x000fea0003800000 */
.L_x_938:
[----:B------:R-:W-:Y:S02]  /*6d20*/  UIADD3 UR4, UR4, 0x2, URZ ;  /* 0x0000000204047890 */ /* 0x000fe4000fffe03f */
[----:B------:R-:W-:Y:S01]  /*6d30*/  UIADD3 UR5, UR5, 0x1, URZ ;  /* 0x0000000105057890 */ /* 0x000fe2000fffe03f */
[----:B------:R-:W-:Y:S11]  /*6d40*/  @P2 BRA `(.L_x_940) ;  /* 0xfffffff400842947 */ /* 0x000ff6000383ffff */
.L_x_915:
        /* <DEDUP_REMOVED lines=13> */
.L_x_943:
[----:B------:R-:W2:Y:S04]  /*6e20*/  LDG.E.STRONG.GPU R0, desc[UR46][R2.64] ;  /* 0x0000002e02007981 */ /* 0x000ea8000c1ef900 */
[----:B--2---:R-:W-:Y:S01]  /*6e30*/  CCTL.IVALL ;  /* 0x00000000ff00798f */ /* 0x004fe20002000000 */
[----:B------:R-:W-:Y:S05]  /*6e40*/  YIELD ;  /* 0x0000000000007946 */ /* 0x000fea0003800000 */
[----:B------:R-:W-:-:S13]  /*6e50*/  ISETP.NE.AND P2, PT, R0, UR25, PT ;  /* 0x0000001900007c0c */ /* 0x000fda000bf45270 */
[----:B------:R-:W-:Y:S05]  /*6e60*/  @P2 BRA `(.L_x_943) ;  /* 0xfffffffc00ec2947 */ /* 0x000fea000383ffff */
.L_x_942:
[----:B------:R-:W-:Y:S05]  /*6e70*/  BSYNC B0 ;  /* 0x0000000000007941 */ /* 0x000fea0003800000 */
.L_x_941:
[----:B------:R-:W-:-:S03]  /*6e80*/  UMOV UR5, 0xffffffff ;  /* 0xffffffff00057882 */ /* 0x000fc60000000000 */
[----:B------:R-:W-:Y:S05]  /*6e90*/  BRA.DIV UR5, `(.L_x_944) ;  /* 0x0000003205447947 */ /* 0x000fea000b800000 */
[----:B------:R-:W-:Y:S01]  /*6ea0*/  NOP ;  /* 0x0000000000007918 */ /* 0x000fe20000000000 */
.L_x_999:
        /* <DEDUP_REMOVED lines=22> */
.L_x_946:
[----:B------:R-:W-:Y:S05]  /*7010*/  BSYNC B0 ;  /* 0x0000000000007941 */ /* 0x000fea0003800000 */
.L_x_945:
        /* <DEDUP_REMOVED lines=20> */
.L_x_948:
[----:B------:R-:W-:Y:S05]  /*7160*/  BSYNC B0 ;  /* 0x0000000000007941 */ /* 0x000fea0003800000 */
.L_x_947:
[----:B------:R-:W-:Y:S06]  /*7170*/  BAR.ARV 0xa, 0xa0 ;  /* 0x0282800000007b1d */ /* 0x000fec0000002000 */
[----:B------:R-:W-:Y:S04]  /*7180*/  BSSY B0, `(.L_x_949) ;  /* 0x0000003000007945 */ /* 0x000fe80003800000 */
[----:B------:R-:W-:Y:S05]  /*7190*/  @!P0 BRA `(.L_x_950) ;  /* 0x0000000000048947 */ /* 0x000fea0003800000 */
[----:B------:R-:W-:-:S04]  /*71a0*/  DEPBAR.LE SB0, 0x0 ;  /* 0x000080000000791a */ /* 0x000fc80000000000 */
.L_x_950:
[----:B------:R-:W-:Y:S05]  /*71b0*/  BSYNC B0 ;  /* 0x0000000000007941 */ /* 0x000fea0003800000 */
.L_x_949:
        /* <DEDUP_REMOVED lines=19> */
.L_x_910:
        /* <DEDUP_REMOVED lines=13> */
.L_x_951:
        /* <DEDUP_REMOVED lines=14> */
.L_x_953:
[----:B------:R-:W-:-:S05]  /*74a0*/  ULDC UR4, c[0x0][0x8c4] ;  /* 0x0002310000047ab9 */ /* 0x000fca0000000800 */
.L_x_952:
        /* <DEDUP_REMOVED lines=56> */
.L_x_955:
        /* <DEDUP_REMOVED lines=63> */
.L_x_1000:
        /* <DEDUP_REMOVED lines=13> */
.L_x_958:
        /* <DEDUP_REMOVED lines=125> */
.L_x_969:
[----:B------:R-:W-:-:S04]  /*84c0*/  SHF.L.U32 R21, R9, 0x1f, RZ ;  /* 0x0000001f09157819 */ /* 0x000fc800000006ff */
[----:B-1----:R-:W1:Y:S02]  /*84d0*/  SYNCS.PHASECHK.TRANS64.TRYWAIT P1, [R0+URZ+0x26840], R21 ;  /* 0x02684015000075a7 */ /* 0x002e64000802017f */
[----:B-12---:R-:W-:Y:S05]  /*84e0*/  @!P1 BRA `(.L_x_961) ;  /* 0x0000001800e09947 */ /* 0x006fea0003800000 */
.L_x_1001:
[----:B------:R-:W-:Y:S05]  /*84f0*/  @P0 BRA `(.L_x_962) ;  /* 0x0000000000140947 */ /* 0x000fea0003800000 */
[----:B------:R-:W-:Y:S01]  /*8500*/  ISETP.NE.AND P1, PT, R16, RZ, PT ;  /* 0x000000ff1000720c */ /* 0x000fe20003f25270 */
[----:B------:R-:W-:-:S04]  /*8510*/  IMAD.MOV.U32 R3, RZ, RZ, 0x3100 ;  /* 0x00003100ff037424 */ /* 0x000fc800078e00ff */
[----:B------:R2:W-:Y:S08]  /*8520*/  SYNCS.ARRIVE.TRANS64 RZ, [R0+URZ+0x26830], R3 ;  /* 0x0268300300ff79a7 */ /* 0x0005f0000800003f */
[----:B------:R-:W-:Y:S05]  /*8530*/  @!P1 BRA `(.L_x_962) ;  /* 0x0000000000049947 */ /* 0x000fea0003800000 */
[----:B------:R-:W-:Y:S01]  /*8540*/  BPT.TRAP 0x1 ;  /* 0x000000040000795c */ /* 0x000fe20000300000 */
.L_x_962:
        /* <DEDUP_REMOVED lines=43> */
.L_x_1002:
[----:B------:R-:W-:Y:S05]  /*8800*/  @P0 BRA `(.L_x_964) ;  /* 0x0000000000140947 */ /* 0x000fea0003800000 */
[----:B------:R-:W-:Y:S01]  /*8810*/  ISETP.NE.AND P1, PT, R16, RZ, PT ;  /* 0x000000ff1000720c */ /* 0x000fe20003f25270 */
[----:B------:R-:W-:-:S04]  /*8820*/  IMAD.MOV.U32 R3, RZ, RZ, 0x3100 ;  /* 0x00003100ff037424 */ /* 0x000fc800078e00ff */
[----:B------:R3:W-:Y:S08]  /*8830*/  SYNCS.ARRIVE.TRANS64 RZ, [R0+URZ+0x26818], R3 ;  /* 0x0268180300ff79a7 */ /* 0x0007f0000800003f */
[----:B------:R-:W-:Y:S05]  /*8840*/  @!P1 BRA `(.L_x_964) ;  /* 0x0000000000049947 */ /* 0x000fea0003800000 */
[----:B------:R-:W-:Y:S01]  /*8850*/  BPT.TRAP 0x1 ;  /* 0x000000040000795c */ /* 0x000fe20000300000 */
.L_x_964:
        /* <DEDUP_REMOVED lines=36> */
.L_x_1003:
        /* <DEDUP_REMOVED lines=9> */
.L_x_966:
        /* <DEDUP_REMOVED lines=38> */
.L_x_1005:
[----:B------:R-:W-:Y:S05]  /*8d90*/  @P0 BRA `(.L_x_968) ;  /* 0x0000000000140947 */ /* 0x000fea0003800000 */
[----:B------:R-:W-:Y:S01]  /*8da0*/  ISETP.NE.AND P1, PT, R16, RZ, PT ;  /* 0x000000ff1000720c */ /* 0x000fe20003f25270 */
[----:B-1----:R-:W-:-:S04]  /*8db0*/  IMAD.MOV.U32 R5, RZ, RZ, 0x3100 ;  /* 0x00003100ff057424 */ /* 0x002fc800078e00ff */
[----:B------:R2:W-:Y:S08]  /*8dc0*/  SYNCS.ARRIVE.TRANS64 RZ, [R0+URZ+0x26810], R5 ;  /* 0x0268100500ff79a7 */ /* 0x0005f0000800003f */
[----:B------:R-:W-:Y:S05]  /*8dd0*/  @!P1 BRA `(.L_x_968) ;  /* 0x0000000000049947 */ /* 0x000fea0003800000 */
[----:B------:R-:W-:Y:S01]  /*8de0*/  BPT.TRAP 0x1 ;  /* 0x000000040000795c */ /* 0x000fe20000300000 */
.L_x_968:
        /* <DEDUP_REMOVED lines=37> */
.L_x_960:
[----:B------:R-:W-:-:S13]  /*9040*/  ISETP.NE.AND P1, PT, R13, RZ, PT ;  /* 0x000000ff0d00720c */ /* 0x000fda0003f25270 */
[----:B------:R-:W-:Y:S05]  /*9050*/  @!P1 BRA `(.L_x_959) ;  /* 0x0000000400689947 */ /* 0x000fea0003800000 */
[----:B------:R-:W-:-:S04]  /*9060*/  SHF.L.U32 R7, R9, 0x1f, RZ ;  /* 0x0000001f09077819 */ /* 0x000fc800000006ff */
[----:B------:R-:W1:Y:S02]  /*9070*/  SYNCS.PHASECHK.TRANS64.TRYWAIT P1, [R0+URZ+0x26840], R7 ;  /* 0x02684007000075a7 */ /* 0x000e64000802017f */
[----:B-1----:R-:W-:Y:S05]  /*9080*/  @!P1 BRA `(.L_x_970) ;  /* 0x00000010004c9947 */ /* 0x002fea0003800000 */
.L_x_1006:
[----:B------:R-:W-:Y:S05]  /*9090*/  @P0 BRA `(.L_x_971) ;  /* 0x0000000000140947 */ /* 0x000fea0003800000 */
[----:B------:R-:W-:Y:S01]  /*90a0*/  ISETP.NE.AND P1, PT, R16, RZ, PT ;  /* 0x000000ff1000720c */ /* 0x000fe20003f25270 */
[----:B------:R-:W-:-:S04]  /*90b0*/  IMAD.MOV.U32 R5, RZ, RZ, 0x3100 ;  /* 0x00003100ff057424 */ /* 0x000fc800078e00ff */
[----:B------:R2:W-:Y:S08]  /*90c0*/  SYNCS.ARRIVE.TRANS64 RZ, [R0+URZ+0x26830], R5 ;  /* 0x0268300500ff79a7 */ /* 0x0005f0000800003f */
[----:B------:R-:W-:Y:S05]  /*90d0*/  @!P1 BRA `(.L_x_971) ;  /* 0x0000000000049947 */ /* 0x000fea0003800000 */
[----:B------:R-:W-:Y:S01]  /*90e0*/  BPT.TRAP 0x1 ;  /* 0x000000040000795c */ /* 0x000fe20000300000 */
.L_x_971:
        /* <DEDUP_REMOVED lines=41> */
.L_x_1007:
[----:B------:R-:W-:Y:S05]  /*9380*/  @P0 BRA `(.L_x_973) ;  /* 0x0000000000140947 */ /* 0x000fea0003800000 */
[----:B------:R-:W-:Y:S01]  /*9390*/  ISETP.NE.AND P0, PT, R16, RZ, PT ;  /* 0x000000ff1000720c */ /* 0x000fe20003f05270 */
[----:B------:R-:W-:-:S04]  /*93a0*/  IMAD.MOV.U32 R5, RZ, RZ, 0x3100 ;  /* 0x00003100ff057424 */ /* 0x000fc800078e00ff */
[----:B------:R3:W-:Y:S08]  /*93b0*/  SYNCS.ARRIVE.TRANS64 RZ, [R0+URZ+0x26818], R5 ;  /* 0x0268180500ff79a7 */ /* 0x0007f0000800003f */
[----:B------:R-:W-:Y:S05]  /*93c0*/  @!P0 BRA `(.L_x_973) ;  /* 0x0000000000048947 */ /* 0x000fea0003800000 */
[----:B------:R-:W-:Y:S01]  /*93d0*/  BPT.TRAP 0x1 ;  /* 0x000000040000795c */ /* 0x000fe20000300000 */
.L_x_973:
        /* <DEDUP_REMOVED lines=34> */
.L_x_959:
[----:B------:R-:W3:Y:S01]  /*9600*/  S2R R2, SR_TID.X ;  /* 0x0000000000027919 */ /* 0x000ee20000002100 */
[----:B------:R-:W-:Y:S01]  /*9610*/  IMAD R3, R12, 0x8, R0 ;  /* 0x000000080c037824 */ /* 0x000fe200078e0200 */
[----:B---3--:R-:W-:Y:S02]  /*9620*/  LOP3.LUT R4, R2, 0x7f, RZ, 0xc0, !PT ;  /* 0x0000007f02047812 */ /* 0x008fe400078ec0ff */
[----:B------:R-:W-:Y:S02]  /*9630*/  SHF.L.U32 R2, R9, 0x1f, RZ ;  /* 0x0000001f09027819 */ /* 0x000fe400000006ff */
[----:B------:R-:W-:Y:S02]  /*9640*/  ISETP.NE.AND P1, PT, R4, RZ, PT ;  /* 0x000000ff0400720c */ /* 0x000fe40003f25270 */
[----:B------:R-:W3:Y:S02]  /*9650*/  SYNCS.PHASECHK.TRANS64.TRYWAIT P0, [R3+URZ+0x26840], R2 ;  /* 0x02684002030075a7 */ /* 0x000ee4000800017f */
[----:B---3--:R-:W-:Y:S09]  /*9660*/  @!P0 BRA `(.L_x_974) ;  /* 0x0000000800fc8947 */ /* 0x008ff20003800000 */
.L_x_1008:
[----:B------:R-:W-:Y:S05]  /*9670*/  @P1 BRA `(.L_x_975) ;  /* 0x0000000000181947 */ /* 0x000fea0003800000 */
[----:B------:R-:W4:Y:S01]  /*9680*/  S2R R4, SR_TID.X ;  /* 0x0000000000047919 */ /* 0x000f220000002100 */
[----:B---3--:R-:W-:-:S04]  /*9690*/  IMAD.MOV.U32 R2, RZ, RZ, 0x3100 ;  /* 0x00003100ff027424 */ /* 0x008fc800078e00ff */
[----:B------:R3:W-:Y:S01]  /*96a0*/  SYNCS.ARRIVE.TRANS64 RZ, [R3+URZ+0x26830], R2 ;  /* 0x0268300203ff79a7 */ /* 0x0007e2000800003f */
[----:B----4-:R-:W-:-:S13]  /*96b0*/  LOP3.LUT P0, RZ, R4, 0x1f, RZ, 0xc0, !PT ;  /* 0x0000001f04ff7812 */ /* 0x010fda000780c0ff */
[----:B---3--:R-:W-:Y:S05]  /*96c0*/  @!P0 BRA `(.L_x_975) ;  /* 0x0000000000048947 */ /* 0x008fea0003800000 */
[----:B------:R-:W-:Y:S01]  /*96d0*/  BPT.TRAP 0x1 ;  /* 0x000000040000795c */ /* 0x000fe20000300000 */
.L_x_975:
        /* <DEDUP_REMOVED lines=48> */
.L_x_956:
[----:B------:R-:W-:Y:S05]  /*99e0*/  BSYNC B0 ;  /* 0x0000000000007941 */ /* 0x000fea0003800000 */
.L_x_954:
[----:B------:R-:W-:-:S03]  /*99f0*/  UMOV UR8, 0xffffffff ;  /* 0xffffffff00087882 */ /* 0x000fc60000000000 */
[----:B------:R-:W-:Y:S05]  /*9a00*/  BRA.DIV UR8, `(.L_x_976) ;  /* 0x0000000a08287947 */ /* 0x000fea000b800000 */
[----:B------:R-:W-:-:S13]  /*9a10*/  ELECT P0, URZ, PT ;  /* 0x00000000003f782f */ /* 0x000fda0003800000 */
.L_x_1011:
[----:B------:R-:W-:Y:S05]  /*9a20*/  @!P0 BRA `(.L_x_869) ;  /* 0x0000000000848947 */ /* 0x000fea0003800000 */
[----:B------:R-:W-:-:S06]  /*9a30*/  ULOP3.LUT UR8, UR38, 0x2, URZ, 0xfc, !UPT ;  /* 0x0000000226087892 */ /* 0x000fcc000f8efc3f */
[----:B------:R-:W-:-:S05]  /*9a40*/  IMAD.U32 R2, RZ, RZ, UR8 ;  /* 0x00000008ff027e24 */ /* 0x000fca000f8e00ff */
[----:B------:R-:W-:-:S13]  /*9a50*/  ISETP.NE.AND P0, PT, R2, 0x3, PT ;  /* 0x000000030200780c */ /* 0x000fda0003f05270 */
[----:B------:R-:W-:Y:S05]  /*9a60*/  @!P0 BRA `(.L_x_977) ;  /* 0x0000000000048947 */ /* 0x000fea0003800000 */
[----:B--2---:R-:W-:Y:S01]  /*9a70*/  BPT.TRAP 0x1 ;  /* 0x000000040000795c */ /* 0x004fe20000300000 */
.L_x_977:
        /* <DEDUP_REMOVED lines=15> */
.L_x_1012:
[----:B------:R-:W3:Y:S02]  /*9b70*/  SYNCS.PHASECHK.TRANS64.TRYWAIT P1, [R3+URZ], R2 ;  /* 0x00000002030075a7 */ /* 0x000ee4000802017f */
[----:B---3--:R-:W-:Y:S05]  /*9b80*/  @!P1 BRA `(.L_x_979) ;  /* 0x0000000800009947 */ /* 0x008fea0003800000 */
.L_x_1013:
[----:B------:R-:W-:Y:S05]  /*9b90*/  @!P0 BRA `(.L_x_980) ;  /* 0x0000000000048947 */ /* 0x000fea0003800000 */
[----:B--2---:R-:W-:Y:S01]  /*9ba0*/  BPT.TRAP 0x1 ;  /* 0x000000040000795c */ /* 0x004fe20000300000 */
.L_x_980:
[----:B---3--:R-:W-:-:S04]  /*9bb0*/  VIADD R3, R7, 0x26840 ;  /* 0x0002684007037836 */ /* 0x008fc80000000000 */
[----:B------:R-:W-:-:S04]  /*9bc0*/  IMAD R0, R0, 0x8, R3 ;  /* 0x0000000800007824 */ /* 0x000fc800078e0203 */
[----:B------:R-:W3:Y:S02]  /*9bd0*/  SYNCS.PHASECHK.TRANS64.TRYWAIT P0, [R0+URZ], R5 ;  /* 0x00000005000075a7 */ /* 0x000ee4000800017f */
[----:B---3--:R-:W-:Y:S05]  /*9be0*/  @!P0 BRA `(.L_x_981) ;  /* 0x0000000400fc8947 */ /* 0x008fea0003800000 */
.L_x_1014:
[----:B------:R-:W-:-:S07]  /*9bf0*/  IMAD R3, R4, 0x8, R3 ;  /* 0x0000000804037824 */ /* 0x000fce00078e0203 */
.L_x_982:
[----:B----4-:R4:W1:Y:S02]  /*9c00*/  SYNCS.PHASECHK.TRANS64.TRYWAIT P0, [R3+URZ], R2 ;  /* 0x00000002030075a7 */ /* 0x010864000800017f */
[----:B-1----:R-:W-:Y:S05]  /*9c10*/  @!P0 NANOSLEEP.SYNCS 0x989680 ;  /* 0x009896800000895d */ /* 0x002fea0003900000 */
[----:B------:R-:W1:Y:S02]  /*9c20*/  @!P0 SYNCS.PHASECHK.TRANS64 P0, [R3+URZ], R2 ;  /* 0x00000002030085a7 */ /* 0x000e64000800007f */
[----:B-1----:R-:W-:Y:S05]  /*9c30*/  @!P0 BRA `(.L_x_982) ;  /* 0xfffffffc00f08947 */ /* 0x002fea000383ffff */
.L_x_869:
[----:B--2---:R-:W-:Y:S05]  /*9c40*/  BSYNC B6 ;  /* 0x0000000000067941 */ /* 0x004fea0003800000 */
.L_x_863:
[----:B------:R-:W-:Y:S05]  /*9c50*/  EXIT ;  /* 0x000000000000794d */ /* 0x000fea0003800000 */
.L_x_879:
[----:B------:R-:W-:Y:S02]  /*9c60*/  IMAD.MOV.U32 R13, RZ, RZ, R16 ;  /* 0x000000ffff0d7224 */ /* 0x000fe400078e0010 */
[----:B------:R-:W-:Y:S02]  /*9c70*/  IMAD.MOV.U32 R12, RZ, RZ, RZ ;  /* 0x000000ffff0c7224 */ /* 0x000fe400078e00ff */
[----:B------:R-:W-:Y:S02]  /*9c80*/  IMAD.MOV.U32 R11, RZ, RZ, 0x1f ;  /* 0x0000001fff0b7424 */ /* 0x000fe400078e00ff */
[----:B------:R-:W-:-:S07]  /*9c90*/  IMAD.MOV.U32 R15, RZ, RZ, -0x1 ;  /* 0xffffffffff0f7424 */ /* 0x000fce00078e00ff */
[----:B-----5:R-:W-:Y:S05]  /*9ca0*/  WARPSYNC.COLLECTIVE R15, `(.L_x_983) ;  /* 0x000000000f087348 */ /* 0x020fea0003c00000 */
[----:B------:R1:W2:Y:S02]  /*9cb0*/  SHFL.IDX P6, R14, R13, R12, R11 ;  /* 0x0000000c0d0e7389 */ /* 0x0002a400000c000b */
[----:B-12--5:R-:W-:Y:S01]  /*9cc0*/  ENDCOLLECTIVE ;  /* 0x000000000000791b */ /* 0x026fe20003800000 */
.L_x_983:
[----:B------:R-:W-:Y:S05]  /*9cd0*/  BRA `(.L_x_984) ;  /* 0xffffff7400a07947 */ /* 0x000fea000383ffff */
.L_x_881:
[----:B--2---:R2:W3:Y:S02]  /*9ce0*/  SYNCS.PHASECHK.TRANS64.TRYWAIT P0, [R18+URZ+0x26800], R5 ;  /* 0x02680005120075a7 */ /* 0x0044e4000800017f */
[----:B---3--:R-:W-:Y:S05]  /*9cf0*/  @!P0 NANOSLEEP.SYNCS 0x989680 ;  /* 0x009896800000895d */ /* 0x008fea0003900000 */
[----:B------:R-:W3:Y:S02]  /*9d00*/  @!P0 SYNCS.PHASECHK.TRANS64 P0, [R18+URZ+0x26800], R5 ;  /* 0x02680005120085a7 */ /* 0x000ee4000800007f */
[----:B---3--:R-:W-:Y:S05]  /*9d10*/  @!P0 BRA `(.L_x_881) ;  /* 0xfffffffc00f08947 */ /* 0x008fea000383ffff */
[----:B------:R-:W-:Y:S05]  /*9d20*/  BRA `(.L_x_880) ;  /* 0xffffff7400c47947 */ /* 0x000fea000383ffff */
.L_x_886:
[----:B--2---:R-:W-:-:S04]  /*9d30*/  IMAD.U32 R5, RZ, RZ, UR10 ;  /* 0x0000000aff057e24 */ /* 0x004fc8000f8e00ff */
[----:B------:R2:W3:Y:S03]  /*9d40*/  SYNCS.PHASECHK.TRANS64.TRYWAIT P1, [R5+URZ+0x26810], R16 ;  /* 0x02681010050075a7 */ /* 0x0004e6000802017f */
[----:B---3--:R-:W-:Y:S05]  /*9d50*/  @!P1 NANOSLEEP.SYNCS 0x989680 ;  /* 0x009896800000995d */ /* 0x008fea0003900000 */
[----:B------:R-:W3:Y:S02]  /*9d60*/  @!P1 SYNCS.PHASECHK.TRANS64 P1, [R5+URZ+0x26810], R16 ;  /* 0x02681010050095a7 */ /* 0x000ee4000802007f */
[----:B---3--:R-:W-:Y:S05]  /*9d70*/  @!P1 BRA `(.L_x_886) ;  /* 0xfffffffc00ec9947 */ /* 0x008fea000383ffff */
[----:B------:R-:W-:Y:S05]  /*9d80*/  BRA `(.L_x_885) ;  /* 0xffffff8000287947 */ /* 0x000fea000383ffff */
.L_x_890:
[----:B------:R-:W-:-:S04]  /*9d90*/  IMAD.U32 R121, RZ, RZ, UR10 ;  /* 0x0000000aff797e24 */ /* 0x000fc8000f8e00ff */
[----:B------:R1:W1:Y:S03]  /*9da0*/  SYNCS.PHASECHK.TRANS64.TRYWAIT P1, [R121+URZ+0x26830], R16 ;  /* 0x02683010790075a7 */ /* 0x000266000802017f */
[----:B-1----:R-:W-:Y:S05]  /*9db0*/  @!P1 NANOSLEEP.SYNCS 0x989680 ;  /* 0x009896800000995d */ /* 0x002fea0003900000 */
[----:B------:R-:W1:Y:S02]  /*9dc0*/  @!P1 SYNCS.PHASECHK.TRANS64 P1, [R121+URZ+0x26830], R16 ;  /* 0x02683010790095a7 */ /* 0x000e64000802007f */
[----:B-1----:R-:W-:Y:S05]  /*9dd0*/  @!P1 BRA `(.L_x_890) ;  /* 0xfffffffc00ec9947 */ /* 0x002fea000383ffff */
[----:B------:R-:W-:Y:S05]  /*9de0*/  BRA `(.L_x_889) ;  /* 0xffffff8400347947 */ /* 0x000fea000383ffff */
.L_x_897:
[----:B------:R-:W-:Y:S01]  /*9df0*/  BSSY B0, `(.L_x_985) ;  /* 0x0000005000007945 */ /* 0x000fe20003800000 */
[----:B------:R-:W-:-:S07]  /*9e00*/  IMAD.MOV.U32 R15, RZ, RZ, -0x1 ;  /* 0xffffffffff0f7424 */ /* 0x000fce00078e00ff */
[----:B-1---5:R-:W-:Y:S05]  /*9e10*/  WARPSYNC.COLLECTIVE R15, `(.L_x_986) ;  /* 0x000000000f087348 */ /* 0x022fea0003c00000 */
[----:B------:R-:W-:Y:S01]  /*9e20*/  NOP ;  /* 0x0000000000007918 */ /* 0x000fe20000000000 */
[----:B-1---5:R-:W-:Y:S01]  /*9e30*/  ENDCOLLECTIVE ;  /* 0x000000000000791b */ /* 0x022fe20003800000 */
.L_x_986:
[----:B------:R-:W-:Y:S05]  /*9e40*/  BSYNC B0 ;  /* 0x0000000000007941 */ /* 0x000fea0003800000 */
.L_x_985:
[----:B------:R-:W-:Y:S05]  /*9e50*/  BRA `(.L_x_987) ;  /* 0xffffffb4007c7947 */ /* 0x000fea000383ffff */
.L_x_906:
[----:B------:R-:W-:Y:S01]  /*9e60*/  BSSY B0, `(.L_x_988) ;  /* 0x0000005000007945 */ /* 0x000fe20003800000 */
[----:B------:R-:W-:-:S07]  /*9e70*/  IMAD.MOV.U32 R15, RZ, RZ, -0x1 ;  /* 0xffffffffff0f7424 */ /* 0x000fce00078e00ff */
[----:B-12--5:R-:W-:Y:S05]  /*9e80*/  WARPSYNC.COLLECTIVE R15, `(.L_x_989) ;  /* 0x000000000f087348 */ /* 0x026fea0003c00000 */
[----:B------:R-:W-:Y:S01]  /*9e90*/  NOP ;  /* 0x0000000000007918 */ /* 0x000fe20000000000 */
[----:B-12--5:R-:W-:Y:S01]  /*9ea0*/  ENDCOLLECTIVE ;  /* 0x000000000000791b */ /* 0x026fe20003800000 */
.L_x_989:
[----:B------:R-:W-:Y:S05]  /*9eb0*/  BSYNC B0 ;  /* 0x0000000000007941 */ /* 0x000fea0003800000 */
.L_x_988:
[----:B------:R-:W-:Y:S05]  /*9ec0*/  BRA `(.L_x_990) ;  /* 0xffffffb800707947 */ /* 0x000fea000383ffff */
.L_x_919:
[----:B------:R-:W-:Y:S01]  /*9ed0*/  BSSY B0, `(.L_x_991) ;  /* 0x0000005000007945 */ /* 0x000fe20003800000 */
[----:B------:R-:W-:-:S07]  /*9ee0*/  IMAD.MOV.U32 R15, RZ, RZ, -0x1 ;  /* 0xffffffffff0f7424 */ /* 0x000fce00078e00ff */
[----:B------:R-:W-:Y:S05]  /*9ef0*/  WARPSYNC.COLLECTIVE R15, `(.L_x_992) ;  /* 0x000000000f087348 */ /* 0x000fea0003c00000 */
[----:B------:R-:W-:Y:S01]  /*9f00*/  NOP ;  /* 0x0000000000007918 */ /* 0x000fe20000000000 */
[----:B------:R-:W-:Y:S01]  /*9f10*/  ENDCOLLECTIVE ;  /* 0x000000000000791b */ /* 0x000fe20003800000 */
.L_x_992:
[----:B------:R-:W-:Y:S05]  /*9f20*/  BSYNC B0 ;  /* 0x0000000000007941 */ /* 0x000fea0003800000 */
.L_x_991:
[----:B------:R-:W-:Y:S05]  /*9f30*/  BRA `(.L_x_993) ;  /* 0xffffffc400707947 */ /* 0x000fea000383ffff */
.L_x_931:
[----:B------:R-:W-:Y:S01]  /*9f40*/  BSSY B0, `(.L_x_994) ;  /* 0x0000005000007945 */ /* 0x000fe20003800000 */
[----:B------:R-:W-:-:S07]  /*9f50*/  IMAD.MOV.U32 R15, RZ, RZ, -0x1 ;  /* 0xffffffffff0f7424 */ /* 0x000fce00078e00ff */
[----:B------:R-:W-:Y:S05]  /*9f60*/  WARPSYNC.COLLECTIVE R15, `(.L_x_995) ;  /* 0x000000000f087348 */ /* 0x000fea0003c00000 */
[----:B------:R-:W-:Y:S01]  /*9f70*/  NOP ;  /* 0x0000000000007918 */ /* 0x000fe20000000000 */
[----:B------:R-:W-:Y:S01]  /*9f80*/  ENDCOLLECTIVE ;  /* 0x000000000000791b */ /* 0x000fe20003800000 */
.L_x_995:
[----:B------:R-:W-:Y:S05]  /*9f90*/  BSYNC B0 ;  /* 0x0000000000007941 */ /* 0x000fea0003800000 */
.L_x_994:
[----:B------:R-:W-:Y:S05]  /*9fa0*/  BRA `(.L_x_996) ;  /* 0xffffffc800887947 */ /* 0x000fea000383ffff */
.L_x_944:
[----:B------:R-:W-:Y:S01]  /*9fb0*/  BSSY B0, `(.L_x_997) ;  /* 0x0000005000007945 */ /* 0x000fe20003800000 */
[----:B------:R-:W-:-:S07]  /*9fc0*/  IMAD.MOV.U32 R15, RZ, RZ, -0x1 ;  /* 0xffffffffff0f7424 */ /* 0x000fce00078e00ff */
[----:B------:R-:W-:Y:S05]  /*9fd0*/  WARPSYNC.COLLECTIVE R15, `(.L_x_998) ;  /* 0x000000000f087348 */ /* 0x000fea0003c00000 */
[----:B------:R-:W-:Y:S01]  /*9fe0*/  NOP ;  /* 0x0000000000007918 */ /* 0x000fe20000000000 */
[----:B------:R-:W-:Y:S01]  /*9ff0*/  ENDCOLLECTIVE ;  /* 0x000000000000791b */ /* 0x000fe20003800000 */
.L_x_998:
[----:B------:R-:W-:Y:S05]  /*a000*/  BSYNC B0 ;  /* 0x0000000000007941 */ /* 0x000fea0003800000 */
.L_x_997:
[----:B------:R-:W-:Y:S05]  /*a010*/  BRA `(.L_x_999) ;  /* 0xffffffcc00a47947 */ /* 0x000fea000383ffff */
.L_x_957:
[----:B-1----:R1:W2:Y:S02]  /*a020*/  SYNCS.PHASECHK.TRANS64.TRYWAIT P0, [R0+URZ+0x26820], R3 ;  /* 0x02682003000075a7 */ /* 0x0022a4000800017f */
[----:B--2---:R-:W-:Y:S05]  /*a030*/  @!P0 NANOSLEEP.SYNCS 0x989680 ;  /* 0x009896800000895d */ /* 0x004fea0003900000 */
[----:B------:R-:W2:Y:S02]  /*a040*/  @!P0 SYNCS.PHASECHK.TRANS64 P0, [R0+URZ+0x26820], R3 ;  /* 0x02682003000085a7 */ /* 0x000ea4000800007f */
[----:B--2---:R-:W-:Y:S05]  /*a050*/  @!P0 BRA `(.L_x_957) ;  /* 0xfffffffc00f08947 */ /* 0x004fea000383ffff */
[----:B------:R-:W-:Y:S05]  /*a060*/  BRA `(.L_x_1000) ;  /* 0xffffffd800ec7947 */ /* 0x000fea000383ffff */
.L_x_961:
[----:B-1----:R1:W2:Y:S02]  /*a070*/  SYNCS.PHASECHK.TRANS64.TRYWAIT P1, [R0+URZ+0x26840], R21 ;  /* 0x02684015000075a7 */ /* 0x0022a4000802017f */
[----:B--2---:R-:W-:Y:S05]  /*a080*/  @!P1 NANOSLEEP.SYNCS 0x989680 ;  /* 0x009896800000995d */ /* 0x004fea0003900000 */
[----:B------:R-:W2:Y:S02]  /*a090*/  @!P1 SYNCS.PHASECHK.TRANS64 P1, [R0+URZ+0x26840], R21 ;  /* 0x02684015000095a7 */ /* 0x000ea4000802007f */
[----:B--2---:R-:W-:Y:S05]  /*a0a0*/  @!P1 BRA `(.L_x_961) ;  /* 0xfffffffc00f09947 */ /* 0x004fea000383ffff */
[----:B------:R-:W-:Y:S05]  /*a0b0*/  BRA `(.L_x_1001) ;  /* 0xffffffe4000c7947 */ /* 0x000fea000383ffff */
.L_x_963:
[----:B--2---:R2:W3:Y:S02]  /*a0c0*/  SYNCS.PHASECHK.TRANS64.TRYWAIT P1, [R0+URZ+0x26828], R21 ;  /* 0x02682815000075a7 */ /* 0x0044e4000802017f */
[----:B---3--:R-:W-:Y:S05]  /*a0d0*/  @!P1 NANOSLEEP.SYNCS 0x989680 ;  /* 0x009896800000995d */ /* 0x008fea0003900000 */
[----:B------:R-:W3:Y:S02]  /*a0e0*/  @!P1 SYNCS.PHASECHK.TRANS64 P1, [R0+URZ+0x26828], R21 ;  /* 0x02682815000095a7 */ /* 0x000ee4000802007f */
[----:B---3--:R-:W-:Y:S05]  /*a0f0*/  @!P1 BRA `(.L_x_963) ;  /* 0xfffffffc00f09947 */ /* 0x008fea000383ffff */
[----:B------:R-:W-:Y:S05]  /*a100*/  BRA `(.L_x_1002) ;  /* 0xffffffe400bc7947 */ /* 0x000fea000383ffff */
.L_x_965:
[----:B---3--:R3:W4:Y:S02]  /*a110*/  SYNCS.PHASECHK.TRANS64.TRYWAIT P1, [R0+URZ+0x26848], R21 ;  /* 0x02684815000075a7 */ /* 0x008724000802017f */
[----:B----4-:R-:W-:Y:S05]  /*a120*/  @!P1 NANOSLEEP.SYNCS 0x989680 ;  /* 0x009896800000995d */ /* 0x010fea0003900000 */
[----:B------:R-:W4:Y:S02]  /*a130*/  @!P1 SYNCS.PHASECHK.TRANS64 P1, [R0+URZ+0x26848], R21 ;  /* 0x02684815000095a7 */ /* 0x000f24000802007f */
[----:B----4-:R-:W-:Y:S05]  /*a140*/  @!P1 BRA `(.L_x_965) ;  /* 0xfffffffc00f09947 */ /* 0x010fea000383ffff */
[----:B------:R-:W-:Y:S05]  /*a150*/  BRA `(.L_x_1003) ;  /* 0xffffffe800507947 */ /* 0x000fea000383ffff */
.L_x_967:
[----:B------:R-:W-:-:S07]  /*a160*/  SHF.L.U32 R5, R9, 0x1f, RZ ;  /* 0x0000001f09057819 */ /* 0x000fce00000006ff */
.L_x_1004:
[----:B-1----:R1:W2:Y:S02]  /*a170*/  SYNCS.PHASECHK.TRANS64.TRYWAIT P1, [R0+URZ+0x26820], R5 ;  /* 0x02682005000075a7 */ /* 0x0022a4000802017f */
[----:B--2---:R-:W-:Y:S05]  /*a180*/  @!P1 NANOSLEEP.SYNCS 0x989680 ;  /* 0x009896800000995d */ /* 0x004fea0003900000 */
[----:B------:R-:W2:Y:S02]  /*a190*/  @!P1 SYNCS.PHASECHK.TRANS64 P1, [R0+URZ+0x26820], R5 ;  /* 0x02682005000095a7 */ /* 0x000ea4000802007f */
[----:B--2---:R-:W-:Y:S05]  /*a1a0*/  @!P1 BRA `(.L_x_1004) ;  /* 0xfffffffc00f09947 */ /* 0x004fea000383ffff */
[----:B------:R-:W-:Y:S05]  /*a1b0*/  BRA `(.L_x_1005) ;  /* 0xffffffe800f47947 */ /* 0x000fea000383ffff */
.L_x_970:
[----:B-1----:R1:W2:Y:S02]  /*a1c0*/  SYNCS.PHASECHK.TRANS64.TRYWAIT P1, [R0+URZ+0x26840], R7 ;  /* 0x02684007000075a7 */ /* 0x0022a4000802017f */
[----:B--2---:R-:W-:Y:S05]  /*a1d0*/  @!P1 NANOSLEEP.SYNCS 0x989680 ;  /* 0x009896800000995d */ /* 0x004fea0003900000 */
[----:B------:R-:W2:Y:S02]  /*a1e0*/  @!P1 SYNCS.PHASECHK.TRANS64 P1, [R0+URZ+0x26840], R7 ;  /* 0x02684007000095a7 */ /* 0x000ea4000802007f */
[----:B--2---:R-:W-:Y:S05]  /*a1f0*/  @!P1 BRA `(.L_x_970) ;  /* 0xfffffffc00f09947 */ /* 0x004fea000383ffff */
[----:B------:R-:W-:Y:S05]  /*a200*/  BRA `(.L_x_1006) ;  /* 0xffffffec00a07947 */ /* 0x000fea000383ffff */
.L_x_972:
[----:B--2---:R2:W3:Y:S02]  /*a210*/  SYNCS.PHASECHK.TRANS64.TRYWAIT P1, [R0+URZ+0x26828], R7 ;  /* 0x02682807000075a7 */ /* 0x0044e4000802017f */
[----:B---3--:R-:W-:Y:S05]  /*a220*/  @!P1 NANOSLEEP.SYNCS 0x989680 ;  /* 0x009896800000995d */ /* 0x008fea0003900000 */
[----:B------:R-:W3:Y:S02]  /*a230*/  @!P1 SYNCS.PHASECHK.TRANS64 P1, [R0+URZ+0x26828], R7 ;  /* 0x02682807000095a7 */ /* 0x000ee4000802007f */
[----:B---3--:R-:W-:Y:S05]  /*a240*/  @!P1 BRA `(.L_x_972) ;  /* 0xfffffffc00f09947 */ /* 0x008fea000383ffff */
[----:B------:R-:W-:Y:S05]  /*a250*/  BRA `(.L_x_1007) ;  /* 0xfffffff000487947 */ /* 0x000fea000383ffff */
.L_x_974:
[----:B---3--:R3:W4:Y:S02]  /*a260*/  SYNCS.PHASECHK.TRANS64.TRYWAIT P0, [R3+URZ+0x26840], R2 ;  /* 0x02684002030075a7 */ /* 0x008724000800017f */
[----:B----4-:R-:W-:Y:S05]  /*a270*/  @!P0 NANOSLEEP.SYNCS 0x989680 ;  /* 0x009896800000895d */ /* 0x010fea0003900000 */
[----:B------:R-:W4:Y:S02]  /*a280*/  @!P0 SYNCS.PHASECHK.TRANS64 P0, [R3+URZ+0x26840], R2 ;  /* 0x02684002030085a7 */ /* 0x000f24000800007f */
[----:B----4-:R-:W-:Y:S05]  /*a290*/  @!P0 BRA `(.L_x_974) ;  /* 0xfffffffc00f08947 */ /* 0x010fea000383ffff */
[----:B------:R-:W-:Y:S05]  /*a2a0*/  BRA `(.L_x_1008) ;  /* 0xfffffff000f07947 */ /* 0x000fea000383ffff */
.L_x_976:
[----:B------:R-:W-:Y:S01]  /*a2b0*/  BSSY B0, `(.L_x_1009) ;  /* 0x0000006000007945 */ /* 0x000fe20003800000 */
[----:B------:R-:W-:-:S07]  /*a2c0*/  IMAD.MOV.U32 R15, RZ, RZ, -0x1 ;  /* 0xffffffffff0f7424 */ /* 0x000fce00078e00ff */
[----:B--2---:R-:W-:Y:S05]  /*a2d0*/  WARPSYNC.COLLECTIVE R15, `(.L_x_1010) ;  /* 0x000000000f0c7348 */ /* 0x004fea0003c00000 */
[----:B------:R-:W-:Y:S02]  /*a2e0*/  ELECT P6, UR62, PT ;  /* 0x00000000003e782f */ /* 0x000fe400038c0000 */
[----:B------:R-:W-:Y:S01]  /*a2f0*/  MOV R14, UR62 ;  /* 0x0000003e000e7c02 */ /* 0x000fe20008000f00 */
[----:B--2---:R-:W-:Y:S10]  /*a300*/  ENDCOLLECTIVE ;  /* 0x000000000000791b */ /* 0x004ff40003800000 */
.L_x_1010:
[----:B------:R-:W-:Y:S05]  /*a310*/  BSYNC B0 ;  /* 0x0000000000007941 */ /* 0x000fea0003800000 */
.L_x_1009:
[----:B------:R-:W-:Y:S01]  /*a320*/  PLOP3.LUT P0, PT, P6, PT, PT, 0x80, 0x0 ;  /* 0x000000000000781c */ /* 0x000fe2000370f070 */
[----:B------:R-:W-:-:S12]  /*a330*/  BRA `(.L_x_1011) ;  /* 0xfffffff400b87947 */ /* 0x000fd8000383ffff */
.L_x_978:
[----:B-1----:R1:W3:Y:S02]  /*a340*/  SYNCS.PHASECHK.TRANS64.TRYWAIT P1, [R6+URZ], R5 ;  /* 0x00000005060075a7 */ /* 0x0022e4000802017f */
[----:B---3--:R-:W-:Y:S05]  /*a350*/  @!P1 NANOSLEEP.SYNCS 0x989680 ;  /* 0x009896800000995d */ /* 0x008fea0003900000 */
[----:B------:R-:W3:Y:S02]  /*a360*/  @!P1 SYNCS.PHASECHK.TRANS64 P1, [R6+URZ], R5 ;  /* 0x00000005060095a7 */ /* 0x000ee4000802007f */
[----:B---3--:R-:W-:Y:S05]  /*a370*/  @!P1 BRA `(.L_x_978) ;  /* 0xfffffffc00f09947 */ /* 0x008fea000383ffff */
[----:B------:R-:W-:Y:S05]  /*a380*/  BRA `(.L_x_1012) ;  /* 0xfffffff400f87947 */ /* 0x000fea000383ffff */
.L_x_979:
[----:B---3--:R3:W4:Y:S02]  /*a390*/  SYNCS.PHASECHK.TRANS64.TRYWAIT P1, [R3+URZ], R2 ;  /* 0x00000002030075a7 */ /* 0x008724000802017f */
[----:B----4-:R-:W-:Y:S05]  /*a3a0*/  @!P1 NANOSLEEP.SYNCS 0x989680 ;  /* 0x009896800000995d */ /* 0x010fea0003900000 */
[----:B------:R-:W4:Y:S02]  /*a3b0*/  @!P1 SYNCS.PHASECHK.TRANS64 P1, [R3+URZ], R2 ;  /* 0x00000002030095a7 */ /* 0x000f24000802007f */
[----:B----4-:R-:W-:Y:S05]  /*a3c0*/  @!P1 BRA `(.L_x_979) ;  /* 0xfffffffc00f09947 */ /* 0x010fea000383ffff */
[----:B------:R-:W-:Y:S05]  /*a3d0*/  BRA `(.L_x_1013) ;  /* 0xfffffff400ec7947 */ /* 0x000fea000383ffff */
.L_x_981:
[----:B---3--:R3:W4:Y:S02]  /*a3e0*/  SYNCS.PHASECHK.TRANS64.TRYWAIT P0, [R0+URZ], R5 ;  /* 0x00000005000075a7 */ /* 0x008724000800017f */
[----:B----4-:R-:W-:Y:S05]  /*a3f0*/  @!P0 NANOSLEEP.SYNCS 0x989680 ;  /* 0x009896800000895d */ /* 0x010fea0003900000 */
[----:B------:R-:W4:Y:S02]  /*a400*/  @!P0 SYNCS.PHASECHK.TRANS64 P0, [R0+URZ], R5 ;  /* 0x00000005000085a7 */ /* 0x000f24000800007f */
[----:B----4-:R-:W-:Y:S05]  /*a410*/  @!P0 BRA `(.L_x_981) ;  /* 0xfffffffc00f08947 */ /* 0x010fea000383ffff */
[----:B------:R-:W-:Y:S05]  /*a420*/  BRA `(.L_x_1014) ;  /* 0xfffffff400f07947 */ /* 0x000fea000383ffff */
.L_x_1015:
        /* <DEDUP_REMOVED lines=13> */
.L_x_3302:


//--------------------- .text._ZN7cutlass13device_kernelIN5flash11enable_sm90INS1_16FlashAttnBwdSm90INS1_25CollectiveMainloopBwdSm90ILi2ELi2ELi2EN4cute5tupleIJNS5_1CILi1EEES8_S8_EEENS6_IJNS7_ILi64EEENS7_ILi128EEENS7_ILi96EEEEEENS_6half_tEfNS_4arch4Sm90ELb0ELb1ELb1ELb0ELb0ELb1ELb0ELb0ELi2ELi1ELi2ELi1ELb1EEENS1_21CollectiveEpilogueBwdISD_SE_SG_Li256ELb0ELb0ELi1EEENS1_19SingleTileSchedulerILb0ELb0ELb0ELi128EEEEEEEEEvNT_6ParamsE --------------------------
	.section	.text._ZN7cutlass13device_kernelIN5flash11enable_sm90INS1_16FlashAttnBwdSm90INS1_25CollectiveMainloopBwdSm90ILi2ELi2ELi2EN4cute5tupleIJNS5_1CILi1EEES8_S8_EEENS6_IJNS7_ILi64EEENS7_ILi128EEENS7_ILi96EEEEEENS_6half_tEfNS_4arch4Sm90ELb0ELb1ELb1ELb0ELb0ELb1ELb0ELb0ELi2ELi1ELi2ELi1ELb1EEENS1_21CollectiveEpilogueBwdISD_SE_SG_Li256ELb0ELb0ELi1EEENS1_19SingleTileSchedulerILb0ELb0ELb0ELi128EEEEEEEEEvNT_6ParamsE,"ax",@progbits
	.align	128
.text._ZN7cutlass13device_kernelIN5flash11enable_sm90INS1_16FlashAttnBwdSm90INS1_25CollectiveMainloopBwdSm90ILi2ELi2ELi2EN4cute5tupleIJNS5_1CILi1EEES8_S8_EEENS6_IJNS7_ILi64EEENS7_ILi128EEENS7_ILi96EEEEEENS_6half_tEfNS_4arch4Sm90ELb0ELb1ELb1ELb0ELb0ELb1ELb0ELb0ELi2ELi1ELi2ELi1ELb1EEENS1_21CollectiveEpilogueBwdISD_SE_SG_Li256ELb0ELb0ELi1EEENS1_19SingleTileSchedulerILb0ELb0ELb0ELi128EEEEEEEEEvNT_6ParamsE:
        .type           _ZN7cutlass13device_kernelIN5flash11enable_sm90INS1_16FlashAttnBwdSm90INS1_25CollectiveMainloopBwdSm90ILi2ELi2ELi2EN4cute5tupleIJNS5_1CILi1EEES8_S8_EEENS6_IJNS7_ILi64EEENS7_ILi128EEENS7_ILi96EEEEEENS_6half_tEfNS_4arch4Sm90ELb0ELb1ELb1ELb0ELb0ELb1ELb0ELb0ELi2ELi1ELi2ELi1ELb1EEENS1_21CollectiveEpilogueBwdISD_SE_SG_Li256ELb0ELb0ELi1EEENS1_19SingleTileSchedulerILb0ELb0ELb0ELi128EEEEEEEEEvNT_6ParamsE,@function
        .size           _ZN7cutlass13device_kernelIN5flash11enable_sm90INS1_16FlashAttnBwdSm90INS1_25CollectiveMainloopBwdSm90ILi2ELi2ELi2EN4cute5tupleIJNS5_1CILi1EEES8_S8_EEENS6_IJNS7_ILi64EEENS7_ILi128EEENS7_ILi96EEEEEENS_6half_tEfNS_4arch4Sm90ELb0ELb1ELb1ELb0ELb0ELb1ELb0ELb0ELi2ELi1ELi2ELi1ELb1EEENS1_21CollectiveEpilogueBwdISD_SE_SG_Li256ELb0ELb0ELi1EEENS1_19SingleTileSchedulerILb0ELb0ELb0ELi128EEEEEEEEEvNT_6ParamsE,(.L_x_3303 - _ZN7cutlass13device_kernelIN5flash11enable_sm90INS1_16FlashAttnBwdSm90INS1_25CollectiveMainloopBwdSm90ILi2ELi2ELi2EN4cute5tupleIJNS5_1CILi1EEES8_S8_EEENS6_IJNS7_ILi64EEENS7_ILi128EEENS7_ILi96EEEEEENS_6half_tEfNS_4arch4Sm90ELb0ELb1ELb1ELb0ELb0ELb1ELb0ELb0ELi2ELi1ELi2ELi1ELb1EEENS1_21CollectiveEpilogueBwdISD_SE_SG_Li256ELb0ELb0ELi1EEENS1_19SingleTileSchedulerILb0ELb0ELb0ELi128EEEEEEEEEvNT_6ParamsE)
        .other          _ZN7cutlass13device_kernelIN5flash11enable_sm90INS1_16FlashAttnBwdSm90INS1_25CollectiveMainloopBwdSm90ILi2ELi2ELi2EN4cute5tupleIJNS5_1CILi1EEES8_S8_EEENS6_IJNS7_ILi64EEENS7_ILi128EEENS7_ILi96EEEEEENS_6half_tEfNS_4arch4Sm90ELb0ELb1ELb1ELb0ELb0ELb1ELb0ELb0ELi2ELi1ELi2ELi1ELb1EEENS1_21CollectiveEpilogueBwdISD_SE_SG_Li256ELb0ELb0ELi1EEENS1_19SingleTileSchedulerILb0ELb0ELb0ELi128EEEEEEEEEvNT_6ParamsE,@"STO_CUDA_ENTRY STV_DEFAULT"
_ZN7cutlass13device_kernelIN5flash11enable_sm90INS1_16FlashAttnBwdSm90INS1_25CollectiveMainloopBwdSm90ILi2ELi2ELi2EN4cute5tupleIJNS5_1CILi1EEES8_S8_EEENS6_IJNS7_ILi64EEENS7_ILi128EEENS7_ILi96EEEEEENS_6half_tEfNS_4arch4Sm90ELb0ELb1ELb1ELb0ELb0ELb1ELb0ELb0ELi2ELi1ELi2ELi1ELb1EEENS1_21CollectiveEpilogueBwdISD_SE_SG_Li256ELb0ELb0ELi1EEENS1_19SingleTileSchedulerILb0ELb0ELb0ELi128EEEEEEEEEvNT_6ParamsE:
[----:B------:R-:W1:Y:S02]  /*0000*/  LDC R1, c[0x0][0x28] ;  /* 0x00000a00ff017b82 */ /* 0x000e640000000800 */
[----:B-1----:R-:W-:Y:S01]  /*0010*/  VIADD R1, R1, 0xfffffff8 ;  /* 0xfffffff801017836 */ /* 0x002fe20000000000 */
[----:B------:R-:W1:Y:S01]  /*0020*/  S2R R3, SR_TID.X ;  /* 0x0000000000037919 */ /* 0x000e620000002100 */
[----:B------:R-:W-:Y:S01]  /*0030*/  ELECT P0, URZ, PT ;  /* 0x00000000003f782f */ /* 0x000fe20003800000 */
[----:B------:R-:W-:Y:S01]  /*0040*/  BSSY B0, `(.L_x_1016) ;  /* 0x000001a000007945 */ /* 0x000fe20003800000 */
[--C-:B-1----:R-:W-:Y:S02]  /*0050*/  SHF.R.U32.HI R0, RZ, 0x5, R3.reuse ;  /* 0x00000005ff007819 */ /* 0x102fe40000011603 */
[----:B------:R-:W-:-:S03]  /*0060*/  SHF.R.U32.HI R3, RZ, 0x7, R3 ;  /* 0x00000007ff037819 */ /* 0x000fc60000011603 */
[----:B------:R-:W1:Y:S02]  /*0070*/  SHFL.IDX PT, R2, R0, RZ, 0x1f ;  /* 0x00001fff00027589 */ /* 0x000e6400000e0000 */
[----:B-1----:R-:W-:-:S13]  /*0080*/  ISETP.EQ.AND P0, PT, R2, RZ, P0 ;  /* 0x000000ff0200720c */ /* 0x002fda0000702270 */
[----:B------:R-:W-:Y:S05]  /*0090*/  @!P0 BRA `(.L_x_1017) ;  /* 0x0000000000508947 */ /* 0x000fea0003800000 */
        /* <DEDUP_REMOVED lines=20> */
.L_x_1017:
[----:B------:R-:W-:Y:S05]  /*01e0*/  BSYNC B0 ;  /* 0x0000000000007941 */ /* 0x000fea0003800000 */
.L_x_1016:
        /* <DEDUP_REMOVED lines=37> */
.L_x_1018:
        /* <DEDUP_REMOVED lines=22> */
.L_x_1019:
[----:B------:R-:W-:Y:S01]  /*05a0*/  PLOP3.LUT P0, PT, PT, PT, UP0, 0x80, 0x0 ;  /* 0x000000000000781c */ /* 0x000fe20003f0f008 */
[----:B------:R-:W-:Y:S01]  /*05b0*/  NOP ;  /* 0x0000000000007918 */ /* 0x000fe20000000000 */
[----:B-12-4-:R-:W-:Y:S11]  /*05c0*/  BAR.SYNC.DEFER_BLOCKING 0x0 ;  /* 0x0000000000007b1d */ /* 0x016ff60000010000 */
[----:B------:R-:W-:Y:S05]  /*05d0*/  @!P0 BRA `(.L_x_1020) ;  /* 0x0000006000048947 */ /* 0x000fea0003800000 */
.L_x_1021:
[----:B------:R-:W-:-:S08]  /*05e0*/  NOP ;  /* 0x0000000000007918 */ /* 0x000fd00000000000 */
[----:B------:R-:W1:Y:S02]  /*05f0*/  USETMAXREG.TRY_ALLOC.CTAPOOL UP0, 0xf0 ;  /* 0x000000f0000079c8 */ /* 0x000e640008000600 */
[----:B-1----:R-:W-:-:S13]  /*0600*/  PLOP3.LUT P0, PT, PT, PT, UP0, 0x80, 0x0 ;  /* 0x000000000000781c */ /* 0x002fda0003f0f008 */
[----:B------:R-:W-:Y:S05]  /*0610*/  @!P0 BRA `(.L_x_1021) ;  /* 0xfffffffc00f08947 */ /* 0x000fea000383ffff */
[----:B------:R-:W-:Y:S01]  /*0620*/  LOP3.LUT R0, R0, 0x3, RZ, 0xc0, !PT ;  /* 0x0000000300007812 */ /* 0x000fe200078ec0ff */
[----:B------:R-:W1:Y:S01]  /*0630*/  S2R R2, SR_TID.X ;  /* 0x0000000000027919 */ /* 0x000e620000002100 */
[----:B------:R-:W2:Y:S04]  /*0640*/  S2UR UR4, SR_CTAID.Z ;  /* 0x00000000000479c3 */ /* 0x000ea80000002700 */
[----:B------:R-:W3:Y:S02]  /*0650*/  SHFL.IDX PT, R0, R0, RZ, 0x1f ;  /* 0x00001fff00007589 */ /* 0x000ee400000e0000 */
[----:B---3--:R-:W-:Y:S02]  /*0660*/  ISETP.NE.AND P0, PT, R0, RZ, PT ;  /* 0x000000ff0000720c */ /* 0x008fe40003f05270 */
[----:B-1----:R-:W-:-:S11]  /*0670*/  SHF.R.U32.HI R2, RZ, 0x7, R2 ;  /* 0x00000007ff027819 */ /* 0x002fd60000011602 */
[----:B------:R-:W-:-:S05]  /*0680*/  @!P0 VIADD R2, R2, 0x9 ;  /* 0x0000000902028836 */ /* 0x000fca0000000000 */
[----:B------:R1:W-:Y:S06]  /*0690*/  @!P0 BAR.ARV R2, 0xa0 ;  /* 0x000280020000851d */ /* 0x0003ec0000002000 */
[----:B--2---:R-:W-:-:S13]  /*06a0*/  ISETP.LE.AND P0, PT, RZ, UR4, PT ;  /* 0x00000004ff007c0c */ /* 0x004fda000bf03270 */
[----:B-1----:R-:W-:Y:S05]  /*06b0*/  @!P0 EXIT ;  /* 0x000000000000894d */ /* 0x002fea0003800000 */
[----:B------:R-:W1:Y:S01]  /*06c0*/  S2UR UR39, SR_CTAID.X ;  /* 0x00000000002779c3 */ /* 0x000e620000002500 */
[----:B------:R-:W2:Y:S01]  /*06d0*/  S2R R3, SR_TID.X ;  /* 0x0000000000037919 */ /* 0x000ea20000002100 */
[----:B------:R-:W-:Y:S01]  /*06e0*/  ULDC UR7, c[0x0][0x280] ;  /* 0x0000a00000077ab9 */ /* 0x000fe20000000800 */
[----:B------:R-:W-:Y:S01]  /*06f0*/  ULDC UR6, c[0x0][0x290] ;  /* 0x0000a40000067ab9 */ /* 0x000fe20000000800 */
[----:B------:R-:W-:Y:S01]  /*0700*/  ULDC UR4, c[0x0][0x74c] ;  /* 0x0001d30000047ab9 */ /* 0x000fe20000000800 */
[----:B------:R-:W-:Y:S02]  /*0710*/  PLOP3.LUT P0, PT, PT, PT, PT, 0x80, 0x0 ;  /* 0x000000000000781c */ /* 0x000fe40003f0f070 */
        /* <DEDUP_REMOVED lines=18> */
[----:B-1----:R-:W-:Y:S02]  /*0840*/  ULEA UR5, UR39, UR7, 0x7 ;  /* 0x0000000727057291 */ /* 0x002fe4000f8e383f */
[----:B------:R-:W-:Y:S02]  /*0850*/  ISETP.LE.AND P1, PT, RZ, UR39, PT ;  /* 0x00000027ff007c0c */ /* 0x000fe4000bf23270 */
[----:B------:R-:W-:Y:S02]  /*0860*/  CS2R R34, SRZ ;  /* 0x0000000000227805 */ /* 0x000fe4000001ff00 */
[----:B------:R-:W-:Y:S01]  /*0870*/  CS2R R32, SRZ ;  /* 0x0000000000207805 */ /* 0x000fe2000001ff00 */
[----:B------:R-:W-:Y:S01]  /*0880*/  UIADD3 UR4, -UR4, UR5, -UR6 ;  /* 0x0000000504047290 */ /* 0x000fe2000fffe906 */
[----:B------:R-:W-:-:S02]  /*0890*/  CS2R R30, SRZ ;  /* 0x00000000001e7805 */ /* 0x000fc4000001ff00 */
[----:B------:R-:W-:Y:S02]  /*08a0*/  CS2R R28, SRZ ;  /* 0x00000000001c7805 */ /* 0x000fe4000001ff00 */
[----:B------:R-:W-:Y:S01]  /*08b0*/  CS2R R26, SRZ ;  /* 0x00000000001a7805 */ /* 0x000fe2000001ff00 */
[----:B------:R-:W-:Y:S01]  /*08c0*/  USHF.R.S32.HI UR5, URZ, 0x1f, UR4 ;  /* 0x0000001f3f057899 */ /* 0x000fe20008011404 */
[----:B--2---:R-:W-:Y:S01]  /*08d0*/  VIADD R18, R3, 0xffffff80 ;  /* 0xffffff8003127836 */ /* 0x004fe20000000000 */
[----:B------:R-:W-:Y:S02]  /*08e0*/  CS2R R24, SRZ ;  /* 0x0000000000187805 */ /* 0x000fe4000001ff00 */
[----:B------:R-:W-:Y:S01]  /*08f0*/  CS2R R118, SRZ ;  /* 0x0000000000767805 */ /* 0x000fe2000001ff00 */
[----:B------:R-:W-:Y:S01]  /*0900*/  ULEA.HI UR5, UR5, UR4, URZ, 0x6 ;  /* 0x0000000405057291 */ /* 0x000fe2000f8f303f */
[----:B------:R-:W-:Y:S01]  /*0910*/  CS2R R116, SRZ ;  /* 0x0000000000747805 */ /* 0x000fe2000001ff00 */
[----:B------:R-:W-:Y:S01]  /*0920*/  UIADD3 UR4, UR7, 0x3f, URZ ;  /* 0x0000003f07047890 */ /* 0x000fe2000fffe03f */
[----:B------:R-:W-:Y:S01]  /*0930*/  CS2R R114, SRZ ;  /* 0x0000000000727805 */ /* 0x000fe2000001ff00 */
[----:B------:R-:W-:Y:S01]  /*0940*/  USHF.R.S32.HI UR6, URZ, 0x6, UR5 ;  /* 0x000000063f067899 */ /* 0x000fe20008011405 */
[----:B------:R-:W-:Y:S01]  /*0950*/  CS2R R112, SRZ ;  /* 0x0000000000707805 */ /* 0x000fe2000001ff00 */
[----:B------:R-:W-:Y:S01]  /*0960*/  USHF.R.S32.HI UR5, URZ, 0x1f, UR4 ;  /* 0x0000001f3f057899 */ /* 0x000fe20008011404 */
[----:B------:R-:W-:Y:S01]  /*0970*/  CS2R R110, SRZ ;  /* 0x00000000006e7805 */ /* 0x000fe2000001ff00 */
[----:B------:R-:W-:Y:S01]  /*0980*/  UISETP.LT.AND UP0, UPT, URZ, UR6, UPT ;  /* 0x000000063f00728c */ /* 0x000fe2000bf01270 */
[----:B------:R-:W-:Y:S01]  /*0990*/  CS2R R108, SRZ ;  /* 0x00000000006c7805 */ /* 0x000fe2000001ff00 */
[----:B------:R-:W-:Y:S01]  /*09a0*/  ULEA.HI UR5, UR5, UR4, URZ, 0x6 ;  /* 0x0000000405057291 */ /* 0x000fe2000f8f303f */
[----:B------:R-:W-:Y:S01]  /*09b0*/  CS2R R106, SRZ ;  /* 0x00000000006a7805 */ /* 0x000fe2000001ff00 */
[----:B------:R-:W-:Y:S01]  /*09c0*/  USEL UR37, URZ, UR6, !UP0 ;  /* 0x000000063f257287 */ /* 0x000fe2000c000000 */
[----:B------:R-:W-:Y:S01]  /*09d0*/  CS2R R104, SRZ ;  /* 0x0000000000687805 */ /* 0x000fe2000001ff00 */
[----:B------:R-:W-:Y:S01]  /*09e0*/  USHF.R.S32.HI UR36, URZ, 0x6, UR5 ;  /* 0x000000063f247899 */ /* 0x000fe20008011405 */
        /* <DEDUP_REMOVED lines=10> */
[----:B------:R-:W-:Y:S01]  /*0a90*/  IMAD.MOV.U32 R83, RZ, RZ, RZ ;  /* 0x000000ffff537224 */ /* 0x000fe200078e00ff */
[----:B------:R-:W-:Y:S06]  /*0aa0*/  @!P1 BRA `(.L_x_1022) ;  /* 0x0000000000289947 */ /* 0x000fec0003800000 */
[----:B------:R-:W-:Y:S01]  /*0ab0*/  ULEA UR4, UR39, UR7, 0x7 ;  /* 0x0000000727047291 */ /* 0x000fe2000f8e383f */
[----:B------:R-:W-:-:S03]  /*0ac0*/  ULDC UR5, c[0x0][0x290] ;  /* 0x0000a40000057ab9 */ /* 0x000fc60000000800 */
[----:B------:R-:W-:-:S03]  /*0ad0*/  UIADD3 UR4, -UR5, 0xbf, UR4 ;  /* 0x000000bf05047890 */ /* 0x000fc6000fffe104 */
[----:B------:R-:W-:Y:S02]  /*0ae0*/  ULDC UR5, c[0x0][0x748] ;  /* 0x0001d20000057ab9 */ /* 0x000fe40000000800 */
[----:B------:R-:W-:-:S04]  /*0af0*/  UIADD3 UR4, UR4, UR5, URZ ;  /* 0x0000000504047290 */ /* 0x000fc8000fffe03f */
[----:B------:R-:W-:-:S04]  /*0b00*/  USHF.R.S32.HI UR5, URZ, 0x1f, UR4 ;  /* 0x0000001f3f057899 */ /* 0x000fc80008011404 */
[----:B------:R-:W-:-:S04]  /*0b10*/  ULEA.HI UR5, UR5, UR4, URZ, 0x6 ;  /* 0x0000000405057291 */ /* 0x000fc8000f8f303f */
[----:B------:R-:W-:-:S04]  /*0b20*/  USHF.R.S32.HI UR5, URZ, 0x6, UR5 ;  /* 0x000000063f057899 */ /* 0x000fc80008011405 */
[----:B------:R-:W-:-:S04]  /*0b30*/  UISETP.LT.AND UP0, UPT, UR36, UR5, UPT ;  /* 0x000000052400728c */ /* 0x000fc8000bf01270 */
[----:B------:R-:W-:-:S12]  /*0b40*/  USEL UR36, UR36, UR5, UP0 ;  /* 0x0000000524247287 */ /* 0x000fd80008000000 */
.L_x_1022:
[----:B------:R-:W-:Y:S01]  /*0b50*/  UISETP.GT.AND UP0, UPT, UR36, UR37, UPT ;  /* 0x000000252400728c */ /* 0x000fe2000bf04270 */
[----:B------:R-:W-:Y:S01]  /*0b60*/  IMAD.MOV.U32 R82, RZ, RZ, RZ ;  /* 0x000000ffff527224 */ /* 0x000fe200078e00ff */
[----:B------:R-:W-:Y:S02]  /*0b70*/  CS2R R80, SRZ ;  /* 0x0000000000507805 */ /* 0x000fe4000001ff00 */
[----:B------:R-:W-:Y:S02]  /*0b80*/  CS2R R78, SRZ ;  /* 0x00000000004e7805 */ /* 0x000fe4000001ff00 */
[----:B------:R-:W-:Y:S02]  /*0b90*/  CS2R R76, SRZ ;  /* 0x00000000004c7805 */ /* 0x000fe4000001ff00 */
[----:B------:R-:W-:Y:S02]  /*0ba0*/  CS2R R74, SRZ ;  /* 0x00000000004a7805 */ /* 0x000fe4000001ff00 */
[----:B------:R-:W-:-:S02]  /*0bb0*/  PLOP3.LUT P1, PT, PT, PT, UP0, 0x80, 0x0 ;  /* 0x000000000000781c */ /* 0x000fc40003f2f008 */
[----:B------:R-:W-:-:S11]  /*0bc0*/  CS2R R72, SRZ ;  /* 0x0000000000487805 */ /* 0x000fd6000001ff00 */
[----:B------:R-:W-:Y:S05]  /*0bd0*/  @!P1 BRA `(.L_x_1023) ;  /* 0x0000004000ec9947 */ /* 0x000fea0003800000 */
        /* <DEDUP_REMOVED lines=19> */
.L_x_1025:
        /* <DEDUP_REMOVED lines=15> */
.L_x_1024:
        /* <DEDUP_REMOVED lines=22> */
.L_x_1027:
        /* <DEDUP_REMOVED lines=15> */
.L_x_1026:
[----:B------:R-:W-:Y:S01]  /*1050*/  SHF.R.S32.HI R19, RZ, 0x1f, R18 ;  /* 0x0000001fff137819 */ /* 0x000fe20000011412 */
[----:B------:R-:W-:-:S03]  /*1060*/  UMOV UR4, 0xffffffff ;  /* 0xffffffff00047882 */ /* 0x000fc60000000000 */
[----:B------:R-:W-:-:S04]  /*1070*/  LEA.HI R0, R19, R18, RZ, 0x7 ;  /* 0x0000001213007211 */ /* 0x000fc800078f38ff */
[----:B------:R-:W-:Y:S01]  /*1080*/  SHF.R.S32.HI R17, RZ, 0x7, R0 ;  /* 0x00000007ff117819 */ /* 0x000fe20000011400 */
[----:B------:R-:W-:Y:S06]  /*1090*/  BRA.DIV UR4, `(.L_x_1028) ;  /* 0x0000008a04307947 */ /* 0x000fec000b800000 */
[----:B------:R1:W2:Y:S02]  /*10a0*/  SHFL.IDX PT, R14, R17, RZ, 0x1f ;  /* 0x00001fff110e7589 */ /* 0x0002a400000e0000 */
.L_x_1113:
        /* <DEDUP_REMOVED lines=10> */
[----:B------:R-:W-:-:S05]  /*1150*/  LOP3.LUT R5, R24, 0x7ffffffc, RZ, 0xc0, !PT ;  /* 0x7ffffffc18057812 */ /* 0x000fca00078ec0ff */
[----:B------:R-:W-:Y:S01]  /*1160*/  IMAD.IADD R2, R22, 0x1, -R5 ;  /* 0x0000000116027824 */ /* 0x000fe200078e0a05 */
[----:B---3--:R-:W-:Y:S06]  /*1170*/  @P0 BRA `(.L_x_1029) ;  /* 0x0000000000080947 */ /* 0x008fec0003800000 */
[----:B------:R-:W2:Y:S02]  /*1180*/  SYNCS.PHASECHK.TRANS64.TRYWAIT P0, [R237+URZ+0x26800], R4 ;  /* 0x02680004ed0075a7 */ /* 0x000ea4000800017f */
[----:B--2---:R-:W-:Y:S05]  /*1190*/  @!P0 BRA `(.L_x_1030) ;  /* 0x0000008800108947 */ /* 0x004fea0003800000 */
.L_x_1029:
[----:B------:R-:W-:Y:S02]  /*11a0*/  IMAD.IADD R16, R14, 0x1, -R3 ;  /* 0x000000010e107824 */ /* 0x000fe400078e0a03 */
[----:B------:R-:W-:Y:S01]  /*11b0*/  IMAD.SHL.U32 R2, R2, 0x2, RZ ;  /* 0x0000000202027824 */ /* 0x000fe200078e00ff */
[----:B------:R-:W-:Y:S06]  /*11c0*/  @!P1 BRA `(.L_x_1031) ;  /* 0x0000000000409947 */ /* 0x000fec0003800000 */
[----:B------:R-:W-:Y:S01]  /*11d0*/  MOV R0, 0x0 ;  /* 0x0000000000007802 */ /* 0x000fe20000000f00 */
[----:B------:R-:W-:Y:S01]  /*11e0*/  ULDC.64 UR4, c[0x4][0x88] ;  /* 0x0100220000047ab9 */ /* 0x000fe20000000a00 */
[----:B------:R-:W-:Y:S01]  /*11f0*/  ULDC.64 UR6, c[0x4][0x90] ;  /* 0x0100240000067ab9 */ /* 0x000fe20000000a00 */
[----:B--2---:R-:W-:Y:S01]  /*1200*/  IMAD.U32 R4, RZ, RZ, UR4 ;  /* 0x00000004ff047e24 */ /* 0x004fe2000f8e00ff */
[----:B------:R2:W3:Y:S01]  /*1210*/  LDC.64 R14, c[0x4][R0] ;  /* 0x01000000000e7b82 */ /* 0x0004e20000000a00 */
        /* <DEDUP_REMOVED lines=8> */
[----:B--2---:R-:W-:-:S07]  /*12a0*/  IMAD.MOV.U32 R13, RZ, RZ, RZ ;  /* 0x000000ffff0d7224 */ /* 0x004fce00078e00ff */
[----:B------:R-:W-:-:S07]  /*12b0*/  LEPC R20, `(.L_x_1031) ;  /* 0x000000001014794e */ /* 0x000fce0000000000 */
[----:B-1-3--:R-:W-:Y:S05]  /*12c0*/  CALL.ABS.NOINC R14 ;  /* 0x000000000e007343 */ /* 0x00afea0003c00000 */
.L_x_1031:
[----:B------:R-:W-:Y:S01]  /*12d0*/  LEA.HI R0, R19, R18, RZ, 0x4 ;  /* 0x0000001213007211 */ /* 0x000fe200078f20ff */
[----:B------:R-:W-:Y:S05]  /*12e0*/  WARPSYNC.ALL ;  /* 0x0000000000007948 */ /* 0x000fea0003800000 */
[----:B------:R-:W-:-:S05]  /*12f0*/  LOP3.LUT R3, R0, 0xfffffff0, RZ, 0xc0, !PT ;  /* 0xfffffff000037812 */ /* 0x000fca00078ec0ff */
[----:B------:R-:W-:Y:S01]  /*1300*/  IMAD.IADD R5, R18, 0x1, -R3 ;  /* 0x0000000112057824 */ /* 0x000fe200078e0a03 */
[----:B------:R-:W-:-:S04]  /*1310*/  SHF.R.S32.HI R3, RZ, 0x4, R0 ;  /* 0x00000004ff037819 */ /* 0x000fc80000011400 */
[----:B------:R-:W-:Y:S02]  /*1320*/  LEA.HI R6, R5, R5, RZ, 0x1 ;  /* 0x0000000505067211 */ /* 0x000fe400078f08ff */
[----:B------:R-:W-:Y:S02]  /*1330*/  LEA.HI R0, R0, R3, RZ, 0x1 ;  /* 0x0000000300007211 */ /* 0x000fe400078f08ff */
[--C-:B------:R-:W-:Y:S02]  /*1340*/  SHF.R.S32.HI R7, RZ, 0x1, R6.reuse ;  /* 0x00000001ff077819 */ /* 0x100fe40000011406 */
[----:B--2---:R-:W-:Y:S02]  /*1350*/  SHF.R.S32.HI R4, RZ, 0x1f, R6 ;  /* 0x0000001fff047819 */ /* 0x004fe40000011406 */
        /* <DEDUP_REMOVED lines=26> */
[--C-:B------:R-:W-:Y:S01]  /*1500*/  SHF.R.S32.HI R3, RZ, 0x2, R24.reuse ;  /* 0x00000002ff037819 */ /* 0x100fe20000011418 */
[----:B------:R-:W-:Y:S01]  /*1510*/  IMAD.SHL.U32 R7, R7, 0x10, RZ ;  /* 0x0000001007077824 */ /* 0x000fe200078e00ff */
[----:B------:R-:W-:Y:S02]  /*1520*/  SHF.R.S32.HI R24, RZ, 0x1f, R24 ;  /* 0x0000001fff187819 */ /* 0x000fe40000011418 */
[----:B------:R-:W2:Y:S01]  /*1530*/  LDSM.16.M88.4 R160, [R6+0x6000] ;  /* 0x0060000006a0783b */ /* 0x000ea20000000200 */
[----:B------:R-:W-:Y:S01]  /*1540*/  LEA.HI R18, R19, R18, RZ, 0x3 ;  /* 0x0000001213127211 */ /* 0x000fe200078f18ff */
[----:B------:R-:W-:Y:S01]  /*1550*/  IMAD R4, R17, 0x8, R4 ;  /* 0x0000000811047824 */ /* 0x000fe200078e0204 */
[----:B------:R-:W-:Y:S01]  /*1560*/  LEA.HI R24, R24, R3, RZ, 0x3 ;  /* 0x0000000318187211 */ /* 0x000fe200078f18ff */
[----:B------:R-:W3:Y:S01]  /*1570*/  LDSM.16.M88.4 R164, [R6+0x8000] ;  /* 0x0080000006a4783b */ /* 0x000ee20000000200 */
[----:B------:R-:W-:Y:S01]  /*1580*/  LOP3.LUT R7, R0, 0x30, R7, 0xf8, !PT ;  /* 0x0000003000077812 */ /* 0x000fe200078ef807 */
[----:B------:R-:W-:Y:S01]  /*1590*/  ULDC UR6, c[0x0][0x290] ;  /* 0x0000a40000067ab9 */ /* 0x000fe20000000800 */
[----:B------:R-:W-:Y:S01]  /*15a0*/  LOP3.LUT R24, R24, 0xfffffff8, RZ, 0xc0, !PT ;  /* 0xfffffff818187812 */ /* 0x000fe200078ec0ff */
[----:B------:R-:W4:Y:S01]  /*15b0*/  LDSM.16.M88.4 R168, [R6+0xa000] ;  /* 0x00a0000006a8783b */ /* 0x000f220000000200 */
[----:B------:R-:W-:Y:S01]  /*15c0*/  LOP3.LUT R7, R7, 0x8, R18, 0xf8, !PT ;  /* 0x0000000807077812 */ /* 0x000fe200078ef812 */
[----:B------:R-:W-:Y:S01]  /*15d0*/  UIMAD UR39, UR39, -0x80, UR6 ;  /* 0xffffff80272778a4 */ /* 0x000fe2000f8e0206 */
[----:B------:R-:W-:Y:S01]  /*15e0*/  SHF.R.U32.HI R8, RZ, 0x3, R0 ;  /* 0x00000003ff087819 */ /* 0x000fe20000011600 */
[----:B------:R-:W5:Y:S01]  /*15f0*/  S2R R5, SR_CTAID.X ;  /* 0x0000000000057919 */ /* 0x000f620000002500 */
[----:B------:R-:W-:Y:S01]  /*1600*/  IMAD.IADD R24, R3, 0x1, -R24 ;  /* 0x0000000103187824 */ /* 0x000fe200078e0a18 */
[----:B------:R-:W-:-:S02]  /*1610*/  LEA.HI R3, R17, R17, RZ, 0x1 ;  /* 0x0000001111037211 */ /* 0x000fc400078f08ff */
[----:B------:R-:W-:Y:S02]  /*1620*/  CS2R R70, SRZ ;  /* 0x0000000000467805 */ /* 0x000fe4000001ff00 */
[----:B------:R-:W-:Y:S02]  /*1630*/  LOP3.LUT R7, R7, R8, RZ, 0x3c, !PT ;  /* 0x0000000807077212 */ /* 0x000fe400078e3cff */
[----:B------:R-:W-:Y:S02]  /*1640*/  CS2R R68, SRZ ;  /* 0x0000000000447805 */ /* 0x000fe4000001ff00 */
[----:B------:R-:W-:Y:S02]  /*1650*/  LOP3.LUT R0, R3, 0x3fffffe, RZ, 0xc0, !PT ;  /* 0x03fffffe03007812 */ /* 0x000fe400078ec0ff */
[----:B------:R-:W-:Y:S02]  /*1660*/  CS2R R66, SRZ ;  /* 0x0000000000427805 */ /* 0x000fe4000001ff00 */
[----:B------:R-:W-:Y:S01]  /*1670*/  LEA.HI R23, R23, R22, RZ, 0x5 ;  /* 0x0000001617177211 */ /* 0x000fe200078f28ff */
[----:B------:R-:W-:Y:S01]  /*1680*/  IMAD.U32 R3, R4, 0x200, R7 ;  /* 0x0000020004037824 */ /* 0x000fe200078e0007 */
[----:B------:R-:W-:Y:S01]  /*1690*/  CS2R R64, SRZ ;  /* 0x0000000000407805 */ /* 0x000fe2000001ff00 */
[C---:B------:R-:W-:Y:S01]  /*16a0*/  IMAD.IADD R0, R17.reuse, 0x1, -R0 ;  /* 0x0000000111007824 */ /* 0x040fe200078e0a00 */
[----:B------:R-:W-:Y:S01]  /*16b0*/  SHF.R.S32.HI R23, RZ, 0x5, R23 ;  /* 0x00000005ff177819 */ /* 0x000fe20000011417 */
[----:B-1----:R-:W-:Y:S01]  /*16c0*/  IMAD R17, R17, 0x300, R22 ;  /* 0x0000030011117824 */ /* 0x002fe200078e0216 */
[----:B------:R1:W-:Y:S01]  /*16d0*/  STL [R1], R3 ;  /* 0x0000000301007387 */ /* 0x0003e20000100800 */
[----:B------:R-:W-:-:S02]  /*16e0*/  CS2R R62, SRZ ;  /* 0x00000000003e7805 */ /* 0x000fc4000001ff00 */
[----:B------:R-:W-:Y:S01]  /*16f0*/  CS2R R60, SRZ ;  /* 0x00000000003c7805 */ /* 0x000fe2000001ff00 */
[----:B------:R-:W-:Y:S01]  /*1700*/  IMAD R23, R23, 0x10, R24 ;  /* 0x0000001017177824 */ /* 0x000fe200078e0218 */
[----:B------:R-:W-:Y:S01]  /*1710*/  CS2R R58, SRZ ;  /* 0x00000000003a7805 */ /* 0x000fe2000001ff00 */
[----:B------:R-:W-:Y:S01]  /*1720*/  IMAD.SHL.U32 R4, R17, 0x4, RZ ;  /* 0x0000000411047824 */ /* 0x000fe200078e00ff */
[----:B------:R-:W-:Y:S01]  /*1730*/  CS2R R56, SRZ ;  /* 0x0000000000387805 */ /* 0x000fe2000001ff00 */
[----:B------:R-:W-:Y:S01]  /*1740*/  IMAD R0, R0, 0x40, R23 ;  /* 0x0000004000007824 */ /* 0x000fe200078e0217 */
[----:B------:R-:W-:Y:S02]  /*1750*/  CS2R R54, SRZ ;  /* 0x0000000000367805 */ /* 0x000fe4000001ff00 */
[----:B------:R-:W-:Y:S01]  /*1760*/  CS2R R52, SRZ ;  /* 0x0000000000347805 */ /* 0x000fe2000001ff00 */
[----:B-1----:R-:W-:Y:S01]  /*1770*/  IMAD.MOV.U32 R3, RZ, RZ, 0x20 ;  /* 0x00000020ff037424 */ /* 0x002fe200078e00ff */
[----:B------:R-:W-:-:S02]  /*1780*/  CS2R R50, SRZ ;  /* 0x0000000000327805 */ /* 0x000fc4000001ff00 */
[----:B------:R-:W-:Y:S02]  /*1790*/  CS2R R48, SRZ ;  /* 0x0000000000307805 */ /* 0x000fe4000001ff00 */
[----:B------:R-:W-:Y:S02]  /*17a0*/  CS2R R46, SRZ ;  /* 0x00000000002e7805 */ /* 0x000fe4000001ff00 */
[----:B------:R-:W-:Y:S02]  /*17b0*/  CS2R R44, SRZ ;  /* 0x00000000002c7805 */ /* 0x000fe4000001ff00 */
[----:B------:R-:W-:Y:S02]  /*17c0*/  SEL R3, R3, 0xffffffe0, !P0 ;  /* 0xffffffe003037807 */ /* 0x000fe40004000000 */
[----:B------:R-:W-:Y:S02]  /*17d0*/  CS2R R42, SRZ ;  /* 0x00000000002a7805 */ /* 0x000fe4000001ff00 */
[----:B------:R-:W-:-:S02]  /*17e0*/  CS2R R40, SRZ ;  /* 0x0000000000287805 */ /* 0x000fc4000001ff00 */
[----:B------:R-:W-:Y:S02]  /*17f0*/  CS2R R38, SRZ ;  /* 0x0000000000267805 */ /* 0x000fe4000001ff00 */
[----:B------:R-:W-:Y:S01]  /*1800*/  CS2R R36, SRZ ;  /* 0x0000000000247805 */ /* 0x000fe2000001ff00 */
[----:B------:R-:W-:Y:S01]  /*1810*/  IMAD.IADD R3, R6, 0x1, R3 ;  /* 0x0000000106037824 */ /* 0x000fe200078e0203 */
[----:B------:R-:W-:Y:S02]  /*1820*/  CS2R R34, SRZ ;  /* 0x0000000000227805 */ /* 0x000fe4000001ff00 */
[----:B------:R-:W-:Y:S02]  /*1830*/  CS2R R32, SRZ ;  /* 0x0000000000207805 */ /* 0x000fe4000001ff00 */
[----:B------:R-:W-:Y:S02]  /*1840*/  CS2R R30, SRZ ;  /* 0x00000000001e7805 */ /* 0x000fe4000001ff00 */
[----:B------:R-:W-:Y:S01]  /*1850*/  CS2R R28, SRZ ;  /* 0x00000000001c7805 */ /* 0x000fe2000001ff00 */
[----:B------:R-:W1:Y:S01]  /*1860*/  LDSM.16.M88.4 R172, [R3+0x6000] ;  /* 0x0060000003ac783b */ /* 0x000e620000000200 */
[----:B------:R-:W-:-:S02]  /*1870*/  CS2R R26, SRZ ;  /* 0x00000000001a7805 */ /* 0x000fc4000001ff00 */
[----:B------:R-:W-:Y:S02]  /*1880*/  CS2R R24, SRZ ;  /* 0x0000000000187805 */ /* 0x000fe4000001ff00 */
[----:B------:R-:W-:Y:S01]  /*1890*/  CS2R R118, SRZ ;  /* 0x0000000000767805 */ /* 0x000fe2000001ff00 */
[----:B------:R-:W1:Y:S01]  /*18a0*/  LDSM.16.M88.4 R176, [R3+0x8000] ;  /* 0x0080000003b0783b */ /* 0x000e620000000200 */
        /* <DEDUP_REMOVED lines=11> */
[----:B-----5:R-:W-:Y:S01]  /*1960*/  IMAD R3, R5, -0x80, -R0 ;  /* 0xffffff8005037824 */ /* 0x020fe200078e0a00 */
        /* <DEDUP_REMOVED lines=12> */
[----:B------:R-:W-:Y:S01]  /*1a30*/  CS2R R72, SRZ ;  /* 0x0000000000487805 */ /* 0x000fe2000001ff00 */
[----:B------:R-:W-:Y:S01]  /*1a40*/  IMAD R4, R4, 0x4, R237 ;  /* 0x0000000404047824 */ /* 0x000fe200078e02ed */
[----:B------:R-:W-:Y:S01]  /*1a50*/  IADD3 R0, -R0, UR39, RZ ;  /* 0x0000002700007c10 */ /* 0x000fe2000fffe1ff */
[----:B------:R-:W-:Y:S01]  /*1a60*/  ULOP3.LUT UR16, UR38, 0x1, URZ, 0xfc, !UPT ;  /* 0x0000000126107892 */ /* 0x000fe2000f8efc3f */
[----:B------:R-:W-:Y:S01]  /*1a70*/  UMOV UR4, URZ ;  /* 0x0000003f00047c82 */ /* 0x000fe20008000000 */
[----:B------:R-:W-:Y:S01]  /*1a80*/  UMOV UR5, URZ ;  /* 0x0000003f00057c82 */ /* 0x000fe20008000000 */
[----:B------:R-:W-:Y:S01]  /*1a90*/  ULDC UR17, c[0x0][0x280] ;  /* 0x0000a00000117ab9 */ /* 0x000fe20000000800 */
[----:B------:R-:W-:Y:S01]  /*1aa0*/  ULDC UR18, c[0x0][0x75c] ;  /* 0x0001d70000127ab9 */ /* 0x000fe20000000800 */
[----:B-1234-:R-:W-:-:S07]  /*1ab0*/  ULDC UR19, c[0x0][0x744] ;  /* 0x0001d10000137ab9 */ /* 0x01efce0000000800 */
.L_x_1042:
[----:B------:R-:W-:-:S06]  /*1ac0*/  UISETP.NE.AND UP0, UPT, UR16, 0x3, UPT ;  /* 0x000000031000788c */ /* 0x000fcc000bf05270 */
[----:B------:R-:W-:-:S13]  /*1ad0*/  PLOP3.LUT P6, PT, PT, PT, UP0, 0x80, 0x0 ;  /* 0x000000000000781c */ /* 0x000fda0003fcf008 */
[----:B-1----:R-:W-:Y:S05]  /*1ae0*/  @!P6 BRA `(.L_x_1032) ;  /* 0x000000000004e947 */ /* 0x002fea0003800000 */
[----:B------:R-:W-:Y:S01]  /*1af0*/  BPT.TRAP 0x1 ;  /* 0x000000040000795c */ /* 0x000fe20000300000 */
.L_x_1032:
[----:B------:R-:W-:Y:S01]  /*1b00*/  R2UR UR6, R237 ;  /* 0x00000000ed0672ca */ /* 0x000fe200000e0000 */
[----:B------:R-:W-:-:S05]  /*1b10*/  IMAD.U32 R120, RZ, RZ, UR4 ;  /* 0x00000004ff787e24 */ /* 0x000fca000f8e00ff */
[----:B------:R-:W-:-:S07]  /*1b20*/  SHF.L.U32 R120, R120, 0x1f, RZ ;  /* 0x0000001f78787819 */ /* 0x000fce00000006ff */
[----:B------:R-:W-:-:S09]  /*1b30*/  ULEA UR6, UR5, UR6, 0x3 ;  /* 0x0000000605067291 */ /* 0x000fd2000f8e183f */
[----:B------:R1:W2:Y:S01]  /*1b40*/  SYNCS.PHASECHK.TRANS64.TRYWAIT P0, [UR6+0x26810], R120 ;  /* 0x02681078ff0075a7 */ /* 0x0002a20008000146 */
[----:B------:R-:W-:Y:S05]  /*1b50*/  @!P6 BRA `(.L_x_1033) ;  /* 0x000000000004e947 */ /* 0x000fea0003800000 */
[----:B------:R-:W-:Y:S01]  /*1b60*/  BPT.TRAP 0x1 ;  /* 0x000000040000795c */ /* 0x000fe20000300000 */
.L_x_1033:
[----:B--2---:R-:W-:Y:S05]  /*1b70*/  @P0 BRA `(.L_x_1034) ;  /* 0x0000000000080947 */ /* 0x004fea0003800000 */
[----:B------:R-:W2:Y:S02]  /*1b80*/  SYNCS.PHASECHK.TRANS64.TRYWAIT P0, [UR6+0x26810], R120 ;  /* 0x02681078ff0075a7 */ /* 0x000ea40008000146 */
[----:B--2---:R-:W-:Y:S05]  /*1b90*/  @!P0 BRA `(.L_x_1035) ;  /* 0x0000007c00a48947 */ /* 0x004fea0003800000 */
.L_x_1034:
[----:B------:R-:W-:Y:S01]  /*1ba0*/  R2UR UR7, R237 ;  /* 0x00000000ed0772ca */ /* 0x000fe200000e0000 */
[----:B--2---:R-:W-:Y:S01]  /*1bb0*/  IMAD R5, R16, 0x800, R237 ;  /* 0x0000080010057824 */ /* 0x004fe200078e02ed */
[----:B------:R-:W-:Y:S01]  /*1bc0*/  WARPGROUP.ARRIVE ;  /* 0x00000000000079c5 */ /* 0x000fe20000000000 */
[----:B------:R-:W-:Y:S01]  /*1bd0*/  UMOV UR9, 0xc0000010 ;  /* 0xc000001000097882 */ /* 0x000fe20000000000 */
[----:B------:R-:W-:Y:S02]  /*1be0*/  UMOV UR11, 0x80000020 ;  /* 0x80000020000b7882 */ /* 0x000fe40000000000 */
[----:B------:R-:W-:Y:S01]  /*1bf0*/  R2UR UR8, R5 ;  /* 0x00000000050872ca */ /* 0x000fe200000e0000 */
[----:B------:R-:W-:-:S04]  /*1c00*/  IMAD.U32 R5, RZ, RZ, UR5 ;  /* 0x00000005ff057e24 */ /* 0x000fc8000f8e00ff */
[----:B------:R-:W-:Y:S02]  /*1c10*/  IMAD R6, R5, 0x40, R2 ;  /* 0x0000004005067824 */ /* 0x000fe400078e0202 */
[----:B------:R-:W-:Y:S02]  /*1c20*/  UIADD3 UR7, UR7, 0x12000, URZ ;  /* 0x0001200007077890 */ /* 0x000fe4000fffe03f */
[----:B------:R-:W-:Y:S02]  /*1c30*/  IMAD R5, R6, 0x4, R237 ;  /* 0x0000000406057824 */ /* 0x000fe400078e02ed */
[----:B------:R-:W-:Y:S02]  /*1c40*/  USHF.R.U32.HI UR7, URZ, 0x4, UR7 ;  /* 0x000000043f077899 */ /* 0x000fe40008011607 */
[----:B------:R-:W-:Y:S02]  /*1c50*/  USHF.R.U32.HI UR8, URZ, 0x4, UR8 ;  /* 0x000000043f087899 */ /* 0x000fe40008011608 */
        /* <DEDUP_REMOVED lines=54> */
.L_x_1036:
[----:B------:R1:W1:Y:S01]  /*1fc0*/  SYNCS.PHASECHK.TRANS64.TRYWAIT P0, [UR6+0x26830], R120 ;  /* 0x02683078ff0075a7 */ /* 0x0002620008000146 */
[----:B------:R-:W-:Y:S05]  /*1fd0*/  @!P6 BRA `(.L_x_1037) ;  /* 0x000000000004e947 */ /* 0x000fea0003800000 */
[----:B------:R-:W-:Y:S01]  /*1fe0*/  BPT.TRAP 0x1 ;  /* 0x000000040000795c */ /* 0x000fe20000300000 */
.L_x_1037:
[----:B------:R-:W1:Y:S01]  /*1ff0*/  LDC.64 R222, c[0x0][0x748] ;  /* 0x0001d200ffde7b82 */ /* 0x000e620000000a00 */
        /* <DEDUP_REMOVED lines=23> */
[----:B------:R-:W1:Y:S08]  /*2170*/  MUFU.TANH R6, R6 ;  /* 0x0000000600067308 */ /* 0x000e700000002400 */
        /* <DEDUP_REMOVED lines=20> */
[----:B------:R-:W2:Y:S08]  /*22c0*/  MUFU.TANH R204, R204 ;  /* 0x000000cc00cc7308 */ /* 0x000eb00000002400 */
[----:B------:R-:W2:Y:S01]  /*22d0*/  MUFU.TANH R205, R205 ;  /* 0x000000cd00cd7308 */ /* 0x000ea20000002400 */
[----:B-1----:R-:W-:Y:S05]  /*22e0*/  @P0 BRA `(.L_x_1038) ;  /* 0x0000000000080947 */ /* 0x002fea0003800000 */
[----:B------:R-:W1:Y:S02]  /*22f0*/  SYNCS.PHASECHK.TRANS64.TRYWAIT P0, [UR6+0x26830], R120 ;  /* 0x02683078ff0075a7 */ /* 0x000e640008000146 */
[----:B-1----:R-:W-:Y:S05]  /*2300*/  @!P0 BRA `(.L_x_1039) ;  /* 0x0000007400e08947 */ /* 0x002fea0003800000 */
.L_x_1038:
[----:B------:R-:W-:Y:S01]  /*2310*/  ULEA UR9, UR37, -UR17, 0x6 ;  /* 0x8000001125097291 */ /* 0x000fe2000f8e303f */
[----:B------:R-:W-:Y:S01]  /*2320*/  ISETP.GT.AND P2, PT, R3, RZ, PT ;  /* 0x000000ff0300720c */ /* 0x000fe20003f44270 */
[----:B------:R-:W-:Y:S01]  /*2330*/  FMUL.FTZ R236, R151, UR18 ;  /* 0x0000001297ec7c20 */ /* 0x000fe20008410000 */
[----:B------:R-:W-:Y:S01]  /*2340*/  ISETP.GT.AND P0, PT, R3, 0x8, PT ;  /* 0x000000080300780c */ /* 0x000fe20003f04270 */
[----:B------:R-:W-:Y:S01]  /*2350*/  FMUL.FTZ R235, R152, UR18 ;  /* 0x0000001298eb7c20 */ /* 0x000fe20008410000 */
[----:B------:R-:W-:Y:S01]  /*2360*/  ISETP.GT.AND P1, PT, R0, RZ, PT ;  /* 0x000000ff0000720c */ /* 0x000fe20003f24270 */
[----:B------:R-:W-:Y:S01]  /*2370*/  FMUL.FTZ R234, R154, UR18 ;  /* 0x000000129aea7c20 */ /* 0x000fe20008410000 */
[C---:B------:R-:W-:Y:S01]  /*2380*/  IADD3 R120, R0.reuse, UR9, R2 ;  /* 0x0000000900787c10 */ /* 0x040fe2000fffe002 */
[----:B------:R-:W1:Y:S01]  /*2390*/  MUFU.TANH R236, R236 ;  /* 0x000000ec00ec7308 */ /* 0x000e620000002400 */
[----:B------:R-:W-:Y:S01]  /*23a0*/  ISETP.GT.AND P3, PT, R0, 0x8, PT ;  /* 0x000000080000780c */ /* 0x000fe20003f64270 */
[----:B------:R-:W-:Y:S01]  /*23b0*/  UMOV UR11, 0x80000020 ;  /* 0x80000020000b7882 */ /* 0x000fe20000000000 */
[--C-:B------:R-:W-:Y:S01]  /*23c0*/  IADD3 R123, RZ, -R120, -R223.reuse ;  /* 0x80000078ff7b7210 */ /* 0x100fe20007ffe8df */
[--C-:B------:R-:W-:Y:S01]  /*23d0*/  IMAD.IADD R121, R222, 0x1, -R120.reuse ;  /* 0x00000001de797824 */ /* 0x100fe200078e0a78 */
[----:B------:R-:W-:Y:S01]  /*23e0*/  IADD3 R223, -R120, 0x8, -R223 ;  /* 0x0000000878df7810 */ /* 0x000fe20007ffe9df */
[----:B------:R-:W-:Y:S01]  /*23f0*/  UMOV UR15, 0x80000020 ;  /* 0x80000020000f7882 */ /* 0x000fe20000000000 */
[----:B------:R-:W-:Y:S01]  /*2400*/  IADD3 R120, R222, 0x8, -R120 ;  /* 0x00000008de787810 */ /* 0x000fe20007ffe878 */
[----:B------:R-:W5:Y:S01]  /*2410*/  MUFU.TANH R235, R235 ;  /* 0x000000eb00eb7308 */ /* 0x000f620000002400 */
[----:B------:R-:W-:Y:S01]  /*2420*/  SEL R121, R121, 0x40, !P2 ;  /* 0x0000004079797807 */ /* 0x000fe20005000000 */
[----:B------:R-:W-:Y:S01]  /*2430*/  FMUL.FTZ R224, R159, UR18 ;  /* 0x000000129fe07c20 */ /* 0x000fe20008410000 */
[----:B------:R-:W-:-:S02]  /*2440*/  SEL R122, R120, 0x40, !P0 ;  /* 0x00000040787a7807 */ /* 0x000fc40004000000 */
[----:B------:R-:W-:Y:S02]  /*2450*/  SEL R120, R123, 0x40, P1 ;  /* 0x000000407b787807 */ /* 0x000fe40000800000 */
[C---:B------:R-:W-:Y:S01]  /*2460*/  ISETP.GE.AND P0, PT, R121.reuse, RZ, PT ;  /* 0x000000ff7900720c */ /* 0x040fe20003f06270 */
[----:B------:R-:W5:Y:S01]  /*2470*/  MUFU.TANH R234, R234 ;  /* 0x000000ea00ea7308 */ /* 0x000f620000002400 */
[----:B------:R-:W-:Y:S02]  /*2480*/  ISETP.GE.AND P1, PT, R121, 0x8, PT ;  /* 0x000000087900780c */ /* 0x000fe40003f26270 */
[----:B------:R-:W-:Y:S02]  /*2490*/  SEL R223, R223, 0x40, P3 ;  /* 0x00000040dfdf7807 */ /* 0x000fe40001800000 */
[C---:B------:R-:W-:Y:S02]  /*24a0*/  ISETP.GT.OR P0, PT, R120.reuse, RZ, !P0 ;  /* 0x000000ff7800720c */ /* 0x040fe40004704670 */
[----:B------:R-:W-:Y:S01]  /*24b0*/  ISETP.GT.OR P1, PT, R120, 0x8, !P1 ;  /* 0x000000087800780c */ /* 0x000fe20004f24670 */
[----:B------:R-:W-:Y:S01]  /*24c0*/  MUFU.TANH R224, R224 ;  /* 0x000000e000e07308 */ /* 0x000fe20000002400 */
[----:B------:R-:W-:-:S02]  /*24d0*/  ISETP.GE.AND P3, PT, R122, RZ, PT ;  /* 0x000000ff7a00720c */ /* 0x000fc40003f66270 */
[----:B------:R-:W-:Y:S02]  /*24e0*/  ISETP.GE.AND P4, PT, R121, 0x1, PT ;  /* 0x000000017900780c */ /* 0x000fe40003f86270 */
[----:B------:R-:W-:Y:S02]  /*24f0*/  ISETP.GE.AND P5, PT, R122, 0x1, PT ;  /* 0x000000017a00780c */ /* 0x000fe40003fa6270 */
[----:B------:R-:W-:Y:S02]  /*2500*/  FSEL R225, R6, -INF , !P0 ;  /* 0xff80000006e17808 */ /* 0x000fe40004000000 */
[----:B------:R-:W-:Y:S02]  /*2510*/  FSEL R221, R10, -INF , !P1 ;  /* 0xff8000000add7808 */ /* 0x000fe40004800000 */
[----:B------:R-:W-:Y:S01]  /*2520*/  ISETP.GE.AND P2, PT, R122, 0x8, PT ;  /* 0x000000087a00780c */ /* 0x000fe20003f46270 */
[----:B---3--:R-:W-:Y:S01]  /*2530*/  FFMA.FTZ R225, R225, UR19, -R194 ;  /* 0x00000013e1e17c23 */ /* 0x008fe200080108c2 */
[----:B------:R-:W-:Y:S01]  /*2540*/  ISETP.GT.OR P3, PT, R223, RZ, !P3 ;  /* 0x000000ffdf00720c */ /* 0x000fe20005f64670 */
[----:B----4-:R-:W-:Y:S01]  /*2550*/  FFMA.FTZ R230, R221, UR19, -R192 ;  /* 0x00000013dde67c23 */ /* 0x010fe200080108c0 */
[----:B------:R-:W-:Y:S01]  /*2560*/  ISETP.GE.AND P0, PT, R121, 0x9, PT ;  /* 0x000000097900780c */ /* 0x000fe20003f06270 */
[----:B------:R-:W-:Y:S01]  /*2570*/  FMUL.FTZ R221, R156, UR18 ;  /* 0x000000129cdd7c20 */ /* 0x000fe20008410000 */
[----:B------:R-:W-:Y:S01]  /*2580*/  ISETP.GT.OR P4, PT, R120, 0x1, !P4 ;  /* 0x000000017800780c */ /* 0x000fe20006784670 */
[----:B------:R-:W-:Y:S01]  /*2590*/  MUFU.EX2 R225, R225 ;  /* 0x000000e100e17308 */ /* 0x000fe20000000800 */
[----:B------:R-:W-:-:S02]  /*25a0*/  ISETP.GT.OR P5, PT, R223, 0x1, !P5 ;  /* 0x00000001df00780c */ /* 0x000fc40006fa4670 */
[----:B------:R-:W-:Y:S02]  /*25b0*/  ISETP.GE.AND P1, PT, R121, 0x11, PT ;  /* 0x000000117900780c */ /* 0x000fe40003f26270 */
[----:B------:R-:W-:Y:S02]  /*25c0*/  FSEL R233, R8, -INF , !P3 ;  /* 0xff80000008e97808 */ /* 0x000fe40005800000 */
[----:B------:R-:W-:Y:S01]  /*25d0*/  FSEL R226, R7, -INF , !P4 ;  /* 0xff80000007e27808 */ /* 0x000fe20006000000 */
[----:B------:R-:W-:Y:S01]  /*25e0*/  MUFU.TANH R221, R221 ;  /* 0x000000dd00dd7308 */ /* 0x000fe20000002400 */
[----:B------:R-:W-:Y:S01]  /*25f0*/  FSEL R232, R9, -INF , !P5 ;  /* 0xff80000009e87808 */ /* 0x000fe20006800000 */
[----:B------:R-:W-:Y:S01]  /*2600*/  FFMA.FTZ R233, R233, UR19, -R194 ;  /* 0x00000013e9e97c23 */ /* 0x000fe200080108c2 */
[----:B------:R-:W-:Y:S01]  /*2610*/  ISETP.GT.OR P2, PT, R223, 0x8, !P2 ;  /* 0x00000008df00780c */ /* 0x000fe20005744670 */
[--C-:B------:R-:W-:Y:S01]  /*2620*/  FFMA.FTZ R226, R226, UR19, -R195.reuse ;  /* 0x00000013e2e27c23 */ /* 0x100fe200080108c3 */
[----:B------:R-:W-:Y:S01]  /*2630*/  ISETP.GT.OR P0, PT, R120, 0x9, !P0 ;  /* 0x000000097800780c */ /* 0x000fe20004704670 */
[----:B------:R-:W-:Y:S01]  /*2640*/  FFMA.FTZ R232, R232, UR19, -R195 ;  /* 0x00000013e8e87c23 */ /* 0x000fe200080108c3 */
[----:B------:R-:W-:Y:S01]  /*2650*/  ISETP.GT.OR P1, PT, R120, 0x11, !P1 ;  /* 0x000000117800780c */ /* 0x000fe20004f24670 */
[----:B------:R-:W-:Y:S01]  /*2660*/  FMUL.FTZ R195, R153, UR18 ;  /* 0x0000001299c37c20 */ /* 0x000fe20008410000 */
[----:B------:R-:W-:Y:S01]  /*2670*/  R2UR UR8, R237 ;  /* 0x00000000ed0872ca */ /* 0x000fe200000e0000 */
[----:B------:R-:W3:Y:S01]  /*2680*/  MUFU.EX2 R153, R233 ;  /* 0x000000e900997308 */ /* 0x000ee20000000800 */
[----:B------:R-:W-:-:S02]  /*2690*/  ISETP.GE.AND P3, PT, R122, 0x9, PT ;  /* 0x000000097a00780c */ /* 0x000fc40003f66270 */
[----:B------:R-:W-:Y:S02]  /*26a0*/  ISETP.GE.AND P4, PT, R121, 0x10, PT ;  /* 0x000000107900780c */ /* 0x000fe40003f86270 */
[----:B------:R-:W-:Y:S02]  /*26b0*/  ISETP.GE.AND P5, PT, R122, 0x10, PT ;  /* 0x000000107a00780c */ /* 0x000fe40003fa6270 */
[----:B------:R-:W-:Y:S01]  /*26c0*/  FSEL R231, R12, -INF , !P2 ;  /* 0xff8000000ce77808 */ /* 0x000fe20005000000 */
[----:B------:R-:W-:Y:S01]  /*26d0*/  FFMA.FTZ R8, -R8, R8, 1 ;  /* 0x3f80000008087423 */ /* 0x000fe20000010108 */
[----:B------:R-:W-:Y:S01]  /*26e0*/  FSEL R222, R11, -INF , !P0 ;  /* 0xff8000000bde7808 */ /* 0x000fe20004000000 */
[----:B------:R-:W-:Y:S01]  /*26f0*/  MUFU.TANH R195, R195 ;  /* 0x000000c300c37308 */ /* 0x000fe20000002400 */
[----:B------:R-:W-:Y:S01]  /*2700*/  FSEL R219, R15, -INF , !P1 ;  /* 0xff8000000fdb7808 */ /* 0x000fe20004800000 */
[----:B------:R-:W-:Y:S01]  /*2710*/  UIADD3 UR8, UR8, 0x18000, URZ ;  /* 0x0001800008087890 */ /* 0x000fe2000fffe03f */
[----:B------:R-:W-:Y:S01]  /*2720*/  ISETP.GE.AND P2, PT, R122, 0x11, PT ;  /* 0x000000117a00780c */ /* 0x000fe20003f46270 */
[----:B------:R-:W-:Y:S01]  /*2730*/  FFMA.FTZ R231, R231, UR19, -R192 ;  /* 0x00000013e7e77c23 */ /* 0x000fe200080108c0 */
[----:B------:R-:W-:Y:S01]  /*2740*/  ISETP.GT.OR P3, PT, R223, 0x9, !P3 ;  /* 0x00000009df00780c */ /* 0x000fe20005f64670 */
[----:B------:R-:W-:Y:S01]  /*2750*/  USHF.R.U32.HI UR8, URZ, 0x4, UR8 ;  /* 0x000000043f087899 */ /* 0x000fe20008011608 */
[----:B------:R-:W-:Y:S01]  /*2760*/  ISETP.GE.AND P0, PT, R121, 0x18, PT ;  /* 0x000000187900780c */ /* 0x000fe20003f06270 */
[--C-:B------:R-:W-:Y:S01]  /*2770*/  FFMA.FTZ R194, R222, UR19, -R193.reuse ;  /* 0x00000013dec27c23 */ /* 0x100fe200080108c1 */
[----:B------:R-:W-:Y:S01]  /*2780*/  ISETP.GT.OR P4, PT, R120, 0x10, !P4 ;  /* 0x000000107800780c */ /* 0x000fe20006784670 */
[----:B------:R-:W-:Y:S01]  /*2790*/  ULOP3.LUT UR8, UR8, 0x3fff, URZ, 0xc0, !UPT ;  /* 0x00003fff08087892 */ /* 0x000fe2000f8ec03f */
[----:B------:R-:W-:Y:S01]  /*27a0*/  ISETP.GT.OR P5, PT, R223, 0x10, !P5 ;  /* 0x00000010df00780c */ /* 0x000fe20006fa4670 */
[----:B------:R-:W-:Y:S01]  /*27b0*/  FMUL.FTZ R222, R157, UR18 ;  /* 0x000000129dde7c20 */ /* 0x000fe20008410000 */
[----:B------:R-:W-:Y:S01]  /*27c0*/  ISETP.GE.AND P1, PT, R121, 0x20, PT ;  /* 0x000000207900780c */ /* 0x000fe20003f26270 */
[----:B------:R-:W-:Y:S01]  /*27d0*/  ULOP3.LUT UR10, UR8, 0x10000, URZ, 0xfc, !UPT ;  /* 0x00010000080a7892 */ /* 0x000fe2000f8efc3f */
[----:B------:R-:W-:Y:S01]  /*27e0*/  FSEL R220, R13, -INF , !P3 ;  /* 0xff8000000ddc7808 */ /* 0x000fe20005800000 */
[----:B------:R-:W-:Y:S01]  /*27f0*/  MUFU.EX2 R226, R226 ;  /* 0x000000e200e27308 */ /* 0x000fe20000000800 */
[----:B------:R-:W-:Y:S01]  /*2800*/  FSEL R228, R14, -INF , !P4 ;  /* 0xff8000000ee47808 */ /* 0x000fe20006000000 */
[----:B------:R-:W-:Y:S01]  /*2810*/  UIMAD UR10, UR5, 0x300, UR10 ;  /* 0x00000300050a78a4 */ /* 0x000fe2000f8e020a */
[----:B------:R-:W-:Y:S01]  /*2820*/  FSEL R227, R17, -INF , !P5 ;  /* 0xff80000011e37808 */ /* 0x000fe20006800000 */
[----:B------:R-:W-:Y:S01]  /*2830*/  FFMA.FTZ R229, R220, UR19, -R193 ;  /* 0x00000013dce57c23 */ /* 0x000fe200080108c1 */
[----:B------:R-:W-:Y:S01]  /*2840*/  ISETP.GT.OR P2, PT, R223, 0x11, !P2 ;  /* 0x00000011df00780c */ /* 0x000fe20005744670 */
[----:B------:R-:W-:Y:S01]  /*2850*/  UIADD3 UR12, UR10, 0x2, URZ ;  /* 0x000000020a0c7890 */ /* 0x000fe2000fffe03f */
[C---:B------:R-:W-:Y:S01]  /*2860*/  ISETP.GT.OR P0, PT, R120.reuse, 0x18, !P0 ;  /* 0x000000187800780c */ /* 0x040fe20004704670 */
[----:B------:R-:W-:Y:S01]  /*2870*/  FMUL.FTZ R220, R155, UR18 ;  /* 0x000000129bdc7c20 */ /* 0x000fe20008410000 */
[----:B------:R-:W-:Y:S01]  /*2880*/  ISETP.GT.OR P1, PT, R120, 0x20, !P1 ;  /* 0x000000207800780c */ /* 0x000fe20004f24670 */
[----:B------:R4:W3:Y:S01]  /*2890*/  MUFU.EX2 R155, R232 ;  /* 0x000000e8009b7308 */ /* 0x0008e20000000800 */
[----:B------:R-:W-:-:S02]  /*28a0*/  ISETP.GE.AND P3, PT, R122, 0x18, PT ;  /* 0x000000187a00780c */ /* 0x000fc40003f66270 */
[----:B------:R-:W-:Y:S01]  /*28b0*/  ISETP.GE.AND P4, PT, R121, 0x19, PT ;  /* 0x000000197900780c */ /* 0x000fe20003f86270 */
[----:B------:R-:W-:Y:S01]  /*28c0*/  UMOV UR14, UR12 ;  /* 0x0000000c000e7c82 */ /* 0x000fe20008000000 */
[----:B------:R-:W-:Y:S01]  /*28d0*/  ISETP.GE.AND P5, PT, R122, 0x19, PT ;  /* 0x000000197a00780c */ /* 0x000fe20003fa6270 */
[----:B------:R-:W-:Y:S01]  /*28e0*/  UIADD3 UR12, UR10, 0x100, URZ ;  /* 0x000001000a0c7890 */ /* 0x000fe2000fffe03f */
[----:B------:R-:W-:Y:S01]  /*28f0*/  FSEL R218, R18, -INF , !P2 ;  /* 0xff80000012da7808 */ /* 0x000fe20005000000 */
[----:B------:R-:W-:Y:S01]  /*2900*/  FFMA.FTZ R227, R227, UR19, -R190 ;  /* 0x00000013e3e37c23 */ /* 0x000fe200080108be */
[----:B------:R-:W-:Y:S01]  /*2910*/  FSEL R214, R19, -INF , !P0 ;  /* 0xff80000013d67808 */ /* 0x000fe20004000000 */
[----:B----4-:R-:W4:Y:S01]  /*2920*/  LDL R232, [R1] ;  /* 0x0000000001e87983 */ /* 0x010f220000100800 */
[----:B------:R-:W-:Y:S01]  /*2930*/  FSEL R152, R199, -INF , !P1 ;  /* 0xff800000c7987808 */ /* 0x000fe20004800000 */
[----:B------:R-:W-:Y:S01]  /*2940*/  MUFU.EX2 R159, R231 ;  /* 0x000000e7009f7308 */ /* 0x000fe20000000800 */
[----:B------:R-:W-:-:S02]  /*2950*/  ISETP.GE.AND P2, PT, R122, 0x20, PT ;  /* 0x000000207a00780c */ /* 0x000fc40003f46270 */
[----:B------:R-:W-:Y:S02]  /*2960*/  ISETP.GT.OR P3, PT, R223, 0x18, !P3 ;  /* 0x00000018df00780c */ /* 0x000fe40005f64670 */
[----:B------:R-:W-:Y:S02]  /*2970*/  ISETP.GE.AND P0, PT, R121, 0x21, PT ;  /* 0x000000217900780c */ /* 0x000fe40003f06270 */
[----:B------:R-:W-:Y:S01]  /*2980*/  ISETP.GT.OR P4, PT, R120, 0x19, !P4 ;  /* 0x000000197800780c */ /* 0x000fe20006784670 */
[----:B------:R-:W-:Y:S01]  /*2990*/  FFMA.FTZ R219, R219, UR19, -R191 ;  /* 0x00000013dbdb7c23 */ /* 0x000fe200080108bf */
[----:B------:R-:W-:Y:S01]  /*29a0*/  ISETP.GT.OR P5, PT, R223, 0x19, !P5 ;  /* 0x00000019df00780c */ /* 0x000fe20006fa4670 */
[----:B------:R-:W3:Y:S01]  /*29b0*/  MUFU.EX2 R194, R194 ;  /* 0x000000c200c27308 */ /* 0x000ee20000000800 */
[----:B------:R-:W-:Y:S02]  /*29c0*/  ISETP.GE.AND P1, PT, R121, 0x29, PT ;  /* 0x000000297900780c */ /* 0x000fe40003f26270 */
[----:B------:R-:W-:-:S02]  /*29d0*/  FSEL R217, R197, -INF , !P3 ;  /* 0xff800000c5d97808 */ /* 0x000fc40005800000 */
[----:B------:R-:W-:Y:S02]  /*29e0*/  FSEL R215, R196, -INF , !P4 ;  /* 0xff800000c4d77808 */ /* 0x000fe40006000000 */
[----:B------:R-:W-:Y:S01]  /*29f0*/  FSEL R216, R198, -INF , !P5 ;  /* 0xff800000c6d87808 */ /* 0x000fe20006800000 */
[----:B------:R-:W-:Y:S01]  /*2a00*/  MUFU.TANH R222, R222 ;  /* 0x000000de00de7308 */ /* 0x000fe20000002400 */
[----:B------:R-:W-:Y:S02]  /*2a10*/  ISETP.GT.OR P2, PT, R223, 0x20, !P2 ;  /* 0x00000020df00780c */ /* 0x000fe40005744670 */
[C---:B------:R-:W-:Y:S02]  /*2a20*/  ISETP.GT.OR P0, PT, R120.reuse, 0x21, !P0 ;  /* 0x000000217800780c */ /* 0x040fe40004704670 */
[----:B------:R-:W-:Y:S02]  /*2a30*/  ISETP.GT.OR P1, PT, R120, 0x29, !P1 ;  /* 0x000000297800780c */ /* 0x000fe40004f24670 */
[----:B------:R-:W-:Y:S01]  /*2a40*/  ISETP.GE.AND P3, PT, R122, 0x21, PT ;  /* 0x000000217a00780c */ /* 0x000fe20003f66270 */
[----:B------:R-:W-:Y:S01]  /*2a50*/  MUFU.TANH R220, R220 ;  /* 0x000000dc00dc7308 */ /* 0x000fe20000002400 */
[----:B------:R-:W-:-:S02]  /*2a60*/  ISETP.GE.AND P4, PT, R121, 0x28, PT ;  /* 0x000000287900780c */ /* 0x000fc40003f86270 */
[----:B------:R-:W-:Y:S02]  /*2a70*/  ISETP.GE.AND P5, PT, R122, 0x28, PT ;  /* 0x000000287a00780c */ /* 0x000fe40003fa6270 */
[----:B------:R-:W-:Y:S02]  /*2a80*/  FSEL R213, R201, -INF , !P2 ;  /* 0xff800000c9d57808 */ /* 0x000fe40005000000 */
[----:B------:R-:W-:Y:S02]  /*2a90*/  FSEL R154, R200, -INF , !P0 ;  /* 0xff800000c89a7808 */ /* 0x000fe40004000000 */
[----:B--2---:R-:W-:Y:S02]  /*2aa0*/  FSEL R206, R204, -INF , !P1 ;  /* 0xff800000ccce7808 */ /* 0x004fe40004800000 */
[----:B------:R-:W-:Y:S02]  /*2ab0*/  ISETP.GE.AND P2, PT, R122, 0x29, PT ;  /* 0x000000297a00780c */ /* 0x000fe40003f46270 */
[----:B------:R-:W-:-:S02]  /*2ac0*/  ISETP.GT.OR P3, PT, R223, 0x21, !P3 ;  /* 0x00000021df00780c */ /* 0x000fc40005f64670 */
[----:B------:R-:W-:Y:S02]  /*2ad0*/  ISETP.GE.AND P0, PT, R121, 0x30, PT ;  /* 0x000000307900780c */ /* 0x000fe40003f06270 */
[----:B------:R-:W-:Y:S02]  /*2ae0*/  ISETP.GT.OR P4, PT, R120, 0x28, !P4 ;  /* 0x000000287800780c */ /* 0x000fe40006784670 */
[----:B------:R-:W-:Y:S02]  /*2af0*/  ISETP.GT.OR P5, PT, R223, 0x28, !P5 ;  /* 0x00000028df00780c */ /* 0x000fe40006fa4670 */
[----:B------:R-:W-:Y:S02]  /*2b00*/  ISETP.GE.AND P1, PT, R122, 0x30, PT ;  /* 0x000000307a00780c */ /* 0x000fe40003f26270 */
[----:B------:R-:W-:Y:S02]  /*2b10*/  FSEL R212, R202, -INF , !P3 ;  /* 0xff800000cad47808 */ /* 0x000fe40005800000 */
[----:B------:R-:W-:-:S02]  /*2b20*/  FSEL R208, R203, -INF , !P4 ;  /* 0xff800000cbd07808 */ /* 0x000fc40006000000 */
[----:B------:R-:W-:Y:S02]  /*2b30*/  FSEL R211, R205, -INF , !P5 ;  /* 0xff800000cdd37808 */ /* 0x000fe40006800000 */
[C---:B------:R-:W-:Y:S02]  /*2b40*/  ISETP.GT.OR P2, PT, R223.reuse, 0x29, !P2 ;  /* 0x00000029df00780c */ /* 0x040fe40005744670 */
[----:B------:R-:W-:Y:S02]  /*2b50*/  ISETP.GT.OR P0, PT, R120, 0x30, !P0 ;  /* 0x000000307800780c */ /* 0x000fe40004704670 */
[----:B------:R-:W-:Y:S02]  /*2b60*/  ISETP.GT.OR P1, PT, R223, 0x30, !P1 ;  /* 0x00000030df00780c */ /* 0x000fe40004f24670 */
[C---:B------:R-:W-:Y:S02]  /*2b70*/  ISETP.GE.AND P3, PT, R121.reuse, 0x31, PT ;  /* 0x000000317900780c */ /* 0x040fe40003f66270 */
[----:B------:R-:W-:-:S02]  /*2b80*/  ISETP.GE.AND P4, PT, R121, 0x38, PT ;  /* 0x000000387900780c */ /* 0x000fc40003f86270 */
[----:B------:R-:W-:Y:S02]  /*2b90*/  ISETP.GE.AND P5, PT, R121, 0x39, PT ;  /* 0x000000397900780c */ /* 0x000fe40003fa6270 */
[----:B-1----:R-:W-:Y:S02]  /*2ba0*/  FSEL R210, R236, -INF , !P2 ;  /* 0xff800000ecd27808 */ /* 0x002fe40005000000 */
[----:B-----5:R-:W-:Y:S02]  /*2bb0*/  FSEL R207, R235, -INF , !P0 ;  /* 0xff800000ebcf7808 */ /* 0x020fe40004000000 */
[----:B------:R-:W-:Y:S02]  /*2bc0*/  FSEL R209, R234, -INF , !P1 ;  /* 0xff800000ead17808 */ /* 0x000fe40004800000 */
[C---:B------:R-:W-:Y:S02]  /*2bd0*/  ISETP.GE.AND P2, PT, R122.reuse, 0x31, PT ;  /* 0x000000317a00780c */ /* 0x040fe40003f46270 */
[----:B------:R-:W-:-:S02]  /*2be0*/  ISETP.GE.AND P0, PT, R122, 0x38, PT ;  /* 0x000000387a00780c */ /* 0x000fc40003f06270 */
[----:B------:R-:W-:Y:S02]  /*2bf0*/  ISETP.GE.AND P1, PT, R122, 0x39, PT ;  /* 0x000000397a00780c */ /* 0x000fe40003f26270 */
[C---:B------:R-:W-:Y:S02]  /*2c00*/  ISETP.GT.OR P3, PT, R120.reuse, 0x31, !P3 ;  /* 0x000000317800780c */ /* 0x040fe40005f64670 */
[C---:B------:R-:W-:Y:S02]  /*2c10*/  ISETP.GT.OR P4, PT, R120.reuse, 0x38, !P4 ;  /* 0x000000387800780c */ /* 0x040fe40006784670 */
[----:B------:R-:W-:Y:S02]  /*2c20*/  ISETP.GT.OR P5, PT, R120, 0x39, !P5 ;  /* 0x000000397800780c */ /* 0x000fe40006fa4670 */
[----:B------:R-:W-:Y:S01]  /*2c30*/  WARPGROUP.ARRIVE ;  /* 0x00000000000079c5 */ /* 0x000fe20000000000 */
[C---:B------:R-:W-:Y:S02]  /*2c40*/  ISETP.GT.OR P2, PT, R223.reuse, 0x31, !P2 ;  /* 0x00000031df00780c */ /* 0x040fe40005744670 */
[----:B------:R-:W-:-:S02]  /*2c50*/  ISETP.GT.OR P0, PT, R223, 0x38, !P0 ;  /* 0x00000038df00780c */ /* 0x000fc40004704670 */
[----:B------:R-:W-:Y:S01]  /*2c60*/  ISETP.GT.OR P1, PT, R223, 0x39, !P1 ;  /* 0x00000039df00780c */ /* 0x000fe20004f24670 */
[----:B------:R-:W-:Y:S01]  /*2c70*/  HGMMA.64x64x16.F32 R120, R160, gdesc[UR8], RZ, !UPT, gsb0 ;  /* 0x00e00008a0787df0 */ /* 0x000fe2000c0008ff */
[----:B------:R-:W-:Y:S01]  /*2c80*/  UMOV UR11, 0x80000020 ;  /* 0x80000020000b7882 */ /* 0x000fe20000000000 */
[----:B------:R-:W-:Y:S01]  /*2c90*/  FMUL.FTZ R223, R158, UR18 ;  /* 0x000000129edf7c20 */ /* 0x000fe20008410000 */
[----:B------:R-:W-:Y:S02]  /*2ca0*/  WARPGROUP.DEPBAR.LE gsb0, 0x0 ;  /* 0x00008000000079c5 */ /* 0x000fe40000010000 */
[----:B------:R-:W-:Y:S01]  /*2cb0*/  WARPGROUP.ARRIVE ;  /* 0x00000000000079c5 */ /* 0x000fe20000000000 */
[----:B------:R1:W-:Y:S05]  /*2cc0*/  MUFU.EX2 R158, R230 ;  /* 0x000000e6009e7308 */ /* 0x0003ea0000000800 */
[----:B------:R-:W-:Y:S01]  /*2cd0*/  HGMMA.64x64x16.F32 R120, R172, gdesc[UR12], R120, gsb0 ;  /* 0x00e0000cac787df0 */ /* 0x000fe20008000878 */
[----:B------:R-:W-:Y:S01]  /*2ce0*/  UMOV UR14, UR12 ;  /* 0x0000000c000e7c82 */ /* 0x000fe20008000000 */
[----:B------:R-:W-:Y:S01]  /*2cf0*/  UMOV UR15, 0x80000020 ;  /* 0x80000020000f7882 */ /* 0x000fe20000000000 */
[----:B------:R-:W-:Y:S01]  /*2d00*/  UIADD3 UR12, UR10, 0x102, URZ ;  /* 0x000001020a0c7890 */ /* 0x000fe2000fffe03f */
[----:B------:R-:W-:Y:S01]  /*2d10*/  FFMA.FTZ R214, R214, UR19, -R188 ;  /* 0x00000013d6d67c23 */ /* 0x000fe200080108bc */
[----:B------:R-:W-:Y:S01]  /*2d20*/  FFMA.FTZ R213, R213, UR19, -R186 ;  /* 0x00000013d5d57c23 */ /* 0x000fe200080108ba */
[--C-:B------:R-:W-:Y:S01]  /*2d30*/  FFMA.FTZ R206, R206, UR19, -R185.reuse ;  /* 0x00000013cece7c23 */ /* 0x100fe200080108b9 */
[----:B------:R-:W-:Y:S01]  /*2d40*/  FFMA.FTZ R210, R210, UR19, -R185 ;  /* 0x00000013d2d27c23 */ /* 0x000fe200080108b9 */
[----:B------:R-:W-:Y:S01]  /*2d50*/  MUFU.TANH R223, R223 ;  /* 0x000000df00df7308 */ /* 0x000fe20000002400 */
[----:B------:R-:W-:-:S02]  /*2d60*/  WARPGROUP.DEPBAR.LE gsb0, 0x0 ;  /* 0x00008000000079c5 */ /* 0x000fc40000010000 */
[----:B------:R-:W-:-:S06]  /*2d70*/  WARPGROUP.ARRIVE ;  /* 0x00000000000079c5 */ /* 0x000fcc0000000000 */
[----:B------:R-:W-:Y:S01]  /*2d80*/  HGMMA.64x64x16.F32 R120, R164, gdesc[UR12], R120, gsb0 ;  /* 0x00e0000ca4787df0 */ /* 0x000fe20008000878 */
[----:B------:R-:W-:Y:S01]  /*2d90*/  UMOV UR14, UR12 ;  /* 0x0000000c000e7c82 */ /* 0x000fe20008000000 */
[----:B------:R-:W-:Y:S01]  /*2da0*/  UMOV UR15, 0x80000020 ;  /* 0x80000020000f7882 */ /* 0x000fe20000000000 */
[----:B------:R-:W-:Y:S02]  /*2db0*/  UIADD3 UR12, UR10, 0x200, URZ ;  /* 0x000002000a0c7890 */ /* 0x000fe4000fffe03f */
[----:B------:R-:W-:Y:S01]  /*2dc0*/  UIADD3 UR10, UR10, 0x202, URZ ;  /* 0x000002020a0a7890 */ /* 0x000fe2000fffe03f */
[----:B------:R-:W-:Y:S02]  /*2dd0*/  WARPGROUP.DEPBAR.LE gsb0, 0x0 ;  /* 0x00008000000079c5 */ /* 0x000fe40000010000 */
[----:B------:R-:W-:-:S06]  /*2de0*/  WARPGROUP.ARRIVE ;  /* 0x00000000000079c5 */ /* 0x000fcc0000000000 */
[----:B------:R-:W-:Y:S01]  /*2df0*/  HGMMA.64x64x16.F32 R120, R176, gdesc[UR12], R120, gsb0 ;  /* 0x00e0000cb0787df0 */ /* 0x000fe20008000878 */
[----:B------:R-:W-:Y:S01]  /*2e00*/  UMOV UR14, UR12 ;  /* 0x0000000c000e7c82 */ /* 0x000fe20008000000 */
[----:B------:R-:W-:Y:S01]  /*2e10*/  UMOV UR15, 0x80000020 ;  /* 0x80000020000f7882 */ /* 0x000fe20000000000 */
[----:B------:R-:W-:Y:S02]  /*2e20*/  WARPGROUP.DEPBAR.LE gsb0, 0x0 ;  /* 0x00008000000079c5 */ /* 0x000fe40000010000 */
[----:B------:R-:W-:-:S06]  /*2e30*/  WARPGROUP.ARRIVE ;  /* 0x00000000000079c5 */ /* 0x000fcc0000000000 */
[----:B------:R-:W-:Y:S03]  /*2e40*/  HGMMA.64x64x16.F32 R120, R168, gdesc[UR12], R120, gsb0 ;  /* 0x00e0000ca8787df0 */ /* 0x000fe60008000878 */
[----:B------:R-:W-:Y:S02]  /*2e50*/  WARPGROUP.DEPBAR.LE gsb0, 0x0 ;  /* 0x00008000000079c5 */ /* 0x000fe40000010000 */
[----:B------:R-:W-:-:S06]  /*2e60*/  WARPGROUP.ARRIVE ;  /* 0x00000000000079c5 */ /* 0x000fcc0000000000 */
[----:B------:R-:W-:Y:S01]  /*2e70*/  HGMMA.64x64x16.F32 R120, R180, gdesc[UR8], R120, gsb0 ;  /* 0x00e00008b4787df0 */ /* 0x000fe20008000878 */
[----:B------:R-:W-:Y:S02]  /*2e80*/  FFMA.FTZ R188, R217, UR19, -R188 ;  /* 0x00000013d9bc7c23 */ /* 0x000fe400080108bc */
[----:B------:R-:W-:Y:S02]  /*2e90*/  WARPGROUP.DEPBAR.LE gsb0, 0x0 ;  /* 0x00008000000079c5 */ /* 0x000fe40000010000 */
[----:B------:R-:W1:Y:S04]  /*2ea0*/  LDS.64 R192, [R5+0x1e200] ;  /* 0x01e2000005c07984 */ /* 0x000e680000000a00 */
[----:B------:R-:W2:Y:S01]  /*2eb0*/  LDS.64 R156, [R5+0x1e220] ;  /* 0x01e22000059c7984 */ /* 0x000ea20000000a00 */
[--C-:B-1----:R-:W-:Y:S01]  /*2ec0*/  FADD.FTZ R230, R120, -R192.reuse ;  /* 0x800000c078e67221 */ /* 0x102fe20000010000 */
[----:B------:R-:W-:Y:S01]  /*2ed0*/  FADD.FTZ R192, R122, -R192 ;  /* 0x800000c07ac07221 */ /* 0x000fe20000010000 */
[----:B------:R-:W-:Y:S01]  /*2ee0*/  FFMA.FTZ R122, R228, UR19, -R190 ;  /* 0x00000013e47a7c23 */ /* 0x000fe200080108be */
[----:B------:R-:W-:Y:S01]  /*2ef0*/  FFMA.FTZ R190, -R6, R6, 1 ;  /* 0x3f80000006be7423 */ /* 0x000fe20000010106 */
[--C-:B------:R-:W-:Y:S01]  /*2f00*/  FADD.FTZ R6, R123, -R193.reuse ;  /* 0x800000c17b067221 */ /* 0x100fe20000010000 */
[----:B---3--:R-:W-:Y:S01]  /*2f10*/  FMUL.FTZ R123, R153, R192 ;  /* 0x000000c0997b7220 */ /* 0x008fe20000410000 */
[----:B------:R-:W-:Y:S01]  /*2f20*/  FADD.FTZ R231, R121, -R193 ;  /* 0x800000c179e77221 */ /* 0x000fe20000010000 */
[----:B------:R-:W-:Y:S01]  /*2f30*/  FFMA.FTZ R193, -R9, R9, 1 ;  /* 0x3f80000009c17423 */ /* 0x000fe20000010109 */
[----:B------:R-:W-:Y:S01]  /*2f40*/  FMUL.FTZ R6, R155, R6 ;  /* 0x000000069b067220 */ /* 0x000fe20000410000 */
[----:B------:R-:W-:Y:S01]  /*2f50*/  FMUL.FTZ R192, R8, R123 ;  /* 0x0000007b08c07220 */ /* 0x000fe20000410000 */
[----:B------:R-:W-:Y:S01]  /*2f60*/  FFMA.FTZ R123, R218, UR19, -R191 ;  /* 0x00000013da7b7c23 */ /* 0x000fe200080108bf */
[----:B------:R-:W-:Y:S01]  /*2f70*/  FFMA.FTZ R191, -R7, R7, 1 ;  /* 0x3f80000007bf7423 */ /* 0x000fe20000010107 */
[----:B------:R-:W-:-:S02]  /*2f80*/  FMUL.FTZ R193, R193, R6 ;  /* 0x00000006c1c17220 */ /* 0x000fc40000410000 */
[----:B------:R-:W1:Y:S01]  /*2f90*/  LDS.64 R6, [R5+0x1e240] ;  /* 0x01e2400005067984 */ /* 0x000e620000000a00 */
[----:B--2---:R-:W-:Y:S01]  /*2fa0*/  FADD.FTZ R217, R125, -R157 ;  /* 0x8000009d7dd97221 */ /* 0x004fe20000010000 */
[----:B------:R2:W-:Y:S01]  /*2fb0*/  MUFU.EX2 R9, R214 ;  /* 0x000000d600097308 */ /* 0x0005e20000000800 */
[----:B------:R-:W-:Y:S01]  /*2fc0*/  FFMA.FTZ R125, R215, UR19, -R189 ;  /* 0x00000013d77d7c23 */ /* 0x000fe200080108bd */
[----:B------:R-:W-:Y:S01]  /*2fd0*/  FFMA.FTZ R215, -R11, R11, 1 ;  /* 0x3f8000000bd77423 */ /* 0x000fe2000001010b */
[----:B--2---:R-:W-:Y:S01]  /*2fe0*/  FFMA.FTZ R214, -R10, R10, 1 ;  /* 0x3f8000000ad67423 */ /* 0x004fe2000001010a */
[----:B------:R-:W-:-:S04]  /*2ff0*/  FMUL.FTZ R10, R194, R217 ;  /* 0x000000d9c20a7220 */ /* 0x000fc80000410000 */
[----:B------:R-:W2:Y:S01]  /*3000*/  MUFU.EX2 R120, R229 ;  /* 0x000000e500787308 */ /* 0x000ea20000000800 */
[----:B------:R-:W-:Y:S02]  /*3010*/  FMUL.FTZ R215, R215, R10 ;  /* 0x0000000ad7d77220 */ /* 0x000fe40000410000 */
[----:B------:R-:W3:Y:S01]  /*3020*/  LDS.64 R10, [R5+0x1e260] ;  /* 0x01e26000050a7984 */ /* 0x000ee20000000a00 */
[----:B------:R-:W-:-:S04]  /*3030*/  FADD.FTZ R126, R126, -R156 ;  /* 0x8000009c7e7e7221 */ /* 0x000fc80000010000 */
[----:B------:R-:W5:Y:S01]  /*3040*/  MUFU.EX2 R121, R227 ;  /* 0x000000e300797308 */ /* 0x000f620000000800 */
[----:B------:R-:W-:Y:S01]  /*3050*/  FADD.FTZ R127, R127, -R157 ;  /* 0x8000009d7f7f7221 */ /* 0x000fe20000010000 */
[----:B------:R-:W-:Y:S01]  /*3060*/  FFMA.FTZ R157, -R12, R12, 1 ;  /* 0x3f8000000c9d7423 */ /* 0x000fe2000001010c */
[----:B------:R-:W-:-:S05]  /*3070*/  FMUL.FTZ R126, R159, R126 ;  /* 0x0000007e9f7e7220 */ /* 0x000fca0000410000 */
[----:B------:R-:W5:Y:S01]  /*3080*/  MUFU.EX2 R122, R122 ;  /* 0x0000007a007a7308 */ /* 0x000f620000000800 */
[----:B------:R-:W-:Y:S01]  /*3090*/  FMUL.FTZ R157, R157, R126 ;  /* 0x0000007e9d9d7220 */ /* 0x000fe20000410000 */
[----:B------:R-:W-:Y:S01]  /*30a0*/  FFMA.FTZ R126, R152, UR19, -R186 ;  /* 0x00000013987e7c23 */ /* 0x000fe200080108ba */
[----:B------:R-:W-:Y:S01]  /*30b0*/  FFMA.FTZ R186, -R13, R13, 1 ;  /* 0x3f8000000dba7423 */ /* 0x000fe2000001010d */
[----:B--2---:R-:W-:Y:S01]  /*30c0*/  FMUL.FTZ R127, R120, R127 ;  /* 0x0000007f787f7220 */ /* 0x004fe20000410000 */
[--C-:B------:R-:W-:Y:S01]  /*30d0*/  FFMA.FTZ R208, R208, UR19, -R184.reuse ;  /* 0x00000013d0d07c23 */ /* 0x100fe200080108b8 */
[----:B------:R-:W-:Y:S01]  /*30e0*/  FFMA.FTZ R211, R211, UR19, -R184 ;  /* 0x00000013d3d37c23 */ /* 0x000fe200080108b8 */
[--C-:B-1----:R-:W-:Y:S01]  /*30f0*/  FADD.FTZ R185, R128, -R6.reuse ;  /* 0x8000000680b97221 */ /* 0x102fe20000010000 */
[----:B------:R-:W-:Y:S01]  /*3100*/  FADD.FTZ R6, R130, -R6 ;  /* 0x8000000682067221 */ /* 0x000fe20000010000 */
[----:B------:R-:W-:Y:S01]  /*3110*/  FMUL.FTZ R186, R186, R127 ;  /* 0x0000007fbaba7220 */ /* 0x000fe20000410000 */
[----:B------:R1:W2:Y:S01]  /*3120*/  MUFU.EX2 R8, R219 ;  /* 0x000000db00087308 */ /* 0x0002a20000000800 */
[--C-:B------:R-:W-:Y:S01]  /*3130*/  FFMA.FTZ R127, R154, UR19, -R187.reuse ;  /* 0x000000139a7f7c23 */ /* 0x100fe200080108bb */
[----:B------:R-:W-:Y:S01]  /*3140*/  FFMA.FTZ R152, R212, UR19, -R187 ;  /* 0x00000013d4987c23 */ /* 0x000fe200080108bb */
[----:B------:R-:W-:Y:S01]  /*3150*/  FFMA.FTZ R184, -R14, R14, 1 ;  /* 0x3f8000000eb87423 */ /* 0x000fe2000001010e */
[--C-:B------:R-:W-:Y:S01]  /*3160*/  FADD.FTZ R187, R129, -R7.reuse ;  /* 0x8000000781bb7221 */ /* 0x100fe20000010000 */
[----:B------:R-:W-:Y:S01]  /*3170*/  FADD.FTZ R154, R131, -R7 ;  /* 0x80000007839a7221 */ /* 0x000fe20000010000 */
[----:B-----5:R-:W-:-:S02]  /*3180*/  FMUL.FTZ R14, R121, R6 ;  /* 0x00000006790e7220 */ /* 0x020fc40000410000 */
[----:B------:R-:W5:Y:S01]  /*3190*/  MUFU.EX2 R123, R123 ;  /* 0x0000007b007b7308 */ /* 0x000f620000000800 */
[----:B------:R-:W4:Y:S01]  /*31a0*/  LDS.64 R6, [R5+0x1e280] ;  /* 0x01e2800005067984 */ /* 0x000f220000000a00 */
[----:B-1----:R-:W-:Y:S01]  /*31b0*/  FADD.FTZ R219, R124, -R156 ;  /* 0x8000009c7cdb7221 */ /* 0x002fe20000010000 */
[----:B------:R-:W-:-:S05]  /*31c0*/  FMUL.FTZ R185, R122, R185 ;  /* 0x000000b97ab97220 */ /* 0x000fca0000410000 */
[----:B------:R-:W1:Y:S01]  /*31d0*/  MUFU.EX2 R124, R188 ;  /* 0x000000bc007c7308 */ /* 0x000e620000000800 */
[----:B------:R-:W-:Y:S01]  /*31e0*/  FMUL.FTZ R184, R184, R185 ;  /* 0x000000b9b8b87220 */ /* 0x000fe20000410000 */
[----:B------:R-:W-:Y:S01]  /*31f0*/  FFMA.FTZ R185, -R17, R17, 1 ;  /* 0x3f80000011b97423 */ /* 0x000fe20000010111 */
[----:B------:R-:W-:Y:S01]  /*3200*/  FFMA.FTZ R129, -R15, R15, 1 ;  /* 0x3f8000000f817423 */ /* 0x000fe2000001010f */
[----:B------:R-:W-:Y:S01]  /*3210*/  FFMA.FTZ R216, R216, UR19, -R189 ;  /* 0x00000013d8d87c23 */ /* 0x000fe200080108bd */
[----:B------:R-:W-:Y:S02]  /*3220*/  FSEL R131, R221, -INF , !P4 ;  /* 0xff800000dd837808 */ /* 0x000fe40006000000 */
[----:B------:R-:W-:Y:S01]  /*3230*/  FSEL R15, R223, -INF , !P0 ;  /* 0xff800000df0f7808 */ /* 0x000fe20004000000 */
[----:B------:R-:W1:Y:S01]  /*3240*/  MUFU.EX2 R125, R125 ;  /* 0x0000007d007d7308 */ /* 0x000e620000000800 */
[----:B------:R-:W-:Y:S01]  /*3250*/  FMUL.FTZ R185, R185, R14 ;  /* 0x0000000eb9b97220 */ /* 0x000fe20000410000 */
[----:B--2---:R-:W-:Y:S01]  /*3260*/  FMUL.FTZ R14, R8, R187 ;  /* 0x000000bb080e7220 */ /* 0x004fe20000410000 */
[----:B-----5:R-:W-:Y:S01]  /*3270*/  FMUL.FTZ R187, R123, R154 ;  /* 0x0000009a7bbb7220 */ /* 0x020fe20000410000 */
[--C-:B------:R-:W-:Y:S01]  /*3280*/  FFMA.FTZ R131, R131, UR19, -R20.reuse ;  /* 0x0000001383837c23 */ /* 0x100fe20008010814 */
[----:B------:R-:W-:Y:S01]  /*3290*/  FFMA.FTZ R154, R15, UR19, -R20 ;  /* 0x000000130f9a7c23 */ /* 0x000fe20008010814 */
[----:B------:R-:W-:-:S02]  /*32a0*/  FFMA.FTZ R130, -R18, R18, 1 ;  /* 0x3f80000012827423 */ /* 0x000fc40000010112 */
[----:B------:R-:W2:Y:S01]  /*32b0*/  MUFU.EX2 R12, R216 ;  /* 0x000000d8000c7308 */ /* 0x000ea20000000800 */
[----:B------:R-:W-:Y:S01]  /*32c0*/  FSEL R20, R222, -INF , !P5 ;  /* 0xff800000de147808 */ /* 0x000fe20006800000 */
[----:B---3--:R-:W-:Y:S01]  /*32d0*/  FADD.FTZ R189, R134, -R10 ;  /* 0x8000000a86bd7221 */ /* 0x008fe20000010000 */
[--C-:B------:R-:W-:Y:S01]  /*32e0*/  FFMA.FTZ R207, R207, UR19, -R22.reuse ;  /* 0x00000013cfcf7c23 */ /* 0x100fe20008010816 */
[----:B------:R-:W-:Y:S01]  /*32f0*/  FFMA.FTZ R209, R209, UR19, -R22 ;  /* 0x00000013d1d17c23 */ /* 0x000fe20008010816 */
[----:B------:R-:W-:Y:S01]  /*3300*/  FMUL.FTZ R130, R130, R187 ;  /* 0x000000bb82827220 */ /* 0x000fe20000410000 */
[----:B------:R-:W-:Y:S02]  /*3310*/  FSEL R156, R224, -INF , !P1 ;  /* 0xff800000e09c7808 */ /* 0x000fe40004800000 */
[----:B------:R3:W-:Y:S01]  /*3320*/  MUFU.EX2 R22, R208 ;  /* 0x000000d000167308 */ /* 0x0007e20000000800 */
[----:B------:R-:W-:Y:S01]  /*3330*/  FFMA.FTZ R134, R20, UR19, -R21 ;  /* 0x0000001314867c23 */ /* 0x000fe20008010815 */
[----:B------:R-:W-:Y:S01]  /*3340*/  FFMA.FTZ R187, -R197, R197, 1 ;  /* 0x3f800000c5bb7423 */ /* 0x000fe200000101c5 */
[----:B------:R-:W-:Y:S01]  /*3350*/  FMUL.FTZ R129, R129, R14 ;  /* 0x0000000e81817220 */ /* 0x000fe20000410000 */
[----:B------:R-:W-:Y:S01]  /*3360*/  FADD.FTZ R20, R133, -R11 ;  /* 0x8000000b85147221 */ /* 0x000fe20000010000 */
[----:B------:R-:W5:Y:S01]  /*3370*/  LDS.64 R14, [R5+0x1e2a0] ;  /* 0x01e2a000050e7984 */ /* 0x000f620000000a00 */
[----:B---3--:R-:W-:Y:S01]  /*3380*/  FADD.FTZ R208, R132, -R10 ;  /* 0x8000000a84d07221 */ /* 0x008fe20000010000 */
[----:B-1----:R-:W-:Y:S01]  /*3390*/  FMUL.FTZ R10, R124, R189 ;  /* 0x000000bd7c0a7220 */ /* 0x002fe20000410000 */
[----:B------:R-:W-:Y:S01]  /*33a0*/  FFMA.FTZ R156, R156, UR19, -R21 ;  /* 0x000000139c9c7c23 */ /* 0x000fe20008010815 */
[----:B------:R-:W1:Y:S01]  /*33b0*/  MUFU.EX2 R126, R126 ;  /* 0x0000007e007e7308 */ /* 0x000e620000000800 */
[----:B------:R-:W-:Y:S01]  /*33c0*/  FFMA.FTZ R132, -R19, R19, 1 ;  /* 0x3f80000013847423 */ /* 0x000fe20000010113 */
[----:B------:R-:W-:Y:S01]  /*33d0*/  FMUL.FTZ R187, R187, R10 ;  /* 0x0000000abbbb7220 */ /* 0x000fe20000410000 */
[----:B------:R-:W-:Y:S01]  /*33e0*/  FMUL.FTZ R21, R9, R208 ;  /* 0x000000d009157220 */ /* 0x000fe20000410000 */
[----:B------:R-:W-:Y:S01]  /*33f0*/  FADD.FTZ R11, R135, -R11 ;  /* 0x8000000b870b7221 */ /* 0x000fe20000010000 */
[----:B------:R-:W-:Y:S01]  /*3400*/  FMUL.FTZ R10, R125, R20 ;  /* 0x000000147d0a7220 */ /* 0x000fe20000410000 */
[----:B------:R-:W-:-:S02]  /*3410*/  FFMA.FTZ R133, -R196, R196, 1 ;  /* 0x3f800000c4857423 */ /* 0x000fc400000101c4 */
[----:B------:R-:W3:Y:S01]  /*3420*/  MUFU.EX2 R13, R213 ;  /* 0x000000d5000d7308 */ /* 0x000ee20000000800 */
[----:B------:R-:W-:Y:S01]  /*3430*/  FMUL.FTZ R132, R132, R21 ;  /* 0x0000001584847220 */ /* 0x000fe20000410000 */
[----:B------:R-:W-:Y:S01]  /*3440*/  FSEL R128, R195, -INF , !P3 ;  /* 0xff800000c3807808 */ /* 0x000fe20005800000 */
[----:B--2---:R-:W-:Y:S01]  /*3450*/  FMUL.FTZ R21, R12, R11 ;  /* 0x0000000b0c157220 */ /* 0x004fe20000410000 */
[----:B------:R-:W-:-:S04]  /*3460*/  FSEL R188, R220, -INF , !P2 ;  /* 0xff800000dcbc7808 */ /* 0x000fc80005000000 */
[----:B------:R-:W2:Y:S01]  /*3470*/  MUFU.EX2 R152, R152 ;  /* 0x0000009800987308 */ /* 0x000ea20000000800 */
[----:B------:R-:W-:Y:S02]  /*3480*/  FMUL.FTZ R133, R133, R10 ;  /* 0x0000000a85857220 */ /* 0x000fe40000410000 */
[----:B------:R-:W5:Y:S01]  /*3490*/  LDS.64 R10, [R5+0x1e2c0] ;  /* 0x01e2c000050a7984 */ /* 0x000f620000000a00 */
[--C-:B------:R-:W-:Y:S01]  /*34a0*/  FFMA.FTZ R128, R128, UR19, -R23.reuse ;  /* 0x0000001380807c23 */ /* 0x100fe20008010817 */
[----:B------:R-:W-:Y:S01]  /*34b0*/  FFMA.FTZ R188, R188, UR19, -R23 ;  /* 0x00000013bcbc7c23 */ /* 0x000fe20008010817 */
[--C-:B----4-:R-:W-:Y:S02]  /*34c0*/  FADD.FTZ R189, R136, -R6.reuse ;  /* 0x8000000688bd7221 */ /* 0x110fe40000010000 */
[----:B------:R4:W-:Y:S01]  /*34d0*/  MUFU.EX2 R23, R206 ;  /* 0x000000ce00177308 */ /* 0x0009e20000000800 */
[----:B------:R-:W-:Y:S01]  /*34e0*/  FFMA.FTZ R198, -R198, R198, 1 ;  /* 0x3f800000c6c67423 */ /* 0x000fe200000101c6 */
[----:B------:R-:W-:Y:S01]  /*34f0*/  FADD.FTZ R6, R138, -R6 ;  /* 0x800000068a067221 */ /* 0x000fe20000010000 */
[----:B-1----:R-:W-:Y:S01]  /*3500*/  FMUL.FTZ R196, R126, R189 ;  /* 0x000000bd7ec47220 */ /* 0x002fe20000410000 */
[--C-:B----4-:R-:W-:Y:S01]  /*3510*/  FADD.FTZ R206, R137, -R7.reuse ;  /* 0x8000000789ce7221 */ /* 0x110fe20000010000 */
[----:B------:R-:W-:-:S03]  /*3520*/  FADD.FTZ R7, R139, -R7 ;  /* 0x800000078b077221 */ /* 0x000fc60000010000 */
[----:B------:R-:W1:Y:S01]  /*3530*/  MUFU.EX2 R127, R127 ;  /* 0x0000007f007f7308 */ /* 0x000e620000000800 */
[----:B------:R-:W-:Y:S01]  /*3540*/  FMUL.FTZ R136, R198, R21 ;  /* 0x00000015c6887220 */ /* 0x000fe20000410000 */
[----:B---3--:R-:W-:Y:S01]  /*3550*/  FMUL.FTZ R198, R13, R6 ;  /* 0x000000060dc67220 */ /* 0x008fe20000410000 */
[----:B--2---:R-:W-:Y:S02]  /*3560*/  FMUL.FTZ R189, R152, R7 ;  /* 0x0000000798bd7220 */ /* 0x004fe40000410000 */
[----:B------:R2:W3:Y:S01]  /*3570*/  LDS.64 R6, [R5+0x1e2e0] ;  /* 0x01e2e00005067984 */ /* 0x0004e20000000a00 */
[----:B------:R-:W-:Y:S02]  /*3580*/  FFMA.FTZ R138, -R200, R200, 1 ;  /* 0x3f800000c88a7423 */ /* 0x000fe400000101c8 */
[----:B------:R-:W4:Y:S01]  /*3590*/  MUFU.EX2 R17, R211 ;  /* 0x000000d300117308 */ /* 0x000f220000000800 */
[----:B------:R-:W-:Y:S01]  /*35a0*/  FFMA.FTZ R137, -R201, R201, 1 ;  /* 0x3f800000c9897423 */ /* 0x000fe200000101c9 */
[----:B-1----:R-:W-:-:S06]  /*35b0*/  FMUL.FTZ R139, R127, R206 ;  /* 0x000000ce7f8b7220 */ /* 0x002fcc0000410000 */
[----:B------:R1:W3:Y:S01]  /*35c0*/  MUFU.EX2 R21, R188 ;  /* 0x000000bc00157308 */ /* 0x0002e20000000800 */
[----:B------:R-:W-:Y:S01]  /*35d0*/  FMUL.FTZ R138, R138, R139 ;  /* 0x0000008b8a8a7220 */ /* 0x000fe20000410000 */
[--C-:B-----5:R-:W-:Y:S01]  /*35e0*/  FADD.FTZ R139, R140, -R14.reuse ;  /* 0x8000000e8c8b7221 */ /* 0x120fe20000010000 */
[----:B------:R-:W-:Y:S01]  /*35f0*/  FMUL.FTZ R137, R137, R198 ;  /* 0x000000c689897220 */ /* 0x000fe20000410000 */
[----:B------:R-:W-:-:S04]  /*3600*/  FADD.FTZ R198, R142, -R14 ;  /* 0x8000000e8ec67221 */ /* 0x000fc80000010000 */
[----:B------:R-:W5:Y:S01]  /*3610*/  MUFU.EX2 R128, R128 ;  /* 0x0000008000807308 */ /* 0x000f620000000800 */
[----:B------:R-:W-:Y:S01]  /*3620*/  FFMA.FTZ R203, -R203, R203, 1 ;  /* 0x3f800000cbcb7423 */ /* 0x000fe200000101cb */
[----:B------:R-:W-:Y:S01]  /*3630*/  FMUL.FTZ R142, R22, R139 ;  /* 0x0000008b168e7220 */ /* 0x000fe20000410000 */
[----:B-1----:R-:W-:Y:S01]  /*3640*/  FADD.FTZ R188, R141, -R15 ;  /* 0x8000000f8dbc7221 */ /* 0x002fe20000010000 */
[--C-:B------:R-:W-:Y:S02]  /*3650*/  FADD.FTZ R145, R145, -R11.reuse ;  /* 0x8000000b91917221 */ /* 0x100fe40000010000 */
[----:B--2---:R-:W-:Y:S01]  /*3660*/  FMUL.FTZ R5, R203, R142 ;  /* 0x0000008ecb057220 */ /* 0x004fe20000410000 */
[----:B------:R-:W-:Y:S01]  /*3670*/  FADD.FTZ R142, R147, -R11 ;  /* 0x8000000b938e7221 */ /* 0x000fe20000010000 */
[----:B------:R-:W1:Y:S01]  /*3680*/  MUFU.EX2 R154, R154 ;  /* 0x0000009a009a7308 */ /* 0x000e620000000800 */
[----:B------:R-:W-:Y:S01]  /*3690*/  FFMA.FTZ R14, -R205, R205, 1 ;  /* 0x3f800000cd0e7423 */ /* 0x000fe200000101cd */
[----:B------:R-:W-:Y:S01]  /*36a0*/  FFMA.FTZ R140, -R204, R204, 1 ;  /* 0x3f800000cc8c7423 */ /* 0x000fe200000101cc */
[----:B----4-:R-:W-:Y:S01]  /*36b0*/  FMUL.FTZ R139, R17, R198 ;  /* 0x000000c6118b7220 */ /* 0x010fe20000410000 */
[----:B------:R-:W-:-:S04]  /*36c0*/  FMUL.FTZ R141, R23, R188 ;  /* 0x000000bc178d7220 */ /* 0x000fc80000410000 */
[----:B------:R-:W2:Y:S01]  /*36d0*/  MUFU.EX2 R11, R156 ;  /* 0x0000009c000b7308 */ /* 0x000ea20000000800 */
[----:B------:R-:W-:Y:S01]  /*36e0*/  FMUL.FTZ R14, R14, R139 ;  /* 0x0000008b0e0e7220 */ /* 0x000fe20000410000 */
[----:B------:R-:W-:Y:S01]  /*36f0*/  FMUL.FTZ R140, R140, R141 ;  /* 0x0000008d8c8c7220 */ /* 0x000fe20000410000 */
[----:B------:R-:W-:-:S05]  /*3700*/  FADD.FTZ R144, R144, -R10 ;  /* 0x8000000a90907221 */ /* 0x000fca0000010000 */
[----:B------:R-:W4:Y:S01]  /*3710*/  MUFU.EX2 R18, R210 ;  /* 0x000000d200127308 */ /* 0x000f220000000800 */
[----:B------:R-:W-:Y:S01]  /*3720*/  FADD.FTZ R139, R146, -R10 ;  /* 0x8000000a928b7221 */ /* 0x000fe20000010000 */
[----:B------:R-:W-:Y:S01]  /*3730*/  FFMA.FTZ R220, -R220, R220, 1 ;  /* 0x3f800000dcdc7423 */ /* 0x000fe200000101dc */
[----:B---3--:R-:W-:-:S05]  /*3740*/  FMUL.FTZ R141, R21, R142 ;  /* 0x0000008e158d7220 */ /* 0x008fca0000410000 */
[----:B------:R-:W3:Y:S01]  /*3750*/  MUFU.EX2 R19, R207 ;  /* 0x000000cf00137308 */ /* 0x000ee20000000800 */
[----:B------:R-:W-:Y:S01]  /*3760*/  FFMA.FTZ R195, -R195, R195, 1 ;  /* 0x3f800000c3c37423 */ /* 0x000fe200000101c3 */
[----:B-----5:R-:W-:-:S06]  /*3770*/  FMUL.FTZ R10, R128, R145 ;  /* 0x00000091800a7220 */ /* 0x020fcc0000410000 */
[----:B------:R-:W5:Y:S08]  /*3780*/  MUFU.EX2 R20, R209 ;  /* 0x000000d100147308 */ /* 0x000f700000000800 */
[----:B------:R-:W5:Y:S08]  /*3790*/  MUFU.EX2 R131, R131 ;  /* 0x0000008300837308 */ /* 0x000f700000000800 */
[----:B------:R-:W5:Y:S01]  /*37a0*/  MUFU.EX2 R134, R134 ;  /* 0x0000008600867308 */ /* 0x000f620000000800 */
[----:B------:R-:W-:Y:S01]  /*37b0*/  FMUL.FTZ R220, R220, R141 ;  /* 0x0000008ddcdc7220 */ /* 0x000fe20000410000 */
[----:B------:R-:W-:Y:S01]  /*37c0*/  FMUL.FTZ R195, R195, R10 ;  /* 0x0000000ac3c37220 */ /* 0x000fe20000410000 */
[--C-:B------:R-:W-:Y:S01]  /*37d0*/  FADD.FTZ R141, R150, -R6.reuse ;  /* 0x80000006968d7221 */ /* 0x100fe20000010000 */
[----:B------:R-:W-:Y:S01]  /*37e0*/  FADD.FTZ R10, R151, -R7 ;  /* 0x80000007970a7221 */ /* 0x000fe20000010000 */
[----:B------:R-:W-:Y:S01]  /*37f0*/  FFMA.FTZ R135, -R199, R199, 1 ;  /* 0x3f800000c7877423 */ /* 0x000fe200000101c7 */
[----:B------:R-:W-:Y:S01]  /*3800*/  FADD.FTZ R143, R143, -R15 ;  /* 0x8000000f8f8f7221 */ /* 0x000fe20000010000 */
[----:B------:R-:W-:Y:S01]  /*3810*/  FADD.FTZ R148, R148, -R6 ;  /* 0x8000000694947221 */ /* 0x000fe20000010000 */
[----:B------:R-:W-:Y:S01]  /*3820*/  FMUL.FTZ R233, R225, R230 ;  /* 0x000000e6e1e97220 */ /* 0x000fe20000410000 */
[----:B------:R-:W-:Y:S01]  /*3830*/  FMUL.FTZ R218, R226, R231 ;  /* 0x000000e7e2da7220 */ /* 0x000fe20000410000 */
[----:B------:R-:W-:Y:S01]  /*3840*/  FADD.FTZ R149, R149, -R7 ;  /* 0x8000000795957221 */ /* 0x000fe20000010000 */
[----:B-1----:R-:W-:Y:S01]  /*3850*/  FMUL.FTZ R6, R154, R141 ;  /* 0x0000008d9a067220 */ /* 0x002fe20000410000 */
[----:B------:R-:W-:Y:S01]  /*3860*/  FMUL.FTZ R219, R158, R219 ;  /* 0x000000db9edb7220 */ /* 0x000fe20000410000 */
[----:B--2---:R-:W-:Y:S01]  /*3870*/  FMUL.FTZ R141, R11, R10 ;  /* 0x0000000a0b8d7220 */ /* 0x004fe20000410000 */
[----:B------:R-:W-:Y:S01]  /*3880*/  FMUL.FTZ R135, R135, R196 ;  /* 0x000000c487877220 */ /* 0x000fe20000410000 */
[----:B------:R-:W-:-:S02]  /*3890*/  IMAD.U32 R10, RZ, RZ, UR5 ;  /* 0x00000005ff0a7e24 */ /* 0x000fc4000f8e00ff */
[----:B------:R-:W-:Y:S01]  /*38a0*/  FFMA.FTZ R196, -R202, R202, 1 ;  /* 0x3f800000cac47423 */ /* 0x000fe200000101ca */
[----:B------:R-:W-:Y:S01]  /*38b0*/  FFMA.FTZ R15, -R236, R236, 1 ;  /* 0x3f800000ec0f7423 */ /* 0x000fe200000101ec */
[----:B----4-:R-:W-:Y:S01]  /*38c0*/  FMUL.FTZ R188, R18, R143 ;  /* 0x0000008f12bc7220 */ /* 0x010fe20000410000 */
[----:B------:R-:W-:Y:S01]  /*38d0*/  FMUL.FTZ R190, R190, R233 ;  /* 0x000000e9bebe7220 */ /* 0x000fe20000410000 */
[----:B------:R-:W-:Y:S01]  /*38e0*/  FMUL.FTZ R191, R191, R218 ;  /* 0x000000dabfbf7220 */ /* 0x000fe20000410000 */
[----:B------:R-:W-:Y:S01]  /*38f0*/  FFMA.FTZ R235, -R235, R235, 1 ;  /* 0x3f800000ebeb7423 */ /* 0x000fe200000101eb */
[----:B------:R-:W-:Y:S01]  /*3900*/  FFMA.FTZ R234, -R234, R234, 1 ;  /* 0x3f800000eaea7423 */ /* 0x000fe200000101ea */
[----:B---3--:R-:W-:Y:S01]  /*3910*/  FMUL.FTZ R144, R19, R144 ;  /* 0x0000009013907220 */ /* 0x008fe20000410000 */
[----:B-----5:R-:W-:Y:S01]  /*3920*/  FMUL.FTZ R139, R20, R139 ;  /* 0x0000008b148b7220 */ /* 0x020fe20000410000 */
[----:B------:R-:W-:Y:S01]  /*3930*/  FFMA.FTZ R221, -R221, R221, 1 ;  /* 0x3f800000dddd7423 */ /* 0x000fe200000101dd */
[----:B------:R-:W-:Y:S01]  /*3940*/  FFMA.FTZ R223, -R223, R223, 1 ;  /* 0x3f800000dfdf7423 */ /* 0x000fe200000101df */
[----:B------:R-:W-:Y:S01]  /*3950*/  FFMA.FTZ R222, -R222, R222, 1 ;  /* 0x3f800000dede7423 */ /* 0x000fe200000101de */
[----:B------:R-:W-:Y:S01]  /*3960*/  FFMA.FTZ R224, -R224, R224, 1 ;  /* 0x3f800000e0e07423 */ /* 0x000fe200000101e0 */
[----:B------:R-:W-:Y:S01]  /*3970*/  FMUL.FTZ R148, R131, R148 ;  /* 0x0000009483947220 */ /* 0x000fe20000410000 */
[----:B------:R-:W-:Y:S01]  /*3980*/  FMUL.FTZ R149, R134, R149 ;  /* 0x0000009586957220 */ /* 0x000fe20000410000 */
[----:B------:R-:W-:Y:S01]  /*3990*/  FMUL.FTZ R214, R214, R219 ;  /* 0x000000dbd6d67220 */ /* 0x000fe20000410000 */
[----:B------:R-:W-:-:S02]  /*39a0*/  IMAD R10, R10, 0x2000, R232 ;  /* 0x000020000a0a7824 */ /* 0x000fc400078e02e8 */
[----:B------:R-:W-:Y:S01]  /*39b0*/  FMUL.FTZ R196, R196, R189 ;  /* 0x000000bdc4c47220 */ /* 0x000fe20000410000 */
[----:B------:R-:W-:Y:S01]  /*39c0*/  FMUL.FTZ R15, R15, R188 ;  /* 0x000000bc0f0f7220 */ /* 0x000fe20000410000 */
[----:B------:R-:W-:Y:S01]  /*39d0*/  FMUL.FTZ R144, R235, R144 ;  /* 0x00000090eb907220 */ /* 0x000fe20000410000 */
[----:B------:R-:W-:Y:S01]  /*39e0*/  FMUL.FTZ R139, R234, R139 ;  /* 0x0000008bea8b7220 */ /* 0x000fe20000410000 */
[----:B------:R-:W-:Y:S01]  /*39f0*/  FMUL.FTZ R146, R221, R148 ;  /* 0x00000094dd927220 */ /* 0x000fe20000410000 */
[----:B------:R-:W-:Y:S01]  /*3a00*/  FMUL.FTZ R6, R223, R6 ;  /* 0x00000006df067220 */ /* 0x000fe20000410000 */
[----:B------:R-:W-:Y:S01]  /*3a10*/  FMUL.FTZ R7, R222, R149 ;  /* 0x00000095de077220 */ /* 0x000fe20000410000 */
[----:B------:R-:W-:Y:S01]  /*3a20*/  FMUL.FTZ R141, R224, R141 ;  /* 0x0000008de08d7220 */ /* 0x000fe20000410000 */
[----:B------:R-:W-:Y:S01]  /*3a30*/  F2FP.F16.F32.PACK_AB R188, R191, R190 ;  /* 0x000000bebfbc723e */ /* 0x000fe200000000ff */
[----:B------:R-:W-:Y:S01]  /*3a40*/  IMAD R10, R10, 0x2, R237 ;  /* 0x000000020a0a7824 */ /* 0x000fe200078e02ed */
[----:B------:R-:W-:-:S02]  /*3a50*/  F2FP.F16.F32.PACK_AB R189, R193, R192 ;  /* 0x000000c0c1bd723e */ /* 0x000fc400000000ff */
[----:B------:R-:W-:Y:S02]  /*3a60*/  F2FP.F16.F32.PACK_AB R190, R215, R214 ;  /* 0x000000d6d7be723e */ /* 0x000fe400000000ff */
[----:B------:R-:W-:Y:S01]  /*3a70*/  F2FP.F16.F32.PACK_AB R191, R186, R157 ;  /* 0x0000009dbabf723e */ /* 0x000fe200000000ff */
[----:B------:R-:W-:Y:S01]  /*3a80*/  ULOP3.LUT UR8, UR8, 0x1000000, URZ, 0xfc, !UPT ;  /* 0x0100000008087892 */ /* 0x000fe2000f8efc3f */
[----:B------:R-:W-:Y:S02]  /*3a90*/  F2FP.F16.F32.PACK_AB R184, R129, R184 ;  /* 0x000000b881b8723e */ /* 0x000fe400000000ff */
        /* <DEDUP_REMOVED lines=10> */
[----:B------:R-:W-:Y:S01]  /*3b40*/  F2FP.F16.F32.PACK_AB R147, R141, R6 ;  /* 0x000000068d93723e */ /* 0x000fe200000000ff */
[----:B------:R1:W-:Y:S01]  /*3b50*/  STSM.16.MT88.4 [R10+0x1e800], R188 ;  /* 0x01e800bc0a007844 */ /* 0x0003e20000004200 */
[----:B------:R-:W-:Y:S01]  /*3b60*/  F2FP.F16.F32.PACK_AB R156, R226, R225 ;  /* 0x000000e1e29c723e */ /* 0x000fe200000000ff */
[----:B------:R-:W-:Y:S01]  /*3b70*/  UIMAD UR8, UR5, 0x300, UR8 ;  /* 0x00000300050878a4 */ /* 0x000fe2000f8e0208 */
[----:B------:R-:W-:Y:S01]  /*3b80*/  F2FP.F16.F32.PACK_AB R157, R155, R153 ;  /* 0x000000999b9d723e */ /* 0x000fe200000000ff */
[----:B------:R1:W-:Y:S01]  /*3b90*/  STSM.16.MT88.4 [R10+0x1f000], R184 ;  /* 0x01f000b80a007844 */ /* 0x0003e20000004200 */
[----:B------:R-:W-:Y:S02]  /*3ba0*/  F2FP.F16.F32.PACK_AB R158, R194, R158 ;  /* 0x0000009ec29e723e */ /* 0x000fe400000000ff */
[----:B------:R-:W-:Y:S01]  /*3bb0*/  F2FP.F16.F32.PACK_AB R159, R120, R159 ;  /* 0x0000009f789f723e */ /* 0x000fe200000000ff */
[----:B------:R1:W-:Y:S04]  /*3bc0*/  STSM.16.MT88.4 [R10+0x1f800], R148 ;  /* 0x01f800940a007844 */ /* 0x0003e80000004200 */
[----:B------:R1:W-:Y:S01]  /*3bd0*/  STSM.16.MT88.4 [R10+0x20000], R144 ;  /* 0x020000900a007844 */ /* 0x0003e20000004200 */
[----:B------:R-:W-:Y:S01]  /*3be0*/  WARPGROUP.ARRIVE ;  /* 0x00000000000079c5 */ /* 0x000fe20000000000 */
[----:B------:R-:W-:Y:S01]  /*3bf0*/  UMOV UR10, UR8 ;  /* 0x00000008000a7c82 */ /* 0x000fe20008000000 */
[----:B------:R-:W-:-:S04]  /*3c00*/  UMOV UR11, 0x80000020 ;  /* 0x80000020000b7882 */ /* 0x000fc80000000000 */
[----:B------:R-:W-:Y:S01]  /*3c10*/  HGMMA.64x96x16.F32 R72, R156, gdesc[UR8].tnspB, R72, gsb0 ;  /* 0x416000089c487df0 */ /* 0x000fe20008000848 */
[----:B------:R-:W-:Y:S02]  /*3c20*/  F2FP.F16.F32.PACK_AB R120, R8, R122 ;  /* 0x0000007a0878723e */ /* 0x000fe400000000ff */
[----:B------:R-:W-:Y:S01]  /*3c30*/  F2FP.F16.F32.PACK_AB R121, R123, R121 ;  /* 0x000000797b79723e */ /* 0x000fe200000000ff */
[----:B------:R-:W-:Y:S01]  /*3c40*/  UIADD3 UR10, UR8, 0x40, URZ ;  /* 0x00000040080a7890 */ /* 0x000fe2000fffe03f */
[----:B------:R-:W-:Y:S02]  /*3c50*/  F2FP.F16.F32.PACK_AB R122, R125, R9 ;  /* 0x000000097d7a723e */ /* 0x000fe400000000ff */
[----:B------:R-:W-:Y:S01]  /*3c60*/  F2FP.F16.F32.PACK_AB R123, R12, R124 ;  /* 0x0000007c0c7b723e */ /* 0x000fe200000000ff */
[----:B------:R-:W-:Y:S01]  /*3c70*/  UMOV UR11, 0x80000020 ;  /* 0x80000020000b7882 */ /* 0x000fe20000000000 */
[----:B------:R-:W-:Y:S02]  /*3c80*/  WARPGROUP.DEPBAR.LE gsb0, 0x0 ;  /* 0x00008000000079c5 */ /* 0x000fe40000010000 */
[----:B------:R-:W-:-:S06]  /*3c90*/  WARPGROUP.ARRIVE ;  /* 0x00000000000079c5 */ /* 0x000fcc0000000000 */
[----:B------:R-:W-:Y:S01]  /*3ca0*/  HGMMA.64x96x16.F32 R72, R120, gdesc[UR8].tnspB, R72, gsb0 ;  /* 0x4160000878487df0 */ /* 0x000fe20008000848 */
[----:B------:R-:W-:Y:S01]  /*3cb0*/  UIADD3 UR10, UR8, 0x80, URZ ;  /* 0x00000080080a7890 */ /* 0x000fe2000fffe03f */
[----:B------:R-:W-:Y:S01]  /*3cc0*/  UMOV UR11, 0x80000020 ;  /* 0x80000020000b7882 */ /* 0x000fe20000000000 */
[----:B------:R-:W-:Y:S01]  /*3cd0*/  VIADD R129, R237, 0x1e800 ;  /* 0x0001e800ed817836 */ /* 0x000fe20000000000 */
[----:B------:R-:W-:Y:S01]  /*3ce0*/  F2FP.F16.F32.PACK_AB R130, R134, R131 ;  /* 0x000000838682723e */ /* 0x000fe200000000ff */
[----:B------:R-:W-:Y:S01]  /*3cf0*/  UIADD3 UR12, UR8, 0xc0, URZ ;  /* 0x000000c0080c7890 */ /* 0x000fe2000fffe03f */
[----:B------:R-:W-:Y:S02]  /*3d00*/  F2FP.F16.F32.PACK_AB R128, R128, R19 ;  /* 0x000000138080723e */ /* 0x000fe400000000ff */
[----:B------:R-:W-:Y:S02]  /*3d10*/  R2UR UR9, R129 ;  /* 0x00000000810972ca */ /* 0x000fe400000e0000 */
[----:B------:R-:W-:-:S02]  /*3d20*/  F2FP.F16.F32.PACK_AB R129, R21, R20 ;  /* 0x000000141581723e */ /* 0x000fc400000000ff */
[----:B------:R-:W-:Y:S01]  /*3d30*/  F2FP.F16.F32.PACK_AB R131, R11, R154 ;  /* 0x0000009a0b83723e */ /* 0x000fe200000000ff */
[----:B------:R-:W-:Y:S02]  /*3d40*/  WARPGROUP.DEPBAR.LE gsb0, 0x0 ;  /* 0x00008000000079c5 */ /* 0x000fe40000010000 */
[----:B------:R-:W-:Y:S02]  /*3d50*/  F2FP.F16.F32.PACK_AB R120, R127, R126 ;  /* 0x0000007e7f78723e */ /* 0x000fe400000000ff */
[----:B------:R-:W-:Y:S02]  /*3d60*/  F2FP.F16.F32.PACK_AB R121, R152, R13 ;  /* 0x0000000d9879723e */ /* 0x000fe400000000ff */
[----:B------:R-:W-:Y:S02]  /*3d70*/  F2FP.F16.F32.PACK_AB R122, R23, R22 ;  /* 0x00000016177a723e */ /* 0x000fe400000000ff */
[----:B------:R-:W-:-:S04]  /*3d80*/  F2FP.F16.F32.PACK_AB R123, R18, R17 ;  /* 0x00000011127b723e */ /* 0x000fc800000000ff */
[----:B------:R-:W-:-:S06]  /*3d90*/  WARPGROUP.ARRIVE ;  /* 0x00000000000079c5 */ /* 0x000fcc0000000000 */
[----:B------:R-:W-:Y:S01]  /*3da0*/  HGMMA.64x96x16.F32 R72, R120, gdesc[UR8].tnspB, R72, gsb0 ;  /* 0x4160000878487df0 */ /* 0x000fe20008000848 */
[----:B------:R-:W-:Y:S01]  /*3db0*/  UMOV UR14, UR12 ;  /* 0x0000000c000e7c82 */ /* 0x000fe20008000000 */
[----:B------:R-:W-:Y:S01]  /*3dc0*/  UMOV UR15, 0x80000020 ;  /* 0x80000020000f7882 */ /* 0x000fe20000000000 */
[----:B------:R-:W-:Y:S02]  /*3dd0*/  WARPGROUP.DEPBAR.LE gsb0, 0x0 ;  /* 0x00008000000079c5 */ /* 0x000fe40000010000 */
[----:B------:R-:W-:-:S06]  /*3de0*/  WARPGROUP.ARRIVE ;  /* 0x00000000000079c5 */ /* 0x000fcc0000000000 */
[----:B------:R-:W-:Y:S01]  /*3df0*/  HGMMA.64x96x16.F32 R72, R128, gdesc[UR12].tnspB, R72, gsb0 ;  /* 0x4160000c80487df0 */ /* 0x000fe20008000848 */
[----:B------:R-:W-:-:S05]  /*3e00*/  IMAD R5, R16, 0x1000, R237 ;  /* 0x0000100010057824 */ /* 0x000fca00078e02ed */
[----:B------:R-:W-:Y:S01]  /*3e10*/  R2UR UR10, R5 ;  /* 0x00000000050a72ca */ /* 0x000fe200000e0000 */
[----:B------:R-:W-:-:S04]  /*3e20*/  USHF.R.U32.HI UR9, URZ, 0x4, UR9 ;  /* 0x000000043f097899 */ /* 0x000fc80008011609 */
[----:B------:R-:W-:-:S04]  /*3e30*/  ULOP3.LUT UR9, UR9, 0x3fff, URZ, 0xc0, !UPT ;  /* 0x00003fff09097892 */ /* 0x000fc8000f8ec03f */
[----:B------:R-:W-:-:S04]  /*3e40*/  ULOP3.LUT UR9, UR9, 0x10000, URZ, 0xfc, !UPT ;  /* 0x0001000009097892 */ /* 0x000fc8000f8efc3f */
[----:B------:R-:W-:Y:S02]  /*3e50*/  USHF.R.U32.HI UR10, URZ, 0x4, UR10 ;  /* 0x000000043f0a7899 */ /* 0x000fe4000801160a */
[----:B------:R-:W-:Y:S02]  /*3e60*/  ULEA UR8, UR5, UR9, 0xa ;  /* 0x0000000905087291 */ /* 0x000fe4000f8e503f */
[----:B------:R-:W-:Y:S01]  /*3e70*/  ULOP3.LUT UR10, UR10, 0x3fff, URZ, 0xc0, !UPT ;  /* 0x00003fff0a0a7892 */ /* 0x000fe2000f8ec03f */
[----:B------:R-:W-:Y:S01]  /*3e80*/  UMOV UR11, 0xc0000010 ;  /* 0xc0000010000b7882 */ /* 0x000fe20000000000 */
        /* <DEDUP_REMOVED lines=11> */
[----:B------:R-:W-:Y:S01]  /*3f40*/  UIADD3 UR20, UR10, 0x200, URZ ;  /* 0x000002000a147890 */ /* 0x000fe2000fffe03f */
[----:B------:R-:W-:Y:S01]  /*3f50*/  UMOV UR12, UR8 ;  /* 0x00000008000c7c82 */ /* 0x000fe20008000000 */
[----:B------:R-:W-:Y:S01]  /*3f60*/  UMOV UR13, UR9 ;  /* 0x00000009000d7c82 */ /* 0x000fe20008000000 */
[----:B------:R-:W-:-:S04]  /*3f70*/  UMOV UR15, 0xc0000010 ;  /* 0xc0000010000f7882 */ /* 0x000fc80000000000 */
[----:B------:R-:W-:Y:S01]  /*3f80*/  UMOV UR14, UR20 ;  /* 0x00000014000e7c82 */ /* 0x000fe20008000000 */
[----:B------:R-:W-:Y:S02]  /*3f90*/  WARPGROUP.DEPBAR.LE gsb0, 0x0 ;  /* 0x00008000000079c5 */ /* 0x000fe40000010000 */
        /* <DEDUP_REMOVED lines=17> */
[----:B------:R-:W-:Y:S01]  /*40b0*/  UIADD3 UR9, UR10, 0x220, URZ ;  /* 0x000002200a097890 */ /* 0x000fe2000fffe03f */
[----:B------:R-:W-:-:S06]  /*40c0*/  UMOV UR15, 0xc0000010 ;  /* 0xc0000010000f7882 */ /* 0x000fcc0000000000 */
[----:B------:R-:W-:Y:S01]  /*40d0*/  UMOV UR14, UR9 ;  /* 0x00000009000e7c82 */ /* 0x000fe20008000000 */
        /* <DEDUP_REMOVED lines=105> */
[----:B------:R-:W-:Y:S02]  /*4770*/  UIADD3 UR8, UR8, 0x206, URZ ;  /* 0x0000020608087890 */ /* 0x000fe4000fffe03f */
[----:B------:R-:W-:Y:S02]  /*4780*/  UIADD3 UR12, UR10, 0x2e0, URZ ;  /* 0x000002e00a0c7890 */ /* 0x000fe4000fffe03f */
[----:B------:R-:W-:Y:S01]  /*4790*/  UIADD3 UR13, UR10, 0x4e0, URZ ;  /* 0x000004e00a0d7890 */ /* 0x000fe2000fffe03f */
[----:B------:R-:W-:Y:S02]  /*47a0*/  UMOV UR11, 0xc0000010 ;  /* 0xc0000010000b7882 */ /* 0x000fe40000000000 */
[----:B------:R-:W-:Y:S01]  /*47b0*/  UMOV UR10, UR9 ;  /* 0x00000009000a7c82 */ /* 0x000fe20008000000 */
[----:B------:R-:W-:Y:S01]  /*47c0*/  UMOV UR9, 0x40000040 ;  /* 0x4000004000097882 */ /* 0x000fe20000000000 */
[----:B------:R-:W-:-:S02]  /*47d0*/  WARPGROUP.DEPBAR.LE gsb0, 0x0 ;  /* 0x00008000000079c5 */ /* 0x000fc40000010000 */
        /* <DEDUP_REMOVED lines=15> */
.L_x_1040:
[----:B------:R-:W-:Y:S01]  /*48d0*/  UIADD3 UR8, UR6, 0x26840, URZ ;  /* 0x0002684006087890 */ /* 0x000fe2000fffe03f */
[----:B------:R-:W1:Y:S01]  /*48e0*/  S2R R5, SR_TID.X ;  /* 0x0000000000057919 */ /* 0x000e620000002100 */
[----:B------:R-:W-:Y:S02]  /*48f0*/  ULOP3.LUT UR10, UR7, 0x1000000, URZ, 0xfc, !UPT ;  /* 0x01000000070a7892 */ /* 0x000fe4000f8efc3f */
        /* <DEDUP_REMOVED lines=12> */
[----:B-1----:R-:W-:-:S05]  /*49c0*/  SHF.R.U32.HI R5, RZ, 0x7, R5 ;  /* 0x00000007ff057819 */ /* 0x002fca0000011605 */
[C---:B------:R-:W-:Y:S02]  /*49d0*/  VIADD R6, R5.reuse, 0x9 ;  /* 0x0000000905067836 */ /* 0x040fe40000000000 */
[----:B------:R-:W-:Y:S01]  /*49e0*/  VIADD R5, R5, 0xc ;  /* 0x0000000c05057836 */ /* 0x000fe20000000000 */
        /* <DEDUP_REMOVED lines=28> */
.L_x_1041:
        /* <DEDUP_REMOVED lines=62> */
.L_x_1023:
[----:B------:R-:W-:Y:S05]  /*4f90*/  @P0 BRA `(.L_x_1043) ;  /* 0x0000000c00980947 */ /* 0x000fea0003800000 */
[----:B------:R-:W2:Y:S01]  /*4fa0*/  S2UR UR4, SR_CgaCtaId ;  /* 0x00000000000479c3 */ /* 0x000ea20000008800 */
[----:B------:R-:W-:Y:S02]  /*4fb0*/  UMOV UR37, 0x400 ;  /* 0x0000040000257882 */ /* 0x000fe40000000000 */
[----:B--2---:R-:W-:-:S06]  /*4fc0*/  ULEA UR37, UR4, UR37, 0x18 ;  /* 0x0000002504257291 */ /* 0x004fcc000f8ec03f */
[----:B------:R-:W-:-:S05]  /*4fd0*/  IMAD.U32 R16, RZ, RZ, UR37 ;  /* 0x00000025ff107e24 */ /* 0x000fca000f8e00ff */
        /* <DEDUP_REMOVED lines=18> */
.L_x_1044:
[----:B------:R-:W-:-:S06]  /*5100*/  UIADD3 UR4, UR37, 0x6000, URZ ;  /* 0x0000600025047890 */ /* 0x000fcc000fffe03f */
        /* <DEDUP_REMOVED lines=19> */
.L_x_1045:
        /* <DEDUP_REMOVED lines=18> */
.L_x_1046:
        /* <DEDUP_REMOVED lines=18> */
.L_x_1047:
[----:B------:R-:W2:Y:S01]  /*5480*/  S2R R0, SR_TID.X ;  /* 0x0000000000007919 */ /* 0x000ea20000002100 */
        /* <DEDUP_REMOVED lines=15> */
[----:B--2---:R-:W-:Y:S01]  /*5580*/  VIADD R0, R0, 0xffffff80 ;  /* 0xffffff8000007836 */ /* 0x004fe20000000000 */
[----:B------:R-:W-:Y:S02]  /*5590*/  F2FP.F16.F32.PACK_AB R97, R99, R98 ;  /* 0x000000626361723e */ /* 0x000fe400000000ff */
[----:B------:R-:W-:-:S02]  /*55a0*/  F2FP.F16.F32.PACK_AB R104, R105, R104 ;  /* 0x000000686968723e */ /* 0x000fc400000000ff */
[----:B------:R-:W-:Y:S02]  /*55b0*/  SHF.R.S32.HI R3, RZ, 0x1f, R0 ;  /* 0x0000001fff037819 */ /* 0x000fe40000011400 */
[----:B------:R-:W-:Y:S02]  /*55c0*/  F2FP.F16.F32.PACK_AB R98, R101, R100 ;  /* 0x000000646562723e */ /* 0x000fe400000000ff */
[CC--:B------:R-:W-:Y:S02]  /*55d0*/  LEA.HI R2, R3.reuse, R0.reuse, RZ, 0x4 ;  /* 0x0000000003027211 */ /* 0x0c0fe400078f20ff */
[----:B------:R-:W-:Y:S02]  /*55e0*/  LEA.HI R3, R3, R0, RZ, 0x5 ;  /* 0x0000000003037211 */ /* 0x000fe400078f28ff */
[----:B-1----:R-:W-:Y:S02]  /*55f0*/  LOP3.LUT R5, R2, 0xfffffff0, RZ, 0xc0, !PT ;  /* 0xfffffff002057812 */ /* 0x002fe400078ec0ff */
[----:B------:R-:W-:-:S02]  /*5600*/  SHF.R.S32.HI R9, RZ, 0x5, R3 ;  /* 0x00000005ff097819 */ /* 0x000fc40000011403 */
[----:B------:R-:W-:Y:S01]  /*5610*/  F2FP.F16.F32.PACK_AB R99, R103, R102 ;  /* 0x000000666763723e */ /* 0x000fe200000000ff */
[----:B------:R-:W-:Y:S01]  /*5620*/  IMAD.IADD R5, R0, 0x1, -R5 ;  /* 0x0000000100057824 */ /* 0x000fe200078e0a05 */
[----:B------:R-:W-:Y:S02]  /*5630*/  SHF.R.S32.HI R0, RZ, 0x4, R2 ;  /* 0x00000004ff007819 */ /* 0x000fe40000011402 */
[----:B------:R-:W-:Y:S02]  /*5640*/  F2FP.F16.F32.PACK_AB R105, R107, R106 ;  /* 0x0000006a6b69723e */ /* 0x000fe400000000ff */
[----:B------:R-:W-:Y:S01]  /*5650*/  LEA.HI R4, R5, R5, RZ, 0x1 ;  /* 0x0000000505047211 */ /* 0x000fe200078f08ff */
[----:B------:R-:W-:Y:S01]  /*5660*/  IMAD.SHL.U32 R0, R0, 0x8, RZ ;  /* 0x0000000800007824 */ /* 0x000fe200078e00ff */
[----:B------:R-:W-:Y:S02]  /*5670*/  SHF.R.S32.HI R8, RZ, 0x1f, R5 ;  /* 0x0000001fff087819 */ /* 0x000fe40000011405 */
[----:B------:R-:W-:-:S02]  /*5680*/  SHF.R.S32.HI R6, RZ, 0x1, R4 ;  /* 0x00000001ff067819 */ /* 0x000fc40000011404 */
[----:B------:R-:W-:Y:S02]  /*5690*/  SHF.R.S32.HI R7, RZ, 0x1f, R4 ;  /* 0x0000001fff077819 */ /* 0x000fe40000011404 */
[----:B------:R-:W-:Y:S02]  /*56a0*/  LEA.HI R8, R8, R5, RZ, 0x3 ;  /* 0x0000000508087211 */ /* 0x000fe400078f18ff */
[----:B------:R-:W-:Y:S02]  /*56b0*/  LEA.HI R7, R7, R6, RZ, 0x2 ;  /* 0x0000000607077211 */ /* 0x000fe400078f10ff */
[----:B------:R-:W-:Y:S01]  /*56c0*/  LOP3.LUT R4, R4, 0x3fffffe, RZ, 0xc0, !PT ;  /* 0x03fffffe04047812 */ /* 0x000fe200078ec0ff */
[----:B------:R-:W-:Y:S01]  /*56d0*/  IMAD.SHL.U32 R8, R8, 0x20, RZ ;  /* 0x0000002008087824 */ /* 0x000fe200078e00ff */
[----:B------:R-:W-:Y:S02]  /*56e0*/  LOP3.LUT R7, R7, 0xfffffffc, RZ, 0xc0, !PT ;  /* 0xfffffffc07077812 */ /* 0x000fe400078ec0ff */
[----:B------:R-:W-:Y:S01]  /*56f0*/  F2FP.F16.F32.PACK_AB R112, R113, R112 ;  /* 0x000000707170723e */ /* 0x000fe200000000ff */
[----:B------:R-:W-:Y:S01]  /*5700*/  IMAD.IADD R4, R5, 0x1, -R4 ;  /* 0x0000000105047824 */ /* 0x000fe200078e0a04 */
[----:B------:R-:W-:Y:S01]  /*5710*/  LOP3.LUT R8, R8, 0x7fffff00, RZ, 0xc0, !PT ;  /* 0x7fffff0008087812 */ /* 0x000fe200078ec0ff */
[----:B------:R-:W-:Y:S01]  /*5720*/  IMAD.IADD R7, R6, 0x1, -R7 ;  /* 0x0000000106077824 */ /* 0x000fe200078e0a07 */
[----:B------:R-:W-:-:S02]  /*5730*/  F2FP.F16.F32.PACK_AB R106, R109, R108 ;  /* 0x0000006c6d6a723e */ /* 0x000fc400000000ff */
[----:B------:R-:W-:Y:S01]  /*5740*/  F2FP.F16.F32.PACK_AB R107, R111, R110 ;  /* 0x0000006e6f6b723e */ /* 0x000fe200000000ff */
[C---:B------:R-:W-:Y:S01]  /*5750*/  IMAD.SHL.U32 R2, R7.reuse, 0x40, RZ ;  /* 0x0000004007027824 */ /* 0x040fe200078e00ff */
[----:B------:R-:W-:Y:S01]  /*5760*/  LOP3.LUT P0, RZ, R7, 0x2, RZ, 0xc0, !PT ;  /* 0x0000000207ff7812 */ /* 0x000fe2000780c0ff */
[----:B------:R-:W-:Y:S01]  /*5770*/  IMAD R5, R9, 0x200, R8 ;  /* 0x0000020009057824 */ /* 0x000fe200078e0208 */
[----:B------:R-:W-:Y:S02]  /*5780*/  F2FP.F16.F32.PACK_AB R113, R115, R114 ;  /* 0x000000727371723e */ /* 0x000fe400000000ff */
[----:B------:R-:W-:Y:S01]  /*5790*/  LOP3.LUT R3, R2, 0xc0, RZ, 0xc0, !PT ;  /* 0x000000c002037812 */ /* 0x000fe200078ec0ff */
[----:B------:R-:W-:Y:S01]  /*57a0*/  IMAD R5, R4, 0x20, R5 ;  /* 0x0000002004057824 */ /* 0x000fe200078e0205 */
[----:B------:R-:W-:Y:S01]  /*57b0*/  F2FP.F16.F32.PACK_AB R24, R25, R24 ;  /* 0x000000181918723e */ /* 0x000fe200000000ff */
[----:B------:R-:W-:Y:S01]  /*57c0*/  IMAD.MOV.U32 R2, RZ, RZ, 0x20 ;  /* 0x00000020ff027424 */ /* 0x000fe200078e00ff */
[----:B------:R-:W-:-:S02]  /*57d0*/  LOP3.LUT R0, R3, 0x8, R0, 0xf8, !PT ;  /* 0x0000000803007812 */ /* 0x000fc400078ef800 */
[----:B------:R-:W-:Y:S02]  /*57e0*/  SHF.R.U32.HI R3, RZ, 0x3, R3 ;  /* 0x00000003ff037819 */ /* 0x000fe40000011603 */
[----:B------:R-:W-:Y:S02]  /*57f0*/  F2FP.F16.F32.PACK_AB R114, R117, R116 ;  /* 0x000000747572723e */ /* 0x000fe400000000ff */
[----:B------:R-:W-:Y:S02]  /*5800*/  LOP3.LUT R0, R0, R3, RZ, 0x3c, !PT ;  /* 0x0000000300007212 */ /* 0x000fe400078e3cff */
[----:B------:R-:W-:Y:S02]  /*5810*/  SEL R3, R2, 0xffffffe0, !P0 ;  /* 0xffffffe002037807 */ /* 0x000fe40004000000 */
[----:B------:R-:W-:Y:S01]  /*5820*/  F2FP.F16.F32.PACK_AB R115, R119, R118 ;  /* 0x000000767773723e */ /* 0x000fe200000000ff */
[----:B------:R-:W-:Y:S01]  /*5830*/  IMAD.IADD R0, R5, 0x1, R0 ;  /* 0x0000000105007824 */ /* 0x000fe200078e0200 */
[----:B------:R-:W-:-:S02]  /*5840*/  F2FP.F16.F32.PACK_AB R25, R27, R26 ;  /* 0x0000001a1b19723e */ /* 0x000fc400000000ff */
[----:B------:R-:W-:Y:S02]  /*5850*/  F2FP.F16.F32.PACK_AB R32, R33, R32 ;  /* 0x000000202120723e */ /* 0x000fe400000000ff */
[----:B------:R-:W-:Y:S02]  /*5860*/  LEA R0, R0, UR37, 0x1 ;  /* 0x0000002500007c11 */ /* 0x000fe4000f8e08ff */
[----:B------:R-:W-:Y:S02]  /*5870*/  F2FP.F16.F32.PACK_AB R26, R29, R28 ;  /* 0x0000001c1d1a723e */ /* 0x000fe400000000ff */
[----:B------:R-:W-:Y:S01]  /*5880*/  IADD3 R2, R3, 0x6000, R0 ;  /* 0x0000600003027810 */ /* 0x000fe20007ffe000 */
[----:B------:R-:W-:Y:S01]  /*5890*/  STSM.16.M88.4 [R0+0x6000], R72 ;  /* 0x0060004800007844 */ /* 0x000fe20000000200 */
[----:B------:R-:W-:Y:S02]  /*58a0*/  F2FP.F16.F32.PACK_AB R27, R31, R30 ;  /* 0x0000001e1f1b723e */ /* 0x000fe400000000ff */
[----:B------:R-:W-:Y:S01]  /*58b0*/  F2FP.F16.F32.PACK_AB R33, R35, R34 ;  /* 0x000000222321723e */ /* 0x000fe200000000ff */
[----:B------:R-:W1:Y:S01]  /*58c0*/  SHFL.IDX PT, R3, R9, RZ, 0x1f ;  /* 0x00001fff09037589 */ /* 0x000e6200000e0000 */
[----:B------:R-:W-:-:S02]  /*58d0*/  F2FP.F16.F32.PACK_AB R40, R41, R40 ;  /* 0x000000282928723e */ /* 0x000fc400000000ff */
[----:B------:R-:W-:Y:S01]  /*58e0*/  F2FP.F16.F32.PACK_AB R34, R37, R36 ;  /* 0x000000242522723e */ /* 0x000fe200000000ff */
[----:B------:R2:W-:Y:S01]  /*58f0*/  STSM.16.M88.4 [R2], R80 ;  /* 0x0000005002007844 */ /* 0x0005e20000000200 */
[----:B------:R-:W-:Y:S02]  /*5900*/  F2FP.F16.F32.PACK_AB R35, R39, R38 ;  /* 0x000000262723723e */ /* 0x000fe400000000ff */
[----:B------:R-:W-:Y:S01]  /*5910*/  F2FP.F16.F32.PACK_AB R41, R43, R42 ;  /* 0x0000002a2b29723e */ /* 0x000fe200000000ff */
[----:B------:R2:W-:Y:S01]  /*5920*/  STSM.16.M88.4 [R0+0x8000], R88 ;  /* 0x0080005800007844 */ /* 0x0005e20000000200 */
[----:B------:R-:W-:Y:S02]  /*5930*/  F2FP.F16.F32.PACK_AB R48, R49, R48 ;  /* 0x000000303130723e */ /* 0x000fe400000000ff */
[----:B------:R-:W-:Y:S01]  /*5940*/  F2FP.F16.F32.PACK_AB R42, R45, R44 ;  /* 0x0000002c2d2a723e */ /* 0x000fe200000000ff */
[----:B------:R2:W-:Y:S01]  /*5950*/  STSM.16.M88.4 [R2+0x2000], R96 ;  /* 0x0020006002007844 */ /* 0x0005e20000000200 */
[----:B------:R-:W-:-:S02]  /*5960*/  F2FP.F16.F32.PACK_AB R43, R47, R46 ;  /* 0x0000002e2f2b723e */ /* 0x000fc400000000ff */
[----:B------:R-:W-:Y:S01]  /*5970*/  F2FP.F16.F32.PACK_AB R49, R51, R50 ;  /* 0x000000323331723e */ /* 0x000fe200000000ff */
[----:B------:R2:W-:Y:S01]  /*5980*/  STSM.16.M88.4 [R0+0xa000], R104 ;  /* 0x00a0006800007844 */ /* 0x0005e20000000200 */
[----:B------:R-:W-:Y:S02]  /*5990*/  F2FP.F16.F32.PACK_AB R56, R57, R56 ;  /* 0x000000383938723e */ /* 0x000fe400000000ff */
[----:B------:R-:W-:Y:S01]  /*59a0*/  F2FP.F16.F32.PACK_AB R50, R53, R52 ;  /* 0x000000343532723e */ /* 0x000fe200000000ff */
[----:B------:R2:W-:Y:S01]  /*59b0*/  STSM.16.M88.4 [R2+0x4000], R112 ;  /* 0x0040007002007844 */ /* 0x0005e20000000200 */
[----:B------:R-:W-:Y:S02]  /*59c0*/  F2FP.F16.F32.PACK_AB R51, R55, R54 ;  /* 0x000000363733723e */ /* 0x000fe400000000ff */
[----:B------:R-:W-:Y:S01]  /*59d0*/  F2FP.F16.F32.PACK_AB R57, R59, R58 ;  /* 0x0000003a3b39723e */ /* 0x000fe200000000ff */
[----:B------:R2:W-:Y:S01]  /*59e0*/  STSM.16.M88.4 [R0], R24 ;  /* 0x0000001800007844 */ /* 0x0005e20000000200 */
[----:B------:R-:W-:-:S02]  /*59f0*/  F2FP.F16.F32.PACK_AB R64, R65, R64 ;  /* 0x000000404140723e */ /* 0x000fc400000000ff */
[----:B------:R-:W-:Y:S01]  /*5a00*/  F2FP.F16.F32.PACK_AB R58, R61, R60 ;  /* 0x0000003c3d3a723e */ /* 0x000fe200000000ff */
[----:B------:R2:W-:Y:S01]  /*5a10*/  STSM.16.M88.4 [R2+-0x6000], R32 ;  /* 0xffa0002002007844 */ /* 0x0005e20000000200 */
[----:B------:R-:W-:Y:S02]  /*5a20*/  F2FP.F16.F32.PACK_AB R59, R63, R62 ;  /* 0x0000003e3f3b723e */ /* 0x000fe400000000ff */
[----:B------:R-:W-:Y:S01]  /*5a30*/  F2FP.F16.F32.PACK_AB R65, R67, R66 ;  /* 0x000000424341723e */ /* 0x000fe200000000ff */
[----:B------:R2:W-:Y:S01]  /*5a40*/  STSM.16.M88.4 [R0+0x2000], R40 ;  /* 0x0020002800007844 */ /* 0x0005e20000000200 */
[----:B------:R-:W-:Y:S02]  /*5a50*/  F2FP.F16.F32.PACK_AB R66, R69, R68 ;  /* 0x000000444542723e */ /* 0x000fe400000000ff */
[----:B------:R-:W-:Y:S01]  /*5a60*/  F2FP.F16.F32.PACK_AB R67, R71, R70 ;  /* 0x000000464743723e */ /* 0x000fe200000000ff */
[----:B------:R2:W-:Y:S01]  /*5a70*/  STSM.16.M88.4 [R2+-0x4000], R48 ;  /* 0xffc0003002007844 */ /* 0x0005e20000000200 */
[----:B-1----:R-:W-:-:S03]  /*5a80*/  ISETP.NE.AND P0, PT, R3, 0x7, PT ;  /* 0x000000070300780c */ /* 0x002fc60003f05270 */
[----:B------:R2:W-:Y:S04]  /*5a90*/  STSM.16.M88.4 [R0+0x4000], R56 ;  /* 0x0040003800007844 */ /* 0x0005e80000000200 */
[----:B------:R2:W-:Y:S01]  /*5aa0*/  STSM.16.M88.4 [R2+-0x2000], R64 ;  /* 0xffe0004002007844 */ /* 0x0005e20000000200 */
        /* <DEDUP_REMOVED lines=12> */
[----:B------:R-:W-:Y:S01]  /*5b70*/  ULDC.64 UR6, c[0x0][0x198] ;  /* 0x0000660000067ab9 */ /* 0x000fe20000000a00 */
[----:B------:R-:W-:Y:S02]  /*5b80*/  UIADD3 UR8, UR37, 0x6000, URZ ;  /* 0x0000600025087890 */ /* 0x000fe4000fffe03f */
[----:B------:R-:W-:Y:S02]  /*5b90*/  UIADD3 UR4, UP0, UR6, 0x770, URZ ;  /* 0x0000077006047890 */ /* 0x000fe4000ff1e03f */
[----:B------:R-:W-:Y:S02]  /*5ba0*/  UIADD3 UR40, UR37, 0x8000, URZ ;  /* 0x0000800025287890 */ /* 0x000fe4000fffe03f */
[----:B------:R-:W3:Y:S01]  /*5bb0*/  S2UR UR11, SR_CTAID.Y ;  /* 0x00000000000b79c3 */ /* 0x000ee20000002600 */
[----:B------:R-:W-:Y:S02]  /*5bc0*/  UIADD3.X UR5, URZ, UR7, URZ, UP0, !UPT ;  /* 0x000000073f057290 */ /* 0x000fe400087fe43f */
[----:B------:R-:W-:-:S02]  /*5bd0*/  UIADD3 UR6, UP0, UR6, 0x670, URZ ;  /* 0x0000067006067890 */ /* 0x000fc4000ff1e03f */
[----:B------:R-:W-:Y:S02]  /*5be0*/  UIADD3 UR32, UR37, 0xa000, URZ ;  /* 0x0000a00025207890 */ /* 0x000fe4000fffe03f */
[----:B------:R-:W-:Y:S01]  /*5bf0*/  UIADD3.X UR7, URZ, UR7, URZ, UP0, !UPT ;  /* 0x000000073f077290 */ /* 0x000fe200087fe43f */
[----:B------:R-:W4:Y:S01]  /*5c00*/  S2UR UR12, SR_CTAID.Z ;  /* 0x00000000000c79c3 */ /* 0x000f220000002700 */
[----:B------:R-:W-:Y:S02]  /*5c10*/  UIADD3 UR24, UR37, 0x2000, URZ ;  /* 0x0000200025187890 */ /* 0x000fe4000fffe03f */
[----:B------:R-:W-:Y:S01]  /*5c20*/  UIADD3 UR16, UR37, 0x4000, URZ ;  /* 0x0000400025107890 */ /* 0x000fe2000fffe03f */
[----:B------:R-:W-:Y:S01]  /*5c30*/  UMOV UR9, URZ ;  /* 0x0000003f00097c82 */ /* 0x000fe20008000000 */
[----:B------:R-:W-:Y:S01]  /*5c40*/  UMOV UR41, 0x20 ;  /* 0x0000002000297882 */ /* 0x000fe20000000000 */
[----:B------:R-:W-:Y:S01]  /*5c50*/  UMOV UR33, 0x40 ;  /* 0x0000004000217882 */ /* 0x000fe20000000000 */
[----:B-1----:R-:W-:Y:S01]  /*5c60*/  USHF.L.U32 UR10, UR10, 0x7, URZ ;  /* 0x000000070a0a7899 */ /* 0x002fe2000800063f */
[----:B------:R-:W-:Y:S01]  /*5c70*/  UMOV UR25, 0x20 ;  /* 0x0000002000197882 */ /* 0x000fe20000000000 */
[----:B------:R-:W-:-:S05]  /*5c80*/  UMOV UR17, 0x40 ;  /* 0x0000004000117882 */ /* 0x000fca0000000000 */
[----:B------:R-:W-:Y:S01]  /*5c90*/  UMOV UR42, UR10 ;  /* 0x0000000a002a7c82 */ /* 0x000fe20008000000 */
[----:B---3--:R-:W-:Y:S01]  /*5ca0*/  UMOV UR43, UR11 ;  /* 0x0000000b002b7c82 */ /* 0x008fe20008000000 */
[----:B------:R-:W-:Y:S01]  /*5cb0*/  UMOV UR35, UR11 ;  /* 0x0000000b00237c82 */ /* 0x000fe20008000000 */
[----:B------:R-:W-:Y:S01]  /*5cc0*/  UMOV UR34, UR10 ;  /* 0x0000000a00227c82 */ /* 0x000fe20008000000 */
[----:B------:R-:W-:Y:S01]  /*5cd0*/  UMOV UR27, UR11 ;  /* 0x0000000b001b7c82 */ /* 0x000fe20008000000 */
[----:B------:R-:W-:Y:S01]  /*5ce0*/  UMOV UR26, UR10 ;  /* 0x0000000a001a7c82 */ /* 0x000fe20008000000 */
[----:B------:R-:W-:Y:S01]  /*5cf0*/  UMOV UR19, UR11 ;  /* 0x0000000b00137c82 */ /* 0x000fe20008000000 */
[----:B------:R-:W-:Y:S01]  /*5d00*/  UMOV UR18, UR10 ;  /* 0x0000000a00127c82 */ /* 0x000fe20008000000 */
[----:B----4-:R-:W-:Y:S01]  /*5d10*/  UMOV UR44, UR12 ;  /* 0x0000000c002c7c82 */ /* 0x010fe20008000000 */
[----:B------:R1:W-:Y:S01]  /*5d20*/  UTMASTG.4D [UR8], [UR4] ;  /* 0x00000008040073b5 */ /* 0x0003e20008018000 */
[----:B------:R-:W-:Y:S01]  /*5d30*/  UMOV UR36, UR12 ;  /* 0x0000000c00247c82 */ /* 0x000fe20008000000 */
        /* <DEDUP_REMOVED lines=9> */
.L_x_1049:
[----:B------:R-:W-:Y:S05]  /*5dd0*/  BSYNC B0 ;  /* 0x0000000000007941 */ /* 0x000fea0003800000 */
.L_x_1048:
[----:B------:R-:W-:-:S04]  /*5de0*/  DEPBAR.LE SB0, 0x0 ;  /* 0x000080000000791a */ /* 0x000fc80000000000 */
[----:B------:R-:W-:Y:S05]  /*5df0*/  EXIT ;  /* 0x000000000000794d */ /* 0x000fea0003800000 */
.L_x_1043:
[----:B------:R-:W2:Y:S01]  /*5e00*/  S2R R0, SR_TID.X ;  /* 0x0000000000007919 */ /* 0x000ea20000002100 */
[----:B------:R-:W3:Y:S01]  /*5e10*/  S2UR UR12, SR_CTAID.Y ;  /* 0x00000000000c79c3 */ /* 0x000ee20000002600 */
[----:B------:R-:W-:Y:S01]  /*5e20*/  ULDC.64 UR4, c[0x0][0x208] ;  /* 0x0000820000047ab9 */ /* 0x000fe20000000a00 */
[----:B------:R-:W-:Y:S01]  /*5e30*/  BSSY B0, `(.L_x_1050) ;  /* 0x000003b000007945 */ /* 0x000fe20003800000 */
[----:B------:R-:W4:Y:S05]  /*5e40*/  S2R R19, SR_CTAID.X ;  /* 0x0000000000137919 */ /* 0x000f2a0000002500 */
[----:B-1----:R-:W1:Y:S08]  /*5e50*/  LDC.64 R4, c[0x0][0x820] ;  /* 0x00020800ff047b82 */ /* 0x002e700000000a00 */
[----:B------:R-:W5:Y:S08]  /*5e60*/  LDC R12, c[0x0][0x808] ;  /* 0x00020200ff0c7b82 */ /* 0x000f700000000800 */
[----:B------:R-:W4:Y:S01]  /*5e70*/  LDC.64 R10, c[0x0][0x850] ;  /* 0x00021400ff0a7b82 */ /* 0x000f220000000a00 */
[----:B---3--:R-:W-:Y:S01]  /*5e80*/  USHF.R.S32.HI UR7, URZ, 0x1f, UR12 ;  /* 0x0000001f3f077899 */ /* 0x008fe2000801140c */
[----:B--2---:R-:W-:-:S06]  /*5e90*/  VIADD R3, R0, 0xffffff80 ;  /* 0xffffff8000037836 */ /* 0x004fcc0000000000 */
[----:B------:R-:W2:Y:S01]  /*5ea0*/  S2UR UR9, SR_CTAID.Z ;  /* 0x00000000000979c3 */ /* 0x000ea20000002700 */
[----:B------:R-:W-:-:S04]  /*5eb0*/  SHF.R.S32.HI R2, RZ, 0x1f, R3 ;  /* 0x0000001fff027819 */ /* 0x000fc80000011403 */
[----:B------:R-:W-:-:S03]  /*5ec0*/  LEA.HI R2, R2, R3, RZ, 0x2 ;  /* 0x0000000302027211 */ /* 0x000fc600078f10ff */
[----:B------:R-:W3:Y:S01]  /*5ed0*/  LDC.64 R16, c[0x0][0x828] ;  /* 0x00020a00ff107b82 */ /* 0x000ee20000000a00 */
[----:B------:R-:W-:Y:S02]  /*5ee0*/  LOP3.LUT R0, R2, 0x1ffffffc, RZ, 0xc0, !PT ;  /* 0x1ffffffc02007812 */ /* 0x000fe400078ec0ff */
[----:B------:R-:W-:-:S03]  /*5ef0*/  SHF.R.S32.HI R2, RZ, 0x2, R2 ;  /* 0x00000002ff027819 */ /* 0x000fc60000011402 */
[----:B------:R-:W-:Y:S02]  /*5f00*/  IMAD.IADD R0, R3, 0x1, -R0 ;  /* 0x0000000103007824 */ /* 0x000fe400078e0a00 */
[----:B------:R-:W3:Y:S01]  /*5f10*/  LDC.64 R14, c[0x0][0x858] ;  /* 0x00021600ff0e7b82 */ /* 0x000ee20000000a00 */
[----:B------:R-:W-:Y:S01]  /*5f20*/  SHF.R.S32.HI R3, RZ, 0x1f, R2 ;  /* 0x0000001fff037819 */ /* 0x000fe20000011402 */
[----:B------:R-:W-:Y:S02]  /*5f30*/  IMAD.SHL.U32 R8, R0, 0x8, RZ ;  /* 0x0000000800087824 */ /* 0x000fe400078e00ff */
[----:B-1----:R-:W-:Y:S01]  /*5f40*/  IMAD R0, R4, UR7, RZ ;  /* 0x0000000704007c24 */ /* 0x002fe2000f8e02ff */
[----:B--2---:R-:W-:Y:S01]  /*5f50*/  USHF.R.S32.HI UR6, URZ, 0x1f, UR9 ;  /* 0x0000001f3f067899 */ /* 0x004fe20008011409 */
[----:B------:R-:W-:Y:S01]  /*5f60*/  VIADD R18, R8, 0x40 ;  /* 0x0000004008127836 */ /* 0x000fe20000000000 */
[----:B------:R-:W-:Y:S01]  /*5f70*/  SHF.R.S32.HI R9, RZ, 0x1f, R8 ;  /* 0x0000001fff097819 */ /* 0x000fe20000011408 */
[----:B------:R-:W-:-:S02]  /*5f80*/  IMAD R5, R5, UR12, R0 ;  /* 0x0000000c05057c24 */ /* 0x000fc4000f8e0200 */
[----:B----4-:R-:W-:Y:S02]  /*5f90*/  IMAD R0, R10, UR7, RZ ;  /* 0x000000070a007c24 */ /* 0x010fe4000f8e02ff */
[----:B------:R-:W-:-:S04]  /*5fa0*/  IMAD.WIDE.U32 R6, R4, UR12, R8 ;  /* 0x0000000c04067c25 */ /* 0x000fc8000f8e0008 */
[----:B------:R-:W-:Y:S02]  /*5fb0*/  IMAD.IADD R7, R7, 0x1, R5 ;  /* 0x0000000107077824 */ /* 0x000fe400078e0205 */
[----:B------:R-:W-:-:S04]  /*5fc0*/  IMAD.WIDE R4, R19, 0x80, R2 ;  /* 0x0000008013047825 */ /* 0x000fc800078e0202 */
[----:B-----5:R-:W-:Y:S02]  /*5fd0*/  IMAD R3, R19, -0x80, R12 ;  /* 0xffffff8013037824 */ /* 0x020fe400078e020c */
[----:B------:R-:W-:Y:S02]  /*5fe0*/  IMAD R13, R11, UR12, R0 ;  /* 0x0000000c0b0d7c24 */ /* 0x000fe4000f8e0200 */
[----:B------:R-:W-:Y:S01]  /*5ff0*/  IMAD.WIDE.U32 R10, R10, UR12, R8 ;  /* 0x0000000c0a0a7c25 */ /* 0x000fe2000f8e0008 */
[----:B------:R-:W-:-:S03]  /*6000*/  ISETP.GE.AND P1, PT, R2, R3, PT ;  /* 0x000000030200720c */ /* 0x000fc60003f26270 */
[----:B------:R-:W-:Y:S02]  /*6010*/  VIADD R0, R2, 0x40 ;  /* 0x0000004002007836 */ /* 0x000fe40000000000 */
[----:B---3--:R-:W-:Y:S02]  /*6020*/  IMAD R12, R16, UR6, RZ ;  /* 0x00000006100c7c24 */ /* 0x008fe4000f8e02ff */
[----:B------:R-:W-:Y:S01]  /*6030*/  IMAD R2, R14, UR6, RZ ;  /* 0x000000060e027c24 */ /* 0x000fe2000f8e02ff */
[----:B------:R-:W-:Y:S01]  /*6040*/  ISETP.GE.AND P0, PT, R0, R3, PT ;  /* 0x000000030000720c */ /* 0x000fe20003f06270 */
[----:B------:R-:W-:Y:S02]  /*6050*/  IMAD.IADD R11, R11, 0x1, R13 ;  /* 0x000000010b0b7824 */ /* 0x000fe400078e020d */
[----:B------:R-:W-:Y:S02]  /*6060*/  IMAD R17, R17, UR9, R12 ;  /* 0x0000000911117c24 */ /* 0x000fe4000f8e020c */
[----:B------:R-:W-:-:S02]  /*6070*/  IMAD R15, R15, UR9, R2 ;  /* 0x000000090f0f7c24 */ /* 0x000fc4000f8e0202 */
[----:B------:R-:W-:-:S04]  /*6080*/  IMAD.WIDE.U32 R12, R14, UR9, R10 ;  /* 0x000000090e0c7c25 */ /* 0x000fc8000f8e000a */
[----:B------:R-:W-:-:S04]  /*6090*/  IMAD.WIDE.U32 R2, R16, UR9, R6 ;  /* 0x0000000910027c25 */ /* 0x000fc8000f8e0006 */
[----:B------:R-:W-:Y:S02]  /*60a0*/  VIADD R16, R8, 0x20 ;  /* 0x0000002008107836 */ /* 0x000fe40000000000 */
[----:B------:R-:W-:Y:S02]  /*60b0*/  IMAD.IADD R15, R13, 0x1, R15 ;  /* 0x000000010d0f7824 */ /* 0x000fe400078e020f */
[----:B------:R-:W-:Y:S01]  /*60c0*/  IMAD.IADD R11, R3, 0x1, R17 ;  /* 0x00000001030b7824 */ /* 0x000fe200078e0211 */
        /* <DEDUP_REMOVED lines=17> */
.L_x_1051:
[----:B------:R-:W-:Y:S05]  /*61e0*/  BSYNC B0 ;  /* 0x0000000000007941 */ /* 0x000fea0003800000 */
.L_x_1050:
[----:B------:R-:W-:Y:S04]  /*61f0*/  BSSY B0, `(.L_x_1052) ;  /* 0x0000014000007945 */ /* 0x000fe80003800000 */
[----:B------:R-:W-:Y:S05]  /*6200*/  @P0 BRA `(.L_x_1053) ;  /* 0x0000000000480947 */ /* 0x000fea0003800000 */
[----:B------:R-:W-:Y:S01]  /*6210*/  IADD3 R7, P2, R4, 0x40, RZ ;  /* 0x0000004004077810 */ /* 0x000fe20007f5e0ff */
[----:B------:R-:W-:Y:S01]  /*6220*/  ULDC.64 UR10, c[0x0][0x818] ;  /* 0x00020600000a7ab9 */ /* 0x000fe20000000a00 */
[----:B------:R-:W-:Y:S01]  /*6230*/  IMAD.MOV.U32 R3, RZ, RZ, R11 ;  /* 0x000000ffff037224 */ /* 0x000fe200078e000b */
[----:B------:R-:W-:Y:S02]  /*6240*/  ULDC UR8, c[0x0][0x80c] ;  /* 0x0002030000087ab9 */ /* 0x000fe40000000800 */
[----:B------:R-:W-:Y:S01]  /*6250*/  IMAD.X R0, RZ, RZ, R5, P2 ;  /* 0x000000ffff007224 */ /* 0x000fe200010e0605 */
[----:B------:R-:W-:Y:S01]  /*6260*/  ISETP.GE.AND P3, PT, R8, UR8, PT ;  /* 0x0000000808007c0c */ /* 0x000fe2000bf66270 */
[----:B------:R-:W-:Y:S01]  /*6270*/  IMAD.WIDE.U32 R2, R7, UR10, R2 ;  /* 0x0000000a07027c25 */ /* 0x000fe2000f8e0002 */
[----:B------:R-:W-:Y:S02]  /*6280*/  ISETP.GE.AND P4, PT, R16, UR8, PT ;  /* 0x0000000810007c0c */ /* 0x000fe4000bf86270 */
[----:B------:R-:W-:Y:S01]  /*6290*/  ISETP.GE.AND P5, PT, R18, UR8, PT ;  /* 0x0000000812007c0c */ /* 0x000fe2000bfa6270 */
        /* <DEDUP_REMOVED lines=9> */
.L_x_1053:
[----:B------:R-:W-:Y:S05]  /*6330*/  BSYNC B0 ;  /* 0x0000000000007941 */ /* 0x000fea0003800000 */
.L_x_1052:
[----:B------:R-:W-:Y:S04]  /*6340*/  BSSY B0, `(.L_x_1054) ;  /* 0x0000012000007945 */ /* 0x000fe80003800000 */
[----:B------:R-:W-:Y:S05]  /*6350*/  @P1 BRA `(.L_x_1055) ;  /* 0x0000000000401947 */ /* 0x000fea0003800000 */
[----:B------:R-:W-:Y:S01]  /*6360*/  ULDC.64 UR8, c[0x0][0x848] ;  /* 0x0002120000087ab9 */ /* 0x000fe20000000a00 */
[----:B------:R-:W-:Y:S01]  /*6370*/  IMAD.MOV.U32 R14, RZ, RZ, R12 ;  /* 0x000000ffff0e7224 */ /* 0x000fe200078e000c */
[----:B------:R-:W-:Y:S01]  /*6380*/  ULDC UR6, c[0x0][0x83c] ;  /* 0x00020f0000067ab9 */ /* 0x000fe20000000800 */
[----:B--2---:R-:W-:Y:S01]  /*6390*/  IMAD R7, R5, UR8, RZ ;  /* 0x0000000805077c24 */ /* 0x004fe2000f8e02ff */
        /* <DEDUP_REMOVED lines=12> */
.L_x_1055:
[----:B------:R-:W-:Y:S05]  /*6460*/  BSYNC B0 ;  /* 0x0000000000007941 */ /* 0x000fea0003800000 */
.L_x_1054:
[----:B------:R-:W-:Y:S04]  /*6470*/  BSSY B0, `(.L_x_1056) ;  /* 0x0000016000007945 */ /* 0x000fe80003800000 */
[----:B------:R-:W-:Y:S05]  /*6480*/  @P0 BRA `(.L_x_1057) ;  /* 0x0000000000500947 */ /* 0x000fea0003800000 */
[----:B--23--:R-:W-:Y:S01]  /*6490*/  IADD3 R7, P0, R4, 0x40, RZ ;  /* 0x0000004004077810 */ /* 0x00cfe20007f1e0ff */
        /* <DEDUP_REMOVED lines=18> */
[----:B------:R2:W-:Y:S02]  /*65c0*/  STG.E.128 desc[UR4][R4.64+0x80], RZ ;  /* 0x000080ff04007986 */ /* 0x0005e4000c101d04 */
.L_x_1057:
[----:B------:R-:W-:Y:S05]  /*65d0*/  BSYNC B0 ;  /* 0x0000000000007941 */ /* 0x000fea0003800000 */
.L_x_1056:
[----:B------:R-:W-:Y:S05]  /*65e0*/  EXIT ;  /* 0x000000000000794d */ /* 0x000fea0003800000 */
.L_x_1020:
[----:B------:R-:W-:-:S08]  /*65f0*/  NOP ;  /* 0x0000000000007918 */ /* 0x000fd00000000000 */
[----:B------:R-:W1:-:S00]  /*6600*/  USETMAXREG.DEALLOC.CTAPOOL 0x18 ;  /* 0x00000018000079c8 */ /* 0x000e4000080e0500 */
[----:B-1----:R-:W-:Y:S01]  /*6610*/  LOP3.LUT R2, R0, 0x3, RZ, 0xc0, !PT ;  /* 0x0000000300027812 */ /* 0x002fe200078ec0ff */
[----:B------:R-:W-:Y:S01]  /*6620*/  BSSY B0, `(.L_x_1058) ;  /* 0x0000332000007945 */ /* 0x000fe20003800000 */
[----:B------:R-:W-:-:S04]  /*6630*/  IMAD.MOV.U32 R0, RZ, RZ, RZ ;  /* 0x000000ffff007224 */ /* 0x000fc800078e00ff */
        /* <DEDUP_REMOVED lines=8> */
[----:B------:R-:W1:Y:S01]  /*66c0*/  S2UR UR9, SR_CTAID.X ;  /* 0x00000000000979c3 */ /* 0x000e620000002500 */
[----:B------:R-:W-:Y:S01]  /*66d0*/  ULDC UR4, c[0x0][0x280] ;  /* 0x0000a00000047ab9 */ /* 0x000fe20000000800 */
[----:B------:R-:W-:Y:S01]  /*66e0*/  ULDC UR6, c[0x0][0x290] ;  /* 0x0000a40000067ab9 */ /* 0x000fe20000000800 */
[----:B------:R-:W-:-:S05]  /*66f0*/  ULDC UR7, c[0x0][0x74c] ;  /* 0x0001d30000077ab9 */ /* 0x000fca0000000800 */
[----:B------:R-:W2:Y:S01]  /*6700*/  S2UR UR13, SR_CTAID.Y ;  /* 0x00000000000d79c3 */ /* 0x000ea20000002600 */
[----:B-1----:R-:W-:Y:S02]  /*6710*/  ULEA UR5, UR9, UR4, 0x7 ;  /* 0x0000000409057291 */ /* 0x002fe4000f8e383f */
[----:B------:R-:W-:Y:S02]  /*6720*/  ISETP.LE.AND P0, PT, RZ, UR9, PT ;  /* 0x00000009ff007c0c */ /* 0x000fe4000bf03270 */
[----:B------:R-:W-:-:S04]  /*6730*/  UIADD3 UR5, -UR7, UR5, -UR6 ;  /* 0x0000000507057290 */ /* 0x000fc8000fffe906 */
[----:B------:R-:W-:-:S04]  /*6740*/  USHF.R.S32.HI UR6, URZ, 0x1f, UR5 ;  /* 0x0000001f3f067899 */ /* 0x000fc80008011405 */
[----:B------:R-:W-:-:S04]  /*6750*/  ULEA.HI UR6, UR6, UR5, URZ, 0x6 ;  /* 0x0000000506067291 */ /* 0x000fc8000f8f303f */
[----:B------:R-:W-:Y:S02]  /*6760*/  USHF.R.S32.HI UR5, URZ, 0x6, UR6 ;  /* 0x000000063f057899 */ /* 0x000fe40008011406 */
[----:B------:R-:W-:Y:S02]  /*6770*/  UIADD3 UR6, UR4, 0x3f, URZ ;  /* 0x0000003f04067890 */ /* 0x000fe4000fffe03f */
[----:B------:R-:W-:Y:S02]  /*6780*/  UISETP.LT.AND UP0, UPT, URZ, UR5, UPT ;  /* 0x000000053f00728c */ /* 0x000fe4000bf01270 */
[----:B------:R-:W-:Y:S02]  /*6790*/  USHF.R.S32.HI UR7, URZ, 0x1f, UR6 ;  /* 0x0000001f3f077899 */ /* 0x000fe40008011406 */
[----:B------:R-:W-:Y:S02]  /*67a0*/  USEL UR5, URZ, UR5, !UP0 ;  /* 0x000000053f057287 */ /* 0x000fe4000c000000 */
[----:B------:R-:W-:-:S04]  /*67b0*/  ULEA.HI UR7, UR7, UR6, URZ, 0x6 ;  /* 0x0000000607077291 */ /* 0x000fc8000f8f303f */
[----:B------:R-:W-:Y:S01]  /*67c0*/  USHF.R.S32.HI UR8, URZ, 0x6, UR7 ;  /* 0x000000063f087899 */ /* 0x000fe20008011407 */
[----:B--2---:R-:W-:Y:S11]  /*67d0*/  @!P0 BRA `(.L_x_1061) ;  /* 0x0000000000288947 */ /* 0x004ff60003800000 */
        /* <DEDUP_REMOVED lines=10> */
.L_x_1061:
[----:B------:R-:W-:Y:S02]  /*6880*/  UISETP.GT.AND UP0, UPT, UR8, UR5, UPT ;  /* 0x000000050800728c */ /* 0x000fe4000bf04270 */
[----:B------:R-:W-:Y:S02]  /*6890*/  USHF.R.S32.HI UR14, URZ, 0x1f, UR12 ;  /* 0x0000001f3f0e7899 */ /* 0x000fe4000801140c */
[----:B------:R-:W-:Y:S02]  /*68a0*/  USHF.R.S32.HI UR9, URZ, 0x1f, UR13 ;  /* 0x0000001f3f097899 */ /* 0x000fe4000801140d */
[----:B------:R-:W-:-:S13]  /*68b0*/  PLOP3.LUT P0, PT, PT, PT, UP0, 0x80, 0x0 ;  /* 0x000000000000781c */ /* 0x000fda0003f0f008 */
[----:B------:R-:W-:Y:S05]  /*68c0*/  @!P0 BRA `(.L_x_1060) ;  /* 0x00000030001c8947 */ /* 0x000fea0003800000 */
[----:B------:R-:W-:Y:S01]  /*68d0*/  UIADD3 UR4, -UR5, UR8, URZ ;  /* 0x0000000805047290 */ /* 0x000fe2000fffe13f */
[----:B------:R-:W-:Y:S01]  /*68e0*/  ULDC.64 UR10, c[0x0][0x2d8] ;  /* 0x0000b600000a7ab9 */ /* 0x000fe20000000a00 */
[----:B------:R-:W-:Y:S02]  /*68f0*/  ELECT P0, URZ, PT ;  /* 0x00000000003f782f */ /* 0x000fe40003800000 */
[----:B------:R-:W-:Y:S02]  /*6900*/  ULOP3.LUT UR4, UR4, 0x1, URZ, 0xc0, !UPT ;  /* 0x0000000104047892 */ /* 0x000fe4000f8ec03f */
[----:B------:R-:W-:Y:S02]  /*6910*/  UIMAD UR9, UR9, UR10, URZ ;  /* 0x0000000a090972a4 */ /* 0x000fe4000f8e023f */
[----:B------:R-:W-:Y:S02]  /*6920*/  UISETP.NE.U32.AND UP0, UPT, UR4, 0x1, UPT ;  /* 0x000000010400788c */ /* 0x000fe4000bf05070 */
[----:B------:R-:W-:-:S02]  /*6930*/  UIMAD.WIDE.U32 UR6, UR13, UR10, URZ ;  /* 0x0000000a0d0672a5 */ /* 0x000fc4000f8e003f */
[----:B------:R-:W-:Y:S02]  /*6940*/  UIMAD UR9, UR13, UR11, UR9 ;  /* 0x0000000b0d0972a4 */ /* 0x000fe4000f8e0209 */
[----:B------:R-:W-:Y:S01]  /*6950*/  PLOP3.LUT P1, PT, PT, PT, UP0, 0x80, 0x0 ;  /* 0x000000000000781c */ /* 0x000fe20003f2f008 */
[----:B------:R-:W-:Y:S01]  /*6960*/  ULDC.64 UR10, c[0x0][0x2e0] ;  /* 0x0000b800000a7ab9 */ /* 0x000fe20000000a00 */
[----:B------:R-:W-:Y:S02]  /*6970*/  UIADD3 UR7, UR7, UR9, URZ ;  /* 0x0000000907077290 */ /* 0x000fe4000fffe03f */
[----:B------:R-:W-:Y:S02]  /*6980*/  UIMAD UR9, UR14, UR10, URZ ;  /* 0x0000000a0e0972a4 */ /* 0x000fe4000f8e023f */
[----:B------:R-:W-:Y:S02]  /*6990*/  UIMAD.WIDE.U32 UR6, UR12, UR10, UR6 ;  /* 0x0000000a0c0672a5 */ /* 0x000fe4000f8e0006 */
[----:B------:R-:W-:-:S04]  /*69a0*/  UIMAD UR9, UR12, UR11, UR9 ;  /* 0x0000000b0c0972a4 */ /* 0x000fc8000f8e0209 */
[----:B------:R-:W-:Y:S01]  /*69b0*/  UIADD3 UR9, UR7, UR9, URZ ;  /* 0x0000000907097290 */ /* 0x000fe2000fffe03f */
[----:B------:R-:W-:Y:S11]  /*69c0*/  @P1 BRA `(.L_x_1062) ;  /* 0x0000000000bc1947 */ /* 0x000ff60003800000 */
[----:B------:R-:W-:Y:S01]  /*69d0*/  UIMAD UR14, UR5, 0x1800, URZ ;  /* 0x00001800050e78a4 */ /* 0x000fe2000f8e023f */
        /* <DEDUP_REMOVED lines=9> */
[----:B------:R-:W-:Y:S01]  /*6a70*/  UMOV UR16, 0x0 ;  /* 0x0000000000107882 */ /* 0x000fe20000000000 */
[----:B------:R-:W-:Y:S02]  /*6a80*/  UMOV UR17, 0x14f00000 ;  /* 0x14f0000000117882 */ /* 0x000fe40000000000 */
[----:B------:R-:W-:-:S02]  /*6a90*/  ULEA.HI.X UR11, UR13, UR11, UR15, 0x2, UP0 ;  /* 0x0000000b0d0b7291 */ /* 0x000fc400080f140f */
[----:B-1----:R-:W-:-:S03]  /*6aa0*/  ULEA UR4, UR12, UR4, 0x18 ;  /* 0x000000040c047291 */ /* 0x002fc6000f8ec03f */
[----:B------:R-:W-:Y:S01]  /*6ab0*/  UMOV UR12, 0x300 ;  /* 0x00000300000c7882 */ /* 0x000fe20000000000 */
[----:B------:R-:W-:-:S09]  /*6ac0*/  UIADD3 UR4, UR4, 0xc000, URZ ;  /* 0x0000c00004047890 */ /* 0x000fd2000fffe03f */
[----:B------:R1:W-:Y:S02]  /*6ad0*/  UBLKRED.G.S.ADD.F32.RN [UR10], [UR4], UR12, desc[UR16] ;  /* 0x0000100a040073bb */ /* 0x0003e400080a140c */
[----:B-1----:R0:W-:Y:S02]  /*6ae0*/  UTMACMDFLUSH ;  /* 0x00000000000079b7 */ /* 0x0021e40000000000 */
.L_x_1064:
[----:B------:R-:W-:Y:S05]  /*6af0*/  BSYNC B1 ;  /* 0x0000000000017941 */ /* 0x000fea0003800000 */
.L_x_1063:
        /* <DEDUP_REMOVED lines=9> */
[----:B------:R-:W-:Y:S02]  /*6b90*/  UMOV UR17, 0x14f00000 ;  /* 0x14f0000000117882 */ /* 0x000fe40000000000 */
[----:B------:R-:W-:Y:S02]  /*6ba0*/  ULEA.HI.X.SX32 UR4, UR4, UR9, 0x1, UP0 ;  /* 0x0000000904047291 */ /* 0x000fe400080f0e3f */
[----:B------:R-:W-:-:S04]  /*6bb0*/  ULEA UR10, UP0, UR15, UR10, 0x2 ;  /* 0x0000000a0f0a7291 */ /* 0x000fc8000f80103f */
[----:B------:R-:W-:-:S03]  /*6bc0*/  ULEA.HI.X UR11, UR15, UR11, UR4, 0x2, UP0 ;  /* 0x0000000b0f0b7291 */ /* 0x000fc600080f1404 */
[----:B------:R-:W-:Y:S01]  /*6bd0*/  UMOV UR4, 0x300 ;  /* 0x0000030000047882 */ /* 0x000fe20000000000 */
[----:B-1----:R-:W-:-:S04]  /*6be0*/  ULEA UR12, UR13, UR12, 0x18 ;  /* 0x0000000c0d0c7291 */ /* 0x002fc8000f8ec03f */
[----:B------:R-:W-:-:S09]  /*6bf0*/  UIADD3 UR12, UR12, 0xf000, URZ ;  /* 0x0000f0000c0c7890 */ /* 0x000fd2000fffe03f */
[----:B------:R1:W-:Y:S01]  /*6c00*/  UBLKRED.G.S.ADD.F32.RN [UR10], [UR12], UR4, desc[UR16] ;  /* 0x0000100a0c0073bb */ /* 0x0003e200080a1404 */
[----:B------:R0:W-:Y:S01]  /*6c10*/  UTMACMDFLUSH ;  /* 0x00000000000079b7 */ /* 0x0001e20000000000 */
[----:B-1----:R-:W-:-:S04]  /*6c20*/  DEPBAR.LE SB0, 0x1 ;  /* 0x000080400000791a */ /* 0x002fc80000000000 */
.L_x_1066:
[----:B------:R-:W-:Y:S05]  /*6c30*/  BSYNC B1 ;  /* 0x0000000000017941 */ /* 0x000fea0003800000 */
.L_x_1065:
[----:B------:R-:W-:Y:S06]  /*6c40*/  BAR.ARV 0xa, 0xa0 ;  /* 0x0282800000007b1d */ /* 0x000fec0000002000 */
[----:B------:R-:W-:Y:S04]  /*6c50*/  BSSY B1, `(.L_x_1067) ;  /* 0x0000003000017945 */ /* 0x000fe80003800000 */
[----:B------:R-:W-:Y:S05]  /*6c60*/  @!P0 BRA `(.L_x_1068) ;  /* 0x0000000000048947 */ /* 0x000fea0003800000 */
[----:B------:R-:W-:-:S04]  /*6c70*/  DEPBAR.LE SB0, 0x0 ;  /* 0x000080000000791a */ /* 0x000fc80000000000 */
.L_x_1068:
[----:B------:R-:W-:Y:S05]  /*6c80*/  BSYNC B1 ;  /* 0x0000000000017941 */ /* 0x000fea0003800000 */
.L_x_1067:
[----:B------:R-:W-:Y:S06]  /*6c90*/  BAR.ARV 0xb, 0xa0 ;  /* 0x02c2800000007b1d */ /* 0x000fec0000002000 */
[----:B------:R-:W-:Y:S01]  /*6ca0*/  UIADD3 UR12, UR5, 0x1, URZ ;  /* 0x00000001050c7890 */ /* 0x000fe2000fffe03f */
[----:B------:R-:W-:Y:S11]  /*6cb0*/  BRA `(.L_x_1069) ;  /* 0x0000000000047947 */ /* 0x000ff60003800000 */
.L_x_1062:
[----:B------:R-:W-:-:S05]  /*6cc0*/  UMOV UR12, UR5 ;  /* 0x00000005000c7c82 */ /* 0x000fca0008000000 */
.L_x_1069:
[----:B------:R-:W-:-:S04]  /*6cd0*/  UIADD3 UR4, UR5, 0x1, URZ ;  /* 0x0000000105047890 */ /* 0x000fc8000fffe03f */
[----:B------:R-:W-:-:S06]  /*6ce0*/  UISETP.NE.AND UP0, UPT, UR8, UR4, UPT ;  /* 0x000000040800728c */ /* 0x000fcc000bf05270 */
[----:B------:R-:W-:-:S13]  /*6cf0*/  PLOP3.LUT P1, PT, PT, PT, UP0, 0x80, 0x0 ;  /* 0x000000000000781c */ /* 0x000fda0003f2f008 */
[----:B------:R-:W-:Y:S05]  /*6d00*/  @!P1 BRA `(.L_x_1060) ;  /* 0x0000002c000c9947 */ /* 0x000fea0003800000 */
[----:B------:R-:W-:Y:S01]  /*6d10*/  ULDC.64 UR18, c[0x0][0x2c0] ;  /* 0x0000b00000127ab9 */ /* 0x000fe20000000a00 */
[----:B------:R-:W-:Y:S02]  /*6d20*/  UIMAD UR13, UR12, 0x1800, URZ ;  /* 0x000018000c0d78a4 */ /* 0x000fe4000f8e023f */
[----:B------:R-:W-:Y:S01]  /*6d30*/  ULEA UR18, UP0, UR6, UR18, 0x2 ;  /* 0x0000001206127291 */ /* 0x000fe2000f80103f */
[----:B------:R-:W-:Y:S01]  /*6d40*/  UMOV UR4, URZ ;  /* 0x0000003f00047c82 */ /* 0x000fe20008000000 */
[----:B------:R-:W-:Y:S02]  /*6d50*/  ULDC.64 UR24, c[0x0][0x2c0] ;  /* 0x0000b00000187ab9 */ /* 0x000fe40000000a00 */
[----:B------:R-:W-:Y:S02]  /*6d60*/  ULEA.HI.X UR19, UR6, UR19, UR9, 0x2, UP0 ;  /* 0x0000001306137291 */ /* 0x000fe400080f1409 */
[----:B------:R-:W-:Y:S02]  /*6d70*/  UIADD3 UR14, UP0, UR18, 0x3000, URZ ;  /* 0x00003000120e7890 */ /* 0x000fe4000ff1e03f */
[----:B------:R-:W-:-:S02]  /*6d80*/  UIADD3 UR16, UP1, UR18, 0x6000, URZ ;  /* 0x0000600012107890 */ /* 0x000fc4000ff3e03f */
[----:B------:R-:W-:Y:S02]  /*6d90*/  UIADD3 UR18, UP2, UR18, 0x9000, URZ ;  /* 0x0000900012127890 */ /* 0x000fe4000ff5e03f */
[----:B------:R-:W-:Y:S02]  /*6da0*/  UIADD3.X UR15, URZ, UR19, URZ, UP0, !UPT ;  /* 0x000000133f0f7290 */ /* 0x000fe400087fe43f */
[----:B------:R-:W-:Y:S02]  /*6db0*/  UIADD3.X UR17, URZ, UR19, URZ, UP1, !UPT ;  /* 0x000000133f117290 */ /* 0x000fe40008ffe43f */
[----:B------:R-:W-:Y:S01]  /*6dc0*/  UIADD3.X UR19, URZ, UR19, URZ, UP2, !UPT ;  /* 0x000000133f137290 */ /* 0x000fe200097fe43f */
[----:B------:R-:W-:-:S11]  /*6dd0*/  UMOV UR20, UR13 ;  /* 0x0000000d00147c82 */ /* 0x000fd60008000000 */
.L_x_1082:
[----:B------:R-:W-:Y:S01]  /*6de0*/  UIADD3 UR10, UR13, UR4, URZ ;  /* 0x000000040d0a7290 */ /* 0x000fe2000fffe03f */
[----:B------:R-:W-:Y:S03]  /*6df0*/  BAR.SYNC.DEFER_BLOCKING 0xd, 0xa0 ;  /* 0x0342800000007b1d */ /* 0x000fe60000010000 */
[----:B------:R-:W-:Y:S02]  /*6e00*/  UIMAD.WIDE UR26, UR10, 0x4, UR14 ;  /* 0x000000040a1a78a5 */ /* 0x000fe4000f8e020e */
[----:B------:R-:W-:Y:S01]  /*6e10*/  UIMAD.WIDE UR28, UR10, 0x4, UR16 ;  /* 0x000000040a1c78a5 */ /* 0x000fe2000f8e0210 */
[----:B------:R-:W-:Y:S01]  /*6e20*/  BSSY B1, `(.L_x_1070) ;  /* 0x0000010000017945 */ /* 0x000fe20003800000 */
[----:B------:R-:W-:-:S03]  /*6e30*/  UIMAD.WIDE UR10, UR10, 0x4, UR18 ;  /* 0x000000040a0a78a5 */ /* 0x000fc6000f8e0212 */
[----:B------:R-:W-:Y:S09]  /*6e40*/  @!P0 BRA `(.L_x_1071) ;  /* 0x0000000000348947 */ /* 0x000ff20003800000 */
[----:B------:R-:W1:Y:S01]  /*6e50*/  S2UR UR22, SR_CgaCtaId ;  /* 0x00000000001679c3 */ /* 0x000e620000008800 */
[----:B------:R-:W-:Y:S01]  /*6e60*/  UIADD3 UR23, UP0, UR20, UR6, URZ ;  /* 0x0000000614177290 */ /* 0x000fe2000ff1e03f */
[----:B------:R-:W-:Y:S01]  /*6e70*/  UMOV UR21, 0x400 ;  /* 0x0000040000157882 */ /* 0x000fe20000000000 */
[----:B------:R-:W-:Y:S02]  /*6e80*/  UMOV UR32, 0x0 ;  /* 0x0000000000207882 */ /* 0x000fe40000000000 */
[----:B------:R-:W-:Y:S01]  /*6e90*/  ULEA.HI.X.SX32 UR30, UR20, UR9, 0x1, UP0 ;  /* 0x00000009141e7291 */ /* 0x000fe200080f0e3f */
[----:B------:R-:W-:Y:S01]  /*6ea0*/  UMOV UR33, 0x14f00000 ;  /* 0x14f0000000217882 */ /* 0x000fe20000000000 */
[----:B-1----:R-:W-:Y:S02]  /*6eb0*/  ULEA UR21, UR22, UR21, 0x18 ;  /* 0x0000001516157291 */ /* 0x002fe4000f8ec03f */
[----:B------:R-:W-:Y:S02]  /*6ec0*/  ULEA UR22, UP0, UR23, UR24, 0x2 ;  /* 0x0000001817167291 */ /* 0x000fe4000f80103f */
[----:B------:R-:W-:-:S02]  /*6ed0*/  UIADD3 UR21, UR21, 0xc000, URZ ;  /* 0x0000c00015157890 */ /* 0x000fc4000fffe03f */
[----:B------:R-:W-:-:S03]  /*6ee0*/  ULEA.HI.X UR23, UR23, UR25, UR30, 0x2, UP0 ;  /* 0x0000001917177291 */ /* 0x000fc600080f141e */
[----:B------:R-:W-:-:S06]  /*6ef0*/  UMOV UR30, 0x300 ;  /* 0x00000300001e7882 */ /* 0x000fcc0000000000 */
[----:B------:R1:W-:Y:S02]  /*6f00*/  UBLKRED.G.S.ADD.F32.RN [UR22], [UR21], UR30, desc[UR32] ;  /* 0x00002016150073bb */ /* 0x0003e400080a141e */
[----:B-1----:R0:W-:Y:S02]  /*6f10*/  UTMACMDFLUSH ;  /* 0x00000000000079b7 */ /* 0x0021e40000000000 */
.L_x_1071:
[----:B------:R-:W-:Y:S05]  /*6f20*/  BSYNC B1 ;  /* 0x0000000000017941 */ /* 0x000fea0003800000 */
.L_x_1070:
        /* <DEDUP_REMOVED lines=13> */
.L_x_1073:
[----:B------:R-:W-:Y:S05]  /*7000*/  BSYNC B1 ;  /* 0x0000000000017941 */ /* 0x000fea0003800000 */
.L_x_1072:
[----:B------:R-:W-:Y:S06]  /*7010*/  BAR.ARV 0xa, 0xa0 ;  /* 0x0282800000007b1d */ /* 0x000fec0000002000 */
[----:B------:R-:W-:Y:S04]  /*7020*/  BSSY B1, `(.L_x_1074) ;  /* 0x0000003000017945 */ /* 0x000fe80003800000 */
[----:B------:R-:W-:Y:S05]  /*7030*/  @!P0 BRA `(.L_x_1075) ;  /* 0x0000000000048947 */ /* 0x000fea0003800000 */
[----:B------:R-:W-:-:S04]  /*7040*/  DEPBAR.LE SB0, 0x0 ;  /* 0x000080000000791a */ /* 0x000fc80000000000 */
.L_x_1075:
[----:B------:R-:W-:Y:S05]  /*7050*/  BSYNC B1 ;  /* 0x0000000000017941 */ /* 0x000fea0003800000 */
.L_x_1074:
        /* <DEDUP_REMOVED lines=13> */
.L_x_1077:
[----:B------:R-:W-:Y:S05]  /*7130*/  BSYNC B1 ;  /* 0x0000000000017941 */ /* 0x000fea0003800000 */
.L_x_1076:
        /* <DEDUP_REMOVED lines=13> */
.L_x_1079:
[----:B------:R-:W-:Y:S05]  /*7210*/  BSYNC B1 ;  /* 0x0000000000017941 */ /* 0x000fea0003800000 */
.L_x_1078:
[----:B------:R-:W-:Y:S01]  /*7220*/  UIADD3 UR12, UR12, 0x2, URZ ;  /* 0x000000020c0c7890 */ /* 0x000fe2000fffe03f */
[----:B------:R-:W-:Y:S06]  /*7230*/  BAR.ARV 0xa, 0xa0 ;  /* 0x0282800000007b1d */ /* 0x000fec0000002000 */
[----:B------:R-:W-:Y:S01]  /*7240*/  UISETP.GE.AND UP0, UPT, UR12, UR8, UPT ;  /* 0x000000080c00728c */ /* 0x000fe2000bf06270 */
[----:B------:R-:W-:Y:S04]  /*7250*/  BSSY B1, `(.L_x_1080) ;  /* 0x0000003000017945 */ /* 0x000fe80003800000 */
[----:B------:R-:W-:Y:S06]  /*7260*/  @!P0 BRA `(.L_x_1081) ;  /* 0x0000000000048947 */ /* 0x000fec0003800000 */
[----:B------:R-:W-:-:S04]  /*7270*/  DEPBAR.LE SB0, 0x0 ;  /* 0x000080000000791a */ /* 0x000fc80000000000 */
.L_x_1081:
[----:B------:R-:W-:Y:S05]  /*7280*/  BSYNC B1 ;  /* 0x0000000000017941 */ /* 0x000fea0003800000 */
.L_x_1080:
[----:B------:R-:W-:Y:S06]  /*7290*/  BAR.ARV 0xb, 0xa0 ;  /* 0x02c2800000007b1d */ /* 0x000fec0000002000 */
[----:B------:R-:W-:Y:S01]  /*72a0*/  PLOP3.LUT P1, PT, PT, PT, UP0, 0x80, 0x0 ;  /* 0x000000000000781c */ /* 0x000fe20003f2f008 */
[----:B------:R-:W-:Y:S02]  /*72b0*/  UIADD3 UR20, UR20, 0x3000, URZ ;  /* 0x0000300014147890 */ /* 0x000fe4000fffe03f */
[----:B------:R-:W-:-:S10]  /*72c0*/  UIADD3 UR4, UR4, 0x3000, URZ ;  /* 0x0000300004047890 */ /* 0x000fd4000fffe03f */
[----:B------:R-:W-:Y:S05]  /*72d0*/  @!P1 BRA `(.L_x_1082) ;  /* 0xfffffff800c09947 */ /* 0x000fea000383ffff */
[----:B------:R-:W-:Y:S05]  /*72e0*/  BRA `(.L_x_1060) ;  /* 0x0000002400947947 */ /* 0x000fea0003800000 */
.L_x_1059:
[----:B------:R-:W1:Y:S01]  /*72f0*/  S2UR UR21, SR_CTAID.Z ;  /* 0x00000000001579c3 */ /* 0x000e620000002700 */
[----:B------:R-:W-:Y:S01]  /*7300*/  IMAD.MOV.U32 R11, RZ, RZ, 0x1 ;  /* 0x00000001ff0b7424 */ /* 0x000fe200078e00ff */
[----:B-1----:R-:W-:-:S13]  /*7310*/  ISETP.LE.AND P0, PT, RZ, UR21, PT ;  /* 0x00000015ff007c0c */ /* 0x002fda000bf03270 */
[----:B------:R-:W-:Y:S05]  /*7320*/  @!P0 BRA `(.L_x_1083) ;  /* 0x0000002000f08947 */ /* 0x000fea0003800000 */
[----:B------:R-:W1:Y:S01]  /*7330*/  S2UR UR9, SR_CTAID.X ;  /* 0x00000000000979c3 */ /* 0x000e620000002500 */
[----:B------:R-:W-:Y:S01]  /*7340*/  ULDC UR8, c[0x0][0x280] ;  /* 0x0000a00000087ab9 */ /* 0x000fe20000000800 */
[----:B------:R-:W-:Y:S01]  /*7350*/  ULDC UR4, c[0x0][0x290] ;  /* 0x0000a40000047ab9 */ /* 0x000fe20000000800 */
[----:B------:R-:W-:-:S05]  /*7360*/  ULDC UR5, c[0x0][0x74c] ;  /* 0x0001d30000057ab9 */ /* 0x000fca0000000800 */
[----:B------:R-:W2:Y:S01]  /*7370*/  S2UR UR20, SR_CTAID.Y ;  /* 0x00000000001479c3 */ /* 0x000ea20000002600 */
[----:B-1----:R-:W-:Y:S02]  /*7380*/  USHF.L.U32 UR11, UR9, 0x7, URZ ;  /* 0x00000007090b7899 */ /* 0x002fe4000800063f */
[----:B------:R-:W-:Y:S02]  /*7390*/  ISETP.LE.AND P0, PT, RZ, UR9, PT ;  /* 0x00000009ff007c0c */ /* 0x000fe4000bf03270 */
[----:B------:R-:W-:-:S04]  /*73a0*/  UIADD3 UR4, -UR4, UR11, UR8 ;  /* 0x0000000b04047290 */ /* 0x000fc8000fffe108 */
[----:B------:R-:W-:-:S04]  /*73b0*/  UIADD3 UR4, UR4, -UR5, URZ ;  /* 0x8000000504047290 */ /* 0x000fc8000fffe03f */
[----:B------:R-:W-:-:S04]  /*73c0*/  USHF.R.S32.HI UR5, URZ, 0x1f, UR4 ;  /* 0x0000001f3f057899 */ /* 0x000fc80008011404 */
[----:B------:R-:W-:Y:S02]  /*73d0*/  ULEA.HI UR5, UR5, UR4, URZ, 0x6 ;  /* 0x0000000405057291 */ /* 0x000fe4000f8f303f */
[----:B------:R-:W-:Y:S02]  /*73e0*/  UIADD3 UR4, UR8, 0x3f, URZ ;  /* 0x0000003f08047890 */ /* 0x000fe4000fffe03f */
[----:B------:R-:W-:Y:S02]  /*73f0*/  USHF.R.S32.HI UR5, URZ, 0x6, UR5 ;  /* 0x000000063f057899 */ /* 0x000fe40008011405 */
[----:B------:R-:W-:Y:S02]  /*7400*/  USHF.R.S32.HI UR6, URZ, 0x1f, UR4 ;  /* 0x0000001f3f067899 */ /* 0x000fe40008011404 */
[----:B------:R-:W-:Y:S02]  /*7410*/  UISETP.LT.AND UP0, UPT, URZ, UR5, UPT ;  /* 0x000000053f00728c */ /* 0x000fe4000bf01270 */
[----:B------:R-:W-:-:S02]  /*7420*/  ULEA.HI UR6, UR6, UR4, URZ, 0x6 ;  /* 0x0000000406067291 */ /* 0x000fc4000f8f303f */
[----:B------:R-:W-:Y:S02]  /*7430*/  USEL UR7, URZ, UR5, !UP0 ;  /* 0x000000053f077287 */ /* 0x000fe4000c000000 */
[----:B------:R-:W-:Y:S01]  /*7440*/  USHF.R.S32.HI UR6, URZ, 0x6, UR6 ;  /* 0x000000063f067899 */ /* 0x000fe20008011406 */
[----:B--2---:R-:W-:Y:S11]  /*7450*/  @!P0 BRA `(.L_x_1084) ;  /* 0x0000000000288947 */ /* 0x004ff60003800000 */
[----:B------:R-:W-:Y:S01]  /*7460*/  ULEA UR8, UR9, UR8, 0x7 ;  /* 0x0000000809087291 */ /* 0x000fe2000f8e383f */
[----:B------:R-:W-:Y:S01]  /*7470*/  ULDC UR4, c[0x0][0x290] ;  /* 0x0000a40000047ab9 */ /* 0x000fe20000000800 */
[----:B------:R-:W-:Y:S02]  /*7480*/  ULDC UR5, c[0x0][0x748] ;  /* 0x0001d20000057ab9 */ /* 0x000fe40000000800 */
[----:B------:R-:W-:-:S04]  /*7490*/  UIADD3 UR4, -UR4, 0xbf, UR8 ;  /* 0x000000bf04047890 */ /* 0x000fc8000fffe108 */
[----:B------:R-:W-:-:S04]  /*74a0*/  UIADD3 UR4, UR4, UR5, URZ ;  /* 0x0000000504047290 */ /* 0x000fc8000fffe03f */
[----:B------:R-:W-:-:S04]  /*74b0*/  USHF.R.S32.HI UR5, URZ, 0x1f, UR4 ;  /* 0x0000001f3f057899 */ /* 0x000fc80008011404 */
[----:B------:R-:W-:-:S04]  /*74c0*/  ULEA.HI UR5, UR5, UR4, URZ, 0x6 ;  /* 0x0000000405057291 */ /* 0x000fc8000f8f303f */
[----:B------:R-:W-:-:S04]  /*74d0*/  USHF.R.S32.HI UR5, URZ, 0x6, UR5 ;  /* 0x000000063f057899 */ /* 0x000fc80008011405 */
[----:B------:R-:W-:-:S04]  /*74e0*/  UISETP.LT.AND UP0, UPT, UR5, UR6, UPT ;  /* 0x000000060500728c */ /* 0x000fc8000bf01270 */
[----:B------:R-:W-:-:S12]  /*74f0*/  USEL UR6, UR5, UR6, UP0 ;  /* 0x0000000605067287 */ /* 0x000fd80008000000 */
.L_x_1084:
[----:B------:R-:W-:-:S06]  /*7500*/  UISETP.GT.AND UP0, UPT, UR6, UR7, UPT ;  /* 0x000000070600728c */ /* 0x000fcc000bf04270 */
[----:B------:R-:W-:-:S13]  /*7510*/  PLOP3.LUT P0, PT, PT, PT, UP0, 0x80, 0x0 ;  /* 0x000000000000781c */ /* 0x000fda0003f0f008 */
[----:B------:R-:W-:Y:S05]  /*7520*/  @!P0 BRA `(.L_x_1083) ;  /* 0x0000002000708947 */ /* 0x000fea0003800000 */
[----:B------:R-:W-:Y:S01]  /*7530*/  USHF.R.S32.HI UR10, URZ, 0x1f, UR20 ;  /* 0x0000001f3f0a7899 */ /* 0x000fe20008011414 */
[----:B------:R-:W-:Y:S01]  /*7540*/  IMAD.U32 R4, RZ, RZ, UR7 ;  /* 0x00000007ff047e24 */ /* 0x000fe2000f8e00ff */
[----:B------:R-:W-:Y:S01]  /*7550*/  ULDC.64 UR8, c[0x0][0x718] ;  /* 0x0001c60000087ab9 */ /* 0x000fe20000000a00 */
[----:B------:R-:W-:Y:S01]  /*7560*/  ULDC.64 UR12, c[0x0][0x730] ;  /* 0x0001cc00000c7ab9 */ /* 0x000fe20000000a00 */
[----:B------:R-:W-:Y:S01]  /*7570*/  UIMAD.WIDE.U32 UR4, UR20, UR8, URZ ;  /* 0x00000008140472a5 */ /* 0x000fe2000f8e003f */
[----:B------:R-:W-:Y:S01]  /*7580*/  BSSY B1, `(.L_x_1083) ;  /* 0x0000216000017945 */ /* 0x000fe20003800000 */
[----:B------:R-:W-:Y:S01]  /*7590*/  UIMAD UR8, UR10, UR8, URZ ;  /* 0x000000080a0872a4 */ /* 0x000fe2000f8e023f */
[----:B------:R-:W-:Y:S01]  /*75a0*/  IMAD.MOV.U32 R0, RZ, RZ, RZ ;  /* 0x000000ffff007224 */ /* 0x000fe200078e00ff */
[----:B------:R-:W-:Y:S02]  /*75b0*/  UIMAD UR10, UR10, UR12, URZ ;  /* 0x0000000c0a0a72a4 */ /* 0x000fe4000f8e023f */
[----:B------:R-:W-:-:S02]  /*75c0*/  UIMAD UR22, UR20, UR9, UR8 ;  /* 0x00000009141672a4 */ /* 0x000fc4000f8e0208 */
[----:B------:R-:W-:Y:S02]  /*75d0*/  UIMAD.WIDE.U32 UR8, UR20, UR12, URZ ;  /* 0x0000000c140872a5 */ /* 0x000fe4000f8e003f */
[----:B------:R-:W-:Y:S02]  /*75e0*/  UIMAD UR12, UR20, UR13, UR10 ;  /* 0x0000000d140c72a4 */ /* 0x000fe4000f8e020a */
[----:B------:R-:W-:Y:S01]  /*75f0*/  USHF.R.S32.HI UR13, URZ, 0x1f, UR21 ;  /* 0x0000001f3f0d7899 */ /* 0x000fe20008011415 */
[----:B------:R-:W-:Y:S01]  /*7600*/  ULDC UR10, c[0x0][0x2e8] ;  /* 0x0000ba00000a7ab9 */ /* 0x000fe20000000800 */
[----:B------:R-:W-:Y:S01]  /*7610*/  ELECT P0, URZ, PT ;  /* 0x00000000003f782f */ /* 0x000fe20003800000 */
[----:B------:R-:W-:Y:S01]  /*7620*/  UISETP.NE.AND UP0, UPT, UR10, 0x1, UPT ;  /* 0x000000010a00788c */ /* 0x000fe2000bf05270 */
[----:B------:R-:W-:Y:S01]  /*7630*/  ULDC.64 UR14, c[0x0][0x720] ;  /* 0x0001c800000e7ab9 */ /* 0x000fe20000000a00 */
[----:B------:R-:W-:Y:S02]  /*7640*/  UIADD3 UR23, UR5, UR22, URZ ;  /* 0x0000001605177290 */ /* 0x000fe4000fffe03f */
[----:B------:R-:W-:-:S02]  /*7650*/  UIMAD UR10, UR13, UR14, URZ ;  /* 0x0000000e0d0a72a4 */ /* 0x000fc4000f8e023f */
[----:B------:R-:W-:Y:S01]  /*7660*/  UIADD3 UR9, UR9, UR12, URZ ;  /* 0x0000000c09097290 */ /* 0x000fe2000fffe03f */
[----:B------:R-:W-:Y:S01]  /*7670*/  ULDC.64 UR18, c[0x0][0x738] ;  /* 0x0001ce0000127ab9 */ /* 0x000fe20000000a00 */
[----:B------:R-:W-:-:S03]  /*7680*/  UMOV UR22, UR4 ;  /* 0x0000000400167c82 */ /* 0x000fc60008000000 */
[----:B------:R-:W-:Y:S01]  /*7690*/  @UP0 ULDC UR16, c[0x0][0x2ec] ;  /* 0x0000bb0000100ab9 */ /* 0x000fe20000000800 */
[----:B------:R-:W-:Y:S02]  /*76a0*/  UIMAD UR13, UR13, UR18, URZ ;  /* 0x000000120d0d72a4 */ /* 0x000fe4000f8e023f */
[----:B------:R-:W-:Y:S02]  /*76b0*/  UIMAD UR5, UR21, UR15, UR10 ;  /* 0x0000000f150572a4 */ /* 0x000fe4000f8e020a */
[----:B------:R-:W-:Y:S02]  /*76c0*/  UIMAD.WIDE.U32 UR22, UR21, UR14, UR22 ;  /* 0x0000000e151672a5 */ /* 0x000fe4000f8e0016 */
[----:B------:R-:W-:Y:S02]  /*76d0*/  UIMAD.WIDE.U32 UR16, UR20, UR16, URZ ;  /* 0x00000010141072a5 */ /* 0x000fe4000f8e003f */
[----:B------:R-:W-:Y:S01]  /*76e0*/  UIMAD.WIDE.U32 UR14, UR21, UR18, UR8 ;  /* 0x00000012150e72a5 */ /* 0x000fe2000f8e0008 */
[----:B------:R-:W-:-:S02]  /*76f0*/  UMOV UR12, UR20 ;  /* 0x00000014000c7c82 */ /* 0x000fc40008000000 */
[----:B------:R-:W-:Y:S01]  /*7700*/  @UP0 ULDC UR8, c[0x0][0x2f0] ;  /* 0x0000bc0000080ab9 */ /* 0x000fe20000000800 */
[----:B------:R-:W-:Y:S02]  /*7710*/  UIMAD UR4, UR21, UR19, UR13 ;  /* 0x00000013150472a4 */ /* 0x000fe4000f8e020d */
[----:B------:R-:W-:Y:S01]  /*7720*/  @UP0 USHF.R.U32.HI UR12, URZ, UR8, UR17 ;  /* 0x000000083f0c0299 */ /* 0x000fe20008011611 */
[----:B------:R-:W-:Y:S11]  /*7730*/  @!P0 BRA `(.L_x_1085) ;  /* 0x0000001c00e88947 */ /* 0x000ff60003800000 */
[----:B------:R-:W1:Y:S01]  /*7740*/  S2R R3, SR_CgaCtaId ;  /* 0x0000000000037919 */ /* 0x000e620000008800 */
[----:B------:R-:W-:-:S04]  /*7750*/  MOV R16, 0x400 ;  /* 0x0000040000107802 */ /* 0x000fc80000000f00 */
[----:B-1----:R-:W-:Y:S01]  /*7760*/  LEA R16, R3, R16, 0x18 ;  /* 0x0000001003107211 */ /* 0x002fe200078ec0ff */
[----:B------:R-:W-:-:S05]  /*7770*/  IMAD.MOV.U32 R3, RZ, RZ, 0x1 ;  /* 0x00000001ff037424 */ /* 0x000fca00078e00ff */
[----:B------:R-:W-:-:S04]  /*7780*/  SHF.L.U32 R3, R3, 0x1f, RZ ;  /* 0x0000001f03037819 */ /* 0x000fc800000006ff */
[----:B------:R-:W1:Y:S02]  /*7790*/  SYNCS.PHASECHK.TRANS64.TRYWAIT P0, [R16+URZ+0x26820], R3 ;  /* 0x02682003100075a7 */ /* 0x000e64000800017f */
[----:B-1----:R-:W-:Y:S05]  /*77a0*/  @!P0 BRA `(.L_x_1086) ;  /* 0x0000002000d08947 */ /* 0x002fea0003800000 */
.L_x_1114:
[----:B------:R-:W2:Y:S01]  /*77b0*/  S2R R0, SR_TID.X ;  /* 0x0000000000007919 */ /* 0x000ea20000002100 */
[----:B------:R-:W-:Y:S02]  /*77c0*/  IMAD.U32 R15, RZ, RZ, UR23 ;  /* 0x00000017ff0f7e24 */ /* 0x000fe4000f8e00ff */
[----:B------:R-:W-:Y:S02]  /*77d0*/  IMAD.U32 R14, RZ, RZ, UR15 ;  /* 0x0000000fff0e7e24 */ /* 0x000fe4000f8e00ff */
[----:B------:R-:W-:Y:S02]  /*77e0*/  VIADD R15, R15, UR5 ;  /* 0x000000050f0f7c36 */ /* 0x000fe40008000000 */
        /* <DEDUP_REMOVED lines=11> */
.L_x_1087:
[----:B------:R-:W-:Y:S01]  /*78a0*/  R2UR UR19, R4 ;  /* 0x00000000041372ca */ /* 0x000fe200000e0000 */
[----:B------:R-:W2:Y:S01]  /*78b0*/  LDC.64 R6, c[0x0][0x198] ;  /* 0x00006600ff067b82 */ /* 0x000ea20000000a00 */
[----:B------:R-:W-:Y:S01]  /*78c0*/  R2UR UR7, R15 ;  /* 0x000000000f0772ca */ /* 0x000fe200000e0000 */
[----:B------:R-:W-:Y:S01]  /*78d0*/  ULDC.64 UR16, c[0x0][0x700] ;  /* 0x0001c00000107ab9 */ /* 0x000fe20000000a00 */
[----:B------:R-:W-:Y:S01]  /*78e0*/  UMOV UR50, 0x0 ;  /* 0x0000000000327882 */ /* 0x000fe20000000000 */
[----:B------:R-:W-:Y:S01]  /*78f0*/  IMAD.U32 R10, RZ, RZ, UR16 ;  /* 0x00000010ff0a7e24 */ /* 0x000fe2000f8e00ff */
[----:B------:R-:W-:Y:S01]  /*7900*/  UMOV UR51, 0x14f00000 ;  /* 0x14f0000000337882 */ /* 0x000fe20000000000 */
[----:B------:R-:W-:Y:S01]  /*7910*/  IMAD.U32 R9, RZ, RZ, UR17 ;  /* 0x00000011ff097e24 */ /* 0x000fe2000f8e00ff */
[----:B------:R-:W-:Y:S01]  /*7920*/  UMOV UR18, URZ ;  /* 0x0000003f00127c82 */ /* 0x000fe20008000000 */
[----:B------:R-:W-:Y:S01]  /*7930*/  UMOV UR42, 0x20 ;  /* 0x00000020002a7882 */ /* 0x000fe20000000000 */
[----:B------:R-:W-:Y:S01]  /*7940*/  UMOV UR44, UR20 ;  /* 0x00000014002c7c82 */ /* 0x000fe20008000000 */
[----:B------:R-:W-:Y:S01]  /*7950*/  UMOV UR45, UR21 ;  /* 0x00000015002d7c82 */ /* 0x000fe20008000000 */
[----:B------:R-:W-:Y:S01]  /*7960*/  UMOV UR26, 0x40 ;  /* 0x00000040001a7882 */ /* 0x000fe20000000000 */
[----:B------:R-:W-:Y:S01]  /*7970*/  USHF.L.U32 UR19, UR19, 0x6, URZ ;  /* 0x0000000613137899 */ /* 0x000fe2000800063f */
[----:B------:R-:W-:Y:S01]  /*7980*/  IMAD.MOV.U32 R5, RZ, RZ, 0xc000 ;  /* 0x0000c000ff057424 */ /* 0x000fe200078e00ff */
[----:B------:R-:W-:Y:S01]  /*7990*/  UMOV UR28, UR20 ;  /* 0x00000014001c7c82 */ /* 0x000fe20008000000 */
[----:B------:R-:W-:Y:S01]  /*79a0*/  UMOV UR29, UR21 ;  /* 0x00000015001d7c82 */ /* 0x000fe20008000000 */
[----:B------:R-:W-:Y:S01]  /*79b0*/  UIADD3 UR8, UP0, UR19, UR22, URZ ;  /* 0x0000001613087290 */ /* 0x000fe2000ff1e03f */
[----:B------:R-:W-:Y:S01]  /*79c0*/  IMAD.MOV.U32 R19, RZ, RZ, RZ ;  /* 0x000000ffff137224 */ /* 0x000fe200078e00ff */
[----:B------:R-:W-:Y:S01]  /*79d0*/  UMOV UR54, 0x0 ;  /* 0x0000000000367882 */ /* 0x000fe20000000000 */
[----:B------:R-:W-:Y:S01]  /*79e0*/  UMOV UR43, UR19 ;  /* 0x00000013002b7c82 */ /* 0x000fe20008000000 */
[----:B------:R-:W-:-:S02]  /*79f0*/  ULEA.HI.X.SX32 UR7, UR19, UR7, 0x1, UP0 ;  /* 0x0000000713077291 */ /* 0x000fc400080f0e3f */
[----:B-1----:R-:W-:Y:S01]  /*7a00*/  IMAD.U32 R3, RZ, RZ, UR8 ;  /* 0x00000008ff037e24 */ /* 0x002fe2000f8e00ff */
[----:B------:R-:W-:Y:S01]  /*7a10*/  UMOV UR27, UR19 ;  /* 0x00000013001b7c82 */ /* 0x000fe20008000000 */
[----:B------:R-:W-:Y:S01]  /*7a20*/  IMAD.U32 R2, RZ, RZ, UR8 ;  /* 0x00000008ff027e24 */ /* 0x000fe2000f8e00ff */
[----:B------:R-:W-:Y:S01]  /*7a30*/  R2UR UR8, R16 ;  /* 0x00000000100872ca */ /* 0x000fe200000e0000 */
[----:B--2---:R-:W-:Y:S01]  /*7a40*/  IMAD.MOV.U32 R8, RZ, RZ, R6 ;  /* 0x000000ffff087224 */ /* 0x004fe200078e0006 */
[----:B------:R-:W-:Y:S01]  /*7a50*/  LEA R0, P1, R3, R10, 0x2 ;  /* 0x0000000a03007211 */ /* 0x000fe200078210ff */
[----:B------:R-:W-:Y:S01]  /*7a60*/  IMAD.U32 R3, RZ, RZ, UR7 ;  /* 0x00000007ff037e24 */ /* 0x000fe2000f8e00ff */
[----:B------:R-:W-:Y:S01]  /*7a70*/  UMOV UR7, 0x10 ;  /* 0x0000001000077882 */ /* 0x000fe20000000000 */
[----:B------:R-:W-:Y:S01]  /*7a80*/  UMOV UR55, 0x10000000 ;  /* 0x1000000000377882 */ /* 0x000fe20000000000 */
[----:B------:R-:W-:Y:S01]  /*7a90*/  R2UR UR32, R0 ;  /* 0x00000000002072ca */ /* 0x000fe200000e0000 */
[----:B------:R-:W-:Y:S01]  /*7aa0*/  UMOV UR13, UR21 ;  /* 0x00000015000d7c82 */ /* 0x000fe20008000000 */
[----:B------:R-:W-:Y:S01]  /*7ab0*/  LEA.HI.X R2, R2, R9, R3, 0x2, P1 ;  /* 0x0000000902027211 */ /* 0x000fe200008f1403 */
[----:B------:R-:W-:Y:S01]  /*7ac0*/  UMOV UR10, UR18 ;  /* 0x00000012000a7c82 */ /* 0x000fe20008000000 */
[----:B------:R-:W-:Y:S01]  /*7ad0*/  IADD3 R0, P1, R8, 0x2f0, RZ ;  /* 0x000002f008007810 */ /* 0x000fe20007f3e0ff */
[----:B------:R-:W-:Y:S01]  /*7ae0*/  UMOV UR34, 0x10 ;  /* 0x0000001000227882 */ /* 0x000fe20000000000 */
[----:B------:R-:W-:Y:S01]  /*7af0*/  R2UR UR33, R2 ;  /* 0x00000000022172ca */ /* 0x000fe200000e0000 */
[----:B------:R-:W-:Y:S01]  /*7b00*/  UIADD3 UR17, UR8, 0x26810, URZ ;  /* 0x0002681008117890 */ /* 0x000fe2000fffe03f */
[----:B------:R-:W-:Y:S01]  /*7b10*/  R2UR UR46, R0 ;  /* 0x00000000002e72ca */ /* 0x000fe200000e0000 */
[----:B------:R-:W-:Y:S01]  /*7b20*/  UIADD3 UR16, UR8, 0x12000, URZ ;  /* 0x0001200008107890 */ /* 0x000fe2000fffe03f */
[----:B------:R-:W-:Y:S01]  /*7b30*/  IADD3 R0, P2, R8, 0x3f0, RZ ;  /* 0x000003f008007810 */ /* 0x000fe20007f5e0ff */
[----:B------:R-:W-:-:S02]  /*7b40*/  UIADD3 UR40, UR8, 0x13000, URZ ;  /* 0x0001300008287890 */ /* 0x000fc4000fffe03f */
[----:B------:R-:W-:Y:S01]  /*7b50*/  UIADD3 UR24, UR8, 0x14000, URZ ;  /* 0x0001400008187890 */ /* 0x000fe2000fffe03f */
[----:B------:R-:W-:Y:S01]  /*7b60*/  R2UR UR30, R0 ;  /* 0x00000000001e72ca */ /* 0x000fe200000e0000 */
[--C-:B------:R-:W-:Y:S01]  /*7b70*/  IMAD.X R0, RZ, RZ, R7.reuse, P1 ;  /* 0x000000ffff007224 */ /* 0x100fe200008e0607 */
[----:B------:R-:W-:Y:S01]  /*7b80*/  IADD3 R2, P1, R8, 0xf0, RZ ;  /* 0x000000f008027810 */ /* 0x000fe20007f3e0ff */
[----:B------:R-:W-:Y:S01]  /*7b90*/  UIADD3 UR56, UR8, 0x1e000, URZ ;  /* 0x0001e00008387890 */ /* 0x000fe2000fffe03f */
[----:B------:R-:W-:Y:S02]  /*7ba0*/  UMOV UR41, UR17 ;  /* 0x0000001100297c82 */ /* 0x000fe40008000000 */
[----:B------:R-:W-:Y:S01]  /*7bb0*/  R2UR UR48, R2 ;  /* 0x00000000023072ca */ /* 0x000fe200000e0000 */
[--C-:B------:R-:W-:Y:S01]  /*7bc0*/  IMAD.X R3, RZ, RZ, R7.reuse, P1 ;  /* 0x000000ffff037224 */ /* 0x100fe200008e0607 */
[----:B------:R-:W-:Y:S01]  /*7bd0*/  R2UR UR47, R0 ;  /* 0x00000000002f72ca */ /* 0x000fe200000e0000 */
[----:B------:R-:W-:Y:S01]  /*7be0*/  IMAD.X R0, RZ, RZ, R7, P2 ;  /* 0x000000ffff007224 */ /* 0x000fe200010e0607 */
[----:B------:R-:W-:Y:S01]  /*7bf0*/  UMOV UR25, UR17 ;  /* 0x0000001100197c82 */ /* 0x000fe20008000000 */
[----:B------:R-:W-:Y:S01]  /*7c00*/  UMOV UR57, UR17 ;  /* 0x0000001100397c82 */ /* 0x000fe20008000000 */
[----:B------:R-:W-:Y:S01]  /*7c10*/  R2UR UR49, R3 ;  /* 0x00000000033172ca */ /* 0x000fe200000e0000 */
[----:B------:R-:W-:Y:S01]  /*7c20*/  UIADD3 UR9, UR8, 0x26800, URZ ;  /* 0x0002680008097890 */ /* 0x000fe2000fffe03f */
[----:B------:R-:W-:Y:S01]  /*7c30*/  R2UR UR31, R0 ;  /* 0x00000000001f72ca */ /* 0x000fe200000e0000 */
[----:B------:R-:W-:Y:S01]  /*7c40*/  IMAD.U32 R0, RZ, RZ, UR6 ;  /* 0x00000006ff007e24 */ /* 0x000fe2000f8e00ff */
[----:B------:R-:W-:Y:S01]  /*7c50*/  UMOV UR35, UR11 ;  /* 0x0000000b00237c82 */ /* 0x000fe20008000000 */
[----:B------:R-:W-:Y:S01]  /*7c60*/  UMOV UR36, UR12 ;  /* 0x0000000c00247c82 */ /* 0x000fe20008000000 */
[----:B------:R-:W-:Y:S01]  /*7c70*/  UMOV UR37, UR21 ;  /* 0x0000001500257c82 */ /* 0x000fe20008000000 */
[----:B------:R-:W-:Y:S01]  /*7c80*/  VIADD R6, R0, 0xffffffff ;  /* 0xffffffff00067836 */ /* 0x000fe20000000000 */
[----:B------:R-:W-:Y:S01]  /*7c90*/  UMOV UR52, UR12 ;  /* 0x0000000c00347c82 */ /* 0x000fe20008000000 */
[----:B------:R-:W-:Y:S01]  /*7ca0*/  UMOV UR53, UR21 ;  /* 0x0000001500357c82 */ /* 0x000fe20008000000 */
[----:B------:R-:W-:Y:S01]  /*7cb0*/  UMOV UR58, 0x50 ;  /* 0x00000050003a7882 */ /* 0x000fe20000000000 */
[----:B------:R-:W-:Y:S01]  /*7cc0*/  UMOV UR59, UR11 ;  /* 0x0000000b003b7c82 */ /* 0x000fe20008000000 */
[----:B------:R1:W-:Y:S01]  /*7cd0*/  STL [R1], R6 ;  /* 0x0000000601007387 */ /* 0x0003e20000100800 */
[----:B------:R-:W-:Y:S01]  /*7ce0*/  ISETP.GE.AND P1, PT, R4, R6, PT ;  /* 0x000000060400720c */ /* 0x000fe20003f26270 */
[----:B------:R-:W-:Y:S01]  /*7cf0*/  UMOV UR60, UR12 ;  /* 0x0000000c003c7c82 */ /* 0x000fe20008000000 */
[----:B------:R-:W-:Y:S01]  /*7d00*/  UMOV UR61, UR21 ;  /* 0x00000015003d7c82 */ /* 0x000fe20008000000 */
[----:B------:R-:W-:Y:S01]  /*7d10*/  UTMALDG.4D [UR16], [UR48], desc[UR50] ;  /* 0x00003210300075b4 */ /* 0x000fe20008019000 */
[----:B------:R2:W-:Y:S01]  /*7d20*/  UTMALDG.4D [UR40], [UR48], desc[UR50] ;  /* 0x00003228300075b4 */ /* 0x0005e20008019000 */
[----:B------:R-:W-:Y:S01]  /*7d30*/  UTMALDG.4D [UR24], [UR48], desc[UR50] ;  /* 0x00003218300075b4 */ /* 0x000fe20008019000 */
[----:B------:R3:W-:Y:S01]  /*7d40*/  UBLKCP.S.G [UR56], [UR32], UR7 ;  /* 0x00000038200073ba */ /* 0x0007e20008000207 */
[----:B------:R1:W-:Y:S01]  /*7d50*/  SYNCS.ARRIVE.TRANS64 RZ, [R16+URZ+0x26800], R5 ;  /* 0x0268000510ff79a7 */ /* 0x0003e2000800003f */
[----:B------:R4:W-:Y:S01]  /*7d60*/  UTMALDG.4D [UR8], [UR46], desc[UR54] ;  /* 0x000036082e0075b4 */ /* 0x0009e20008019000 */
[----:B--2---:R-:W-:Y:S01]  /*7d70*/  UIADD3 UR40, UR8, 0x4000, URZ ;  /* 0x0000400008287890 */ /* 0x004fe2000fffe03f */
[----:B------:R-:W-:Y:S01]  /*7d80*/  UMOV UR42, 0x40 ;  /* 0x00000040002a7882 */ /* 0x000fe20000000000 */
[----:B------:R-:W-:Y:S01]  /*7d90*/  UMOV UR43, UR11 ;  /* 0x0000000b002b7c82 */ /* 0x000fe20008000000 */
[----:B------:R-:W-:Y:S01]  /*7da0*/  UMOV UR44, UR12 ;  /* 0x0000000c002c7c82 */ /* 0x000fe20008000000 */
[----:B------:R-:W-:Y:S01]  /*7db0*/  UMOV UR41, UR9 ;  /* 0x0000000900297c82 */ /* 0x000fe20008000000 */
[----:B---3--:R-:W-:-:S02]  /*7dc0*/  UIADD3 UR32, UR8, 0x1000, URZ ;  /* 0x0000100008207890 */ /* 0x008fc4000fffe03f */
[----:B------:R-:W-:Y:S02]  /*7dd0*/  UIADD3 UR48, UR8, 0x2000, URZ ;  /* 0x0000200008307890 */ /* 0x000fe4000fffe03f */
[----:B------:R-:W-:Y:S01]  /*7de0*/  UIADD3 UR24, UR8, 0x3000, URZ ;  /* 0x0000300008187890 */ /* 0x000fe2000fffe03f */
[----:B------:R-:W-:Y:S01]  /*7df0*/  UMOV UR33, UR9 ;  /* 0x0000000900217c82 */ /* 0x000fe20008000000 */
[----:B------:R-:W-:Y:S01]  /*7e00*/  UMOV UR50, 0x20 ;  /* 0x0000002000327882 */ /* 0x000fe20000000000 */
[----:B------:R-:W-:Y:S01]  /*7e10*/  UMOV UR51, UR11 ;  /* 0x0000000b00337c82 */ /* 0x000fe20008000000 */
[----:B------:R-:W-:Y:S01]  /*7e20*/  UMOV UR49, UR9 ;  /* 0x0000000900317c82 */ /* 0x000fe20008000000 */
[----:B------:R-:W-:Y:S01]  /*7e30*/  UMOV UR26, 0x30 ;  /* 0x00000030001a7882 */ /* 0x000fe20000000000 */
[----:B------:R-:W-:Y:S01]  /*7e40*/  UMOV UR27, UR11 ;  /* 0x0000000b001b7c82 */ /* 0x000fe20008000000 */
[----:B------:R-:W-:Y:S01]  /*7e50*/  UMOV UR28, UR12 ;  /* 0x0000000c001c7c82 */ /* 0x000fe20008000000 */
[----:B------:R2:W-:Y:S01]  /*7e60*/  UTMALDG.4D [UR32], [UR46], desc[UR54] ;  /* 0x000036202e0075b4 */ /* 0x0005e20008019000 */
[----:B------:R-:W-:Y:S01]  /*7e70*/  UMOV UR25, UR9 ;  /* 0x0000000900197c82 */ /* 0x000fe20008000000 */
[----:B------:R-:W-:Y:S01]  /*7e80*/  UIADD3 UR56, UR8, 0x5000, URZ ;  /* 0x0000500008387890 */ /* 0x000fe2000fffe03f */
[----:B------:R-:W-:Y:S01]  /*7e90*/  UMOV UR57, UR9 ;  /* 0x0000000900397c82 */ /* 0x000fe20008000000 */
[----:B----4-:R-:W-:Y:S01]  /*7ea0*/  UMOV UR10, 0x40 ;  /* 0x00000040000a7882 */ /* 0x010fe20000000000 */
[----:B------:R-:W-:Y:S01]  /*7eb0*/  UTMALDG.4D [UR48], [UR46], desc[UR54] ;  /* 0x000036302e0075b4 */ /* 0x000fe20008019000 */
[----:B------:R3:W-:Y:S01]  /*7ec0*/  UTMALDG.4D [UR24], [UR46], desc[UR54] ;  /* 0x000036182e0075b4 */ /* 0x0007e20008019000 */
[----:B------:R1:W-:Y:S01]  /*7ed0*/  UTMALDG.4D [UR40], [UR46], desc[UR54] ;  /* 0x000036282e0075b4 */ /* 0x0003e20008019000 */
[----:B--2---:R-:W-:Y:S01]  /*7ee0*/  UIADD3 UR32, UR8, 0x6000, URZ ;  /* 0x0000600008207890 */ /* 0x004fe2000fffe03f */
[----:B------:R-:W-:-:S02]  /*7ef0*/  UMOV UR34, UR18 ;  /* 0x0000001200227c82 */ /* 0x000fc40008000000 */
[----:B------:R1:W-:Y:S06]  /*7f00*/  UTMALDG.4D [UR56], [UR46], desc[UR54] ;  /* 0x000036382e0075b4 */ /* 0x0003ec0008019000 */
[----:B------:R1:W-:Y:S01]  /*7f10*/  UTMALDG.4D [UR32], [UR30], desc[UR54] ;  /* 0x000036201e0075b4 */ /* 0x0003e20008019000 */
[----:B---3--:R-:W-:Y:S02]  /*7f20*/  UIADD3 UR24, UR8, 0x8000, URZ ;  /* 0x0000800008187890 */ /* 0x008fe4000fffe03f */
[----:B------:R-:W-:Y:S01]  /*7f30*/  UIADD3 UR8, UR8, 0xa000, URZ ;  /* 0x0000a00008087890 */ /* 0x000fe2000fffe03f */
[----:B------:R-:W-:-:S06]  /*7f40*/  UMOV UR26, 0x20 ;  /* 0x00000020001a7882 */ /* 0x000fcc0000000000 */
[----:B------:R1:W-:Y:S02]  /*7f50*/  UTMALDG.4D [UR24], [UR30], desc[UR54] ;  /* 0x000036181e0075b4 */ /* 0x0003e40008019000 */
[----:B------:R1:W-:Y:S02]  /*7f60*/  UTMALDG.4D [UR8], [UR30], desc[UR54] ;  /* 0x000036081e0075b4 */ /* 0x0003e40008019000 */
[----:B-1----:R-:W-:Y:S05]  /*7f70*/  @P1 BRA `(.L_x_1088) ;  /* 0x0000001000e41947 */ /* 0x002fea0003800000 */
[----:B------:R-:W-:Y:S01]  /*7f80*/  R2UR UR7, R4 ;  /* 0x00000000040772ca */ /* 0x000fe200000e0000 */
[----:B------:R-:W1:Y:S01]  /*7f90*/  S2R R6, SR_TID.X ;  /* 0x0000000000067919 */ /* 0x000e620000002100 */
[----:B------:R-:W-:Y:S01]  /*7fa0*/  UIADD3 UR8, UR6, -0x2, URZ ;  /* 0xfffffffe06087890 */ /* 0x000fe2000fffe03f */
[----:B------:R-:W-:-:S05]  /*7fb0*/  IMAD.MOV.U32 R11, RZ, RZ, 0x1 ;  /* 0x00000001ff0b7424 */ /* 0x000fca00078e00ff */
[----:B------:R-:W-:-:S05]  /*7fc0*/  ISETP.NE.AND P1, PT, R4, UR8, PT ;  /* 0x0000000804007c0c */ /* 0x000fca000bf25270 */
[----:B------:R-:W-:-:S04]  /*7fd0*/  ULOP3.LUT UR7, URZ, UR7, URZ, 0x33, !UPT ;  /* 0x000000073f077292 */ /* 0x000fc8000f8e333f */
[----:B------:R-:W-:-:S06]  /*7fe0*/  UIADD3 UR7, UR7, UR6, URZ ;  /* 0x0000000607077290 */ /* 0x000fcc000fffe03f */
[----:B------:R-:W-:-:S05]  /*7ff0*/  IMAD.U32 R0, RZ, RZ, UR7 ;  /* 0x00000007ff007e24 */ /* 0x000fca000f8e00ff */
[----:B------:R-:W-:Y:S01]  /*8000*/  LOP3.LUT R5, R0, 0x1, RZ, 0xc0, !PT ;  /* 0x0000000100057812 */ /* 0x000fe200078ec0ff */
[----:B------:R-:W-:-:S04]  /*8010*/  IMAD.MOV.U32 R0, RZ, RZ, R4 ;  /* 0x000000ffff007224 */ /* 0x000fc800078e0004 */
[----:B------:R2:W-:Y:S01]  /*8020*/  STL [R1+0x4], R5 ;  /* 0x0000040501007387 */ /* 0x0005e20000100800 */
[----:B-1----:R-:W-:Y:S01]  /*8030*/  LOP3.LUT R6, R6, 0x1f, RZ, 0xc0, !PT ;  /* 0x0000001f06067812 */ /* 0x002fe200078ec0ff */
[----:B------:R-:W-:Y:S06]  /*8040*/  @!P1 BRA `(.L_x_1089) ;  /* 0x0000000c00209947 */ /* 0x000fec0003800000 */
[----:B------:R-:W-:Y:S01]  /*8050*/  R2UR UR8, R5 ;  /* 0x00000000050872ca */ /* 0x000fe200000e0000 */
[----:B------:R-:W-:Y:S02]  /*8060*/  IMAD.MOV.U32 R0, RZ, RZ, R4 ;  /* 0x000000ffff007224 */ /* 0x000fe400078e0004 */
[----:B------:R-:W-:-:S10]  /*8070*/  IMAD.MOV.U32 R11, RZ, RZ, 0x1 ;  /* 0x00000001ff0b7424 */ /* 0x000fd400078e00ff */
[----:B------:R-:W-:-:S06]  /*8080*/  UIADD3 UR7, UR7, -UR8, URZ ;  /* 0x8000000807077290 */ /* 0x000fcc000fffe03f */
[----:B------:R-:W-:-:S07]  /*8090*/  IMAD.U32 R20, RZ, RZ, UR7 ;  /* 0x00000007ff147e24 */ /* 0x000fce000f8e00ff */
.L_x_1098:
[----:B--234-:R-:W-:-:S04]  /*80a0*/  SHF.L.U32 R21, R11, 0x1f, RZ ;  /* 0x0000001f0b157819 */ /* 0x01cfc800000006ff */
[----:B------:R-:W1:Y:S02]  /*80b0*/  SYNCS.PHASECHK.TRANS64.TRYWAIT P1, [R16+URZ+0x26840], R21 ;  /* 0x02684015100075a7 */ /* 0x000e64000802017f */
[----:B-1----:R-:W-:Y:S05]  /*80c0*/  @!P1 BRA `(.L_x_1090) ;  /* 0x00000018009c9947 */ /* 0x002fea0003800000 */
.L_x_1115:
[----:B------:R-:W-:Y:S05]  /*80d0*/  @P0 BRA `(.L_x_1091) ;  /* 0x0000000000140947 */ /* 0x000fea0003800000 */
[----:B------:R-:W-:Y:S01]  /*80e0*/  ISETP.NE.AND P1, PT, R6, RZ, PT ;  /* 0x000000ff0600720c */ /* 0x000fe20003f25270 */
[----:B------:R-:W-:-:S04]  /*80f0*/  IMAD.MOV.U32 R3, RZ, RZ, 0x3100 ;  /* 0x00003100ff037424 */ /* 0x000fc800078e00ff */
[----:B------:R3:W-:Y:S08]  /*8100*/  SYNCS.ARRIVE.TRANS64 RZ, [R16+URZ+0x26830], R3 ;  /* 0x0268300310ff79a7 */ /* 0x0007f0000800003f */
[----:B------:R-:W-:Y:S05]  /*8110*/  @!P1 BRA `(.L_x_1091) ;  /* 0x0000000000049947 */ /* 0x000fea0003800000 */
[----:B------:R-:W-:Y:S01]  /*8120*/  BPT.TRAP 0x1 ;  /* 0x000000040000795c */ /* 0x000fe20000300000 */
.L_x_1091:
[----:B------:R-:W3:Y:S01]  /*8130*/  LDC.64 R12, c[0x0][0x728] ;  /* 0x0001ca00ff0c7b82 */ /* 0x000ee20000000a00 */
[----:B------:R-:W-:Y:S01]  /*8140*/  IMAD.SHL.U32 R18, R0, 0x40, RZ ;  /* 0x0000004000127824 */ /* 0x000fe200078e00ff */
[----:B------:R-:W-:Y:S01]  /*8150*/  R2UR UR40, R16 ;  /* 0x00000000102872ca */ /* 0x000fe200000e0000 */
[----:B------:R-:W-:Y:S01]  /*8160*/  UMOV UR30, 0x0 ;  /* 0x00000000001e7882 */ /* 0x000fe20000000000 */
[----:B------:R-:W-:Y:S01]  /*8170*/  UMOV UR31, 0x14f00000 ;  /* 0x14f00000001f7882 */ /* 0x000fe20000000000 */
[----:B------:R-:W-:Y:S01]  /*8180*/  UMOV UR18, URZ ;  /* 0x0000003f00127c82 */ /* 0x000fe20008000000 */
[C---:B------:R-:W-:Y:S01]  /*8190*/  IADD3 R2, P1, R18.reuse, UR14, RZ ;  /* 0x0000000e12027c10 */ /* 0x040fe2000ff3e0ff */
[----:B------:R-:W-:Y:S01]  /*81a0*/  UMOV UR34, 0x20 ;  /* 0x0000002000227882 */ /* 0x000fe20000000000 */
[----:B--2---:R-:W2:Y:S01]  /*81b0*/  LDC.64 R4, c[0x0][0x198] ;  /* 0x00006600ff047b82 */ /* 0x004ea20000000a00 */
[----:B------:R-:W-:Y:S01]  /*81c0*/  R2UR UR19, R18 ;  /* 0x00000000121372ca */ /* 0x000fe200000e0000 */
        /* <DEDUP_REMOVED lines=16> */
[----:B------:R-:W-:Y:S01]  /*82d0*/  LEA.HI.X.SX32 R3, R18, R14, 0x1, P1 ;  /* 0x0000000e12037211 */ /* 0x000fe200008f0eff */
[----:B------:R-:W-:Y:S01]  /*82e0*/  UMOV UR7, 0x10 ;  /* 0x0000001000077882 */ /* 0x000fe20000000000 */
[----:B--2---:R-:W-:Y:S01]  /*82f0*/  IMAD.MOV.U32 R8, RZ, RZ, R4 ;  /* 0x000000ffff087224 */ /* 0x004fe200078e0004 */
[----:B------:R-:W-:Y:S01]  /*8300*/  UMOV UR41, UR17 ;  /* 0x0000001100297c82 */ /* 0x000fe20008000000 */
[----:B------:R-:W-:Y:S01]  /*8310*/  IMAD.MOV.U32 R7, RZ, RZ, R5 ;  /* 0x000000ffff077224 */ /* 0x000fe200078e0005 */
[----:B------:R-:W-:-:S02]  /*8320*/  LEA.HI.X R2, R2, R13, R3, 0x2, P2 ;  /* 0x0000000d02027211 */ /* 0x000fc400010f1403 */
[----:B------:R-:W-:Y:S02]  /*8330*/  IADD3 R4, P1, R8, 0x1f0, RZ ;  /* 0x000001f008047810 */ /* 0x000fe40007f3e0ff */
[----:B------:R-:W-:Y:S02]  /*8340*/  R2UR UR43, R2 ;  /* 0x00000000022b72ca */ /* 0x000fe400000e0000 */
[----:B------:R-:W-:Y:S01]  /*8350*/  R2UR UR8, R4 ;  /* 0x00000000040872ca */ /* 0x000fe200000e0000 */
[----:B------:R-:W-:-:S05]  /*8360*/  IMAD.X R5, RZ, RZ, R7, P1 ;  /* 0x000000ffff057224 */ /* 0x000fca00008e0607 */
[----:B------:R-:W-:-:S13]  /*8370*/  R2UR UR9, R5 ;  /* 0x00000000050972ca */ /* 0x000fda00000e0000 */
[----:B------:R2:W-:Y:S01]  /*8380*/  UTMALDG.4D [UR16], [UR8], desc[UR30] ;  /* 0x00001e10080075b4 */ /* 0x0005e20008019000 */
[----:B------:R2:W-:Y:S01]  /*8390*/  UTMALDG.4D [UR32], [UR8], desc[UR30] ;  /* 0x00001e20080075b4 */ /* 0x0005e20008019000 */
[----:B------:R2:W-:Y:S01]  /*83a0*/  UTMALDG.4D [UR24], [UR8], desc[UR30] ;  /* 0x00001e18080075b4 */ /* 0x0005e20008019000 */
[----:B------:R2:W-:Y:S01]  /*83b0*/  UBLKCP.S.G [UR40], [UR42], UR7 ;  /* 0x000000282a0073ba */ /* 0x0005e20008000207 */
[----:B------:R-:W3:Y:S02]  /*83c0*/  SYNCS.PHASECHK.TRANS64.TRYWAIT P1, [R16+URZ+0x26828], R21 ;  /* 0x02682815100075a7 */ /* 0x000ee4000802017f */
[----:B--23--:R-:W-:Y:S05]  /*83d0*/  @!P1 BRA `(.L_x_1092) ;  /* 0x0000001400ec9947 */ /* 0x00cfea0003800000 */
.L_x_1116:
[----:B------:R-:W-:Y:S05]  /*83e0*/  @P0 BRA `(.L_x_1093) ;  /* 0x0000000000140947 */ /* 0x000fea0003800000 */
[----:B------:R-:W-:Y:S01]  /*83f0*/  ISETP.NE.AND P1, PT, R6, RZ, PT ;  /* 0x000000ff0600720c */ /* 0x000fe20003f25270 */
[----:B------:R-:W-:-:S04]  /*8400*/  IMAD.MOV.U32 R2, RZ, RZ, 0x3100 ;  /* 0x00003100ff027424 */ /* 0x000fc800078e00ff */
[----:B------:R3:W-:Y:S08]  /*8410*/  SYNCS.ARRIVE.TRANS64 RZ, [R16+URZ+0x26818], R2 ;  /* 0x0268180210ff79a7 */ /* 0x0007f0000800003f */
[----:B------:R-:W-:Y:S05]  /*8420*/  @!P1 BRA `(.L_x_1093) ;  /* 0x0000000000049947 */ /* 0x000fea0003800000 */
[----:B------:R-:W-:Y:S01]  /*8430*/  BPT.TRAP 0x1 ;  /* 0x000000040000795c */ /* 0x000fe20000300000 */
.L_x_1093:
[----:B------:R-:W-:Y:S01]  /*8440*/  VIADD R18, R18, 0x40 ;  /* 0x0000004012127836 */ /* 0x000fe20000000000 */
[----:B------:R-:W-:Y:S01]  /*8450*/  ULDC.64 UR8, c[0x0][0x700] ;  /* 0x0001c00000087ab9 */ /* 0x000fe20000000a00 */
[----:B------:R-:W-:Y:S01]  /*8460*/  R2UR UR40, R16 ;  /* 0x00000000102872ca */ /* 0x000fe200000e0000 */
[----:B------:R-:W-:Y:S01]  /*8470*/  IMAD.U32 R10, RZ, RZ, UR8 ;  /* 0x00000008ff0a7e24 */ /* 0x000fe2000f8e00ff */
[----:B------:R-:W-:Y:S01]  /*8480*/  UMOV UR30, 0x0 ;  /* 0x00000000001e7882 */ /* 0x000fe20000000000 */
[----:B---3--:R-:W-:Y:S01]  /*8490*/  IADD3 R2, P1, R18, UR22, RZ ;  /* 0x0000001612027c10 */ /* 0x008fe2000ff3e0ff */
[----:B------:R-:W-:Y:S01]  /*84a0*/  IMAD.U32 R9, RZ, RZ, UR9 ;  /* 0x00000009ff097e24 */ /* 0x000fe2000f8e00ff */
[----:B------:R-:W-:Y:S01]  /*84b0*/  SHF.R.S32.HI R17, RZ, 0x1f, R18 ;  /* 0x0000001fff117819 */ /* 0x000fe20000011412 */
[----:B------:R-:W-:Y:S01]  /*84c0*/  UMOV UR31, 0x14f00000 ;  /* 0x14f00000001f7882 */ /* 0x000fe20000000000 */
[----:B------:R-:W-:Y:S01]  /*84d0*/  LEA R3, P2, R2, R10, 0x2 ;  /* 0x0000000a02037211 */ /* 0x000fe200078410ff */
[----:B------:R-:W-:Y:S01]  /*84e0*/  UMOV UR34, URZ ;  /* 0x0000003f00227c82 */ /* 0x000fe20008000000 */
[----:B------:R-:W-:Y:S01]  /*84f0*/  R2UR UR35, R18 ;  /* 0x00000000122372ca */ /* 0x000fe200000e0000 */
[----:B------:R-:W-:Y:S01]  /*8500*/  UMOV UR36, UR20 ;  /* 0x0000001400247c82 */ /* 0x000fe20008000000 */
[----:B------:R-:W-:Y:S01]  /*8510*/  R2UR UR42, R3 ;  /* 0x00000000032a72ca */ /* 0x000fe200000e0000 */
[----:B------:R-:W-:Y:S01]  /*8520*/  IMAD.X R3, R17, 0x1, R15, P1 ;  /* 0x0000000111037824 */ /* 0x000fe200008e060f */
[----:B------:R-:W-:-:S02]  /*8530*/  UIADD3 UR33, UR40, 0x26818, URZ ;  /* 0x0002681828217890 */ /* 0x000fc4000fffe03f */
[----:B------:R-:W-:Y:S02]  /*8540*/  UIADD3 UR32, UR40, 0x15000, URZ ;  /* 0x0001500028207890 */ /* 0x000fe4000fffe03f */
[----:B------:R-:W-:Y:S01]  /*8550*/  LEA.HI.X R3, R2, R9, R3, 0x2, P2 ;  /* 0x0000000902037211 */ /* 0x000fe200010f1403 */
        /* <DEDUP_REMOVED lines=8> */
[----:B------:R-:W-:Y:S01]  /*85e0*/  UMOV UR26, 0x20 ;  /* 0x00000020001a7882 */ /* 0x000fe20000000000 */
[----:B------:R-:W-:Y:S01]  /*85f0*/  UMOV UR28, UR20 ;  /* 0x00000014001c7c82 */ /* 0x000fe20008000000 */
[----:B------:R-:W-:Y:S01]  /*8600*/  UMOV UR29, UR21 ;  /* 0x00000015001d7c82 */ /* 0x000fe20008000000 */
[----:B------:R-:W-:Y:S01]  /*8610*/  R2UR UR9, R3 ;  /* 0x00000000030972ca */ /* 0x000fe200000e0000 */
[----:B------:R-:W-:Y:S01]  /*8620*/  UMOV UR25, UR33 ;  /* 0x0000002100197c82 */ /* 0x000fe20008000000 */
[----:B------:R-:W-:Y:S01]  /*8630*/  UMOV UR27, UR35 ;  /* 0x00000023001b7c82 */ /* 0x000fe20008000000 */
[----:B------:R-:W-:Y:S01]  /*8640*/  UMOV UR18, 0x40 ;  /* 0x0000004000127882 */ /* 0x000fe20000000000 */
[----:B------:R-:W-:Y:S01]  /*8650*/  UMOV UR17, UR33 ;  /* 0x0000002100117c82 */ /* 0x000fe20008000000 */
[----:B------:R-:W-:Y:S01]  /*8660*/  UMOV UR19, UR35 ;  /* 0x0000002300137c82 */ /* 0x000fe20008000000 */
[----:B------:R-:W-:Y:S01]  /*8670*/  UMOV UR41, UR33 ;  /* 0x0000002100297c82 */ /* 0x000fe20008000000 */
[----:B------:R-:W-:-:S06]  /*8680*/  UMOV UR7, 0x10 ;  /* 0x0000001000077882 */ /* 0x000fcc0000000000 */
[----:B------:R3:W-:Y:S01]  /*8690*/  UTMALDG.4D [UR32], [UR8], desc[UR30] ;  /* 0x00001e20080075b4 */ /* 0x0007e20008019000 */
[----:B------:R3:W-:Y:S01]  /*86a0*/  UTMALDG.4D [UR24], [UR8], desc[UR30] ;  /* 0x00001e18080075b4 */ /* 0x0007e20008019000 */
[----:B------:R3:W-:Y:S01]  /*86b0*/  UTMALDG.4D [UR16], [UR8], desc[UR30] ;  /* 0x00001e10080075b4 */ /* 0x0007e20008019000 */
[----:B------:R3:W-:Y:S01]  /*86c0*/  UBLKCP.S.G [UR40], [UR42], UR7 ;  /* 0x000000282a0073ba */ /* 0x0007e20008000207 */
[----:B------:R-:W4:Y:S02]  /*86d0*/  SYNCS.PHASECHK.TRANS64.TRYWAIT P1, [R16+URZ+0x26848], R21 ;  /* 0x02684815100075a7 */ /* 0x000f24000802017f */
[----:B---34-:R-:W-:Y:S05]  /*86e0*/  @!P1 BRA `(.L_x_1094) ;  /* 0x00000014003c9947 */ /* 0x018fea0003800000 */
.L_x_1117:
[----:B------:R-:W-:Y:S05]  /*86f0*/  @P0 BRA `(.L_x_1095) ;  /* 0x0000000000140947 */ /* 0x000fea0003800000 */
[----:B------:R-:W-:Y:S01]  /*8700*/  ISETP.NE.AND P1, PT, R6, RZ, PT ;  /* 0x000000ff0600720c */ /* 0x000fe20003f25270 */
[----:B-123--:R-:W-:-:S04]  /*8710*/  IMAD.MOV.U32 R21, RZ, RZ, 0x3100 ;  /* 0x00003100ff157424 */ /* 0x00efc800078e00ff */
[----:B------:R4:W-:Y:S08]  /*8720*/  SYNCS.ARRIVE.TRANS64 RZ, [R16+URZ+0x26838], R21 ;  /* 0x0268381510ff79a7 */ /* 0x0009f0000800003f */
[----:B------:R-:W-:Y:S05]  /*8730*/  @!P1 BRA `(.L_x_1095) ;  /* 0x0000000000049947 */ /* 0x000fea0003800000 */
[----:B------:R-:W-:Y:S01]  /*8740*/  BPT.TRAP 0x1 ;  /* 0x000000040000795c */ /* 0x000fe20000300000 */
.L_x_1095:
        /* <DEDUP_REMOVED lines=8> */
[C---:B------:R-:W-:Y:S01]  /*87d0*/  LEA R12, P1, R18.reuse, R12, 0x2 ;  /* 0x0000000c120c7211 */ /* 0x040fe200078210ff */
        /* <DEDUP_REMOVED lines=27> */
[----:B------:R-:W5:Y:S02]  /*8990*/  SYNCS.PHASECHK.TRANS64.TRYWAIT P1, [R16+URZ+0x26820], R5 ;  /* 0x02682005100075a7 */ /* 0x000f64000802017f */
[----:B-1---5:R-:W-:Y:S05]  /*89a0*/  @!P1 BRA `(.L_x_1096) ;  /* 0x0000001000a09947 */ /* 0x022fea0003800000 */
.L_x_1119:
[----:B------:R-:W-:Y:S05]  /*89b0*/  @P0 BRA `(.L_x_1097) ;  /* 0x0000000000140947 */ /* 0x000fea0003800000 */
[----:B------:R-:W-:Y:S01]  /*89c0*/  ISETP.NE.AND P1, PT, R6, RZ, PT ;  /* 0x000000ff0600720c */ /* 0x000fe20003f25270 */
[----:B------:R-:W-:-:S04]  /*89d0*/  IMAD.MOV.U32 R5, RZ, RZ, 0x3100 ;  /* 0x00003100ff057424 */ /* 0x000fc800078e00ff */
[----:B------:R1:W-:Y:S08]  /*89e0*/  SYNCS.ARRIVE.TRANS64 RZ, [R16+URZ+0x26810], R5 ;  /* 0x0268100510ff79a7 */ /* 0x0003f0000800003f */
[----:B------:R-:W-:Y:S05]  /*89f0*/  @!P1 BRA `(.L_x_1097) ;  /* 0x0000000000049947 */ /* 0x000fea0003800000 */
[----:B------:R-:W-:Y:S01]  /*8a00*/  BPT.TRAP 0x1 ;  /* 0x000000040000795c */ /* 0x000fe20000300000 */
.L_x_1097:
[----:B------:R-:W-:Y:S01]  /*8a10*/  R2UR UR7, R0 ;  /* 0x00000000000772ca */ /* 0x000fe200000e0000 */
[----:B------:R-:W-:Y:S01]  /*8a20*/  VIADD R20, R20, 0xfffffffe ;  /* 0xfffffffe14147836 */ /* 0x000fe20000000000 */
[----:B------:R-:W-:Y:S01]  /*8a30*/  R2UR UR8, R15 ;  /* 0x000000000f0872ca */ /* 0x000fe200000e0000 */
[----:B------:R-:W-:Y:S01]  /*8a40*/  UMOV UR30, 0x0 ;  /* 0x00000000001e7882 */ /* 0x000fe20000000000 */
[----:B------:R-:W-:Y:S01]  /*8a50*/  R2UR UR40, R16 ;  /* 0x00000000102872ca */ /* 0x000fe200000e0000 */
[----:B------:R-:W-:Y:S01]  /*8a60*/  UMOV UR31, 0x14f00000 ;  /* 0x14f00000001f7882 */ /* 0x000fe20000000000 */
[----:B------:R-:W-:Y:S01]  /*8a70*/  UMOV UR34, URZ ;  /* 0x0000003f00227c82 */ /* 0x000fe20008000000 */
[----:B------:R-:W-:Y:S01]  /*8a80*/  UMOV UR36, UR20 ;  /* 0x0000001400247c82 */ /* 0x000fe20008000000 */
[----:B------:R-:W-:Y:S01]  /*8a90*/  UMOV UR37, UR21 ;  /* 0x0000001500257c82 */ /* 0x000fe20008000000 */
[----:B------:R-:W-:Y:S01]  /*8aa0*/  UMOV UR26, 0x20 ;  /* 0x00000020001a7882 */ /* 0x000fe20000000000 */
[----:B------:R-:W-:Y:S01]  /*8ab0*/  UMOV UR28, UR20 ;  /* 0x00000014001c7c82 */ /* 0x000fe20008000000 */
[----:B------:R-:W-:Y:S01]  /*8ac0*/  UMOV UR29, UR21 ;  /* 0x00000015001d7c82 */ /* 0x000fe20008000000 */
[----:B------:R-:W-:Y:S01]  /*8ad0*/  UMOV UR18, 0x40 ;  /* 0x0000004000127882 */ /* 0x000fe20000000000 */
[----:B------:R-:W-:Y:S01]  /*8ae0*/  UIADD3 UR7, UR7, 0x2, URZ ;  /* 0x0000000207077890 */ /* 0x000fe2000fffe03f */
[----:B------:R-:W-:-:S03]  /*8af0*/  UMOV UR10, 0x10 ;  /* 0x00000010000a7882 */ /* 0x000fc60000000000 */
[----:B------:R-:W-:Y:S02]  /*8b00*/  USHF.L.U32 UR35, UR7, 0x6, URZ ;  /* 0x0000000607237899 */ /* 0x000fe4000800063f */
[----:B------:R-:W-:Y:S02]  /*8b10*/  UIADD3 UR33, UR40, 0x26810, URZ ;  /* 0x0002681028217890 */ /* 0x000fe4000fffe03f */
[----:B------:R-:W-:Y:S02]  /*8b20*/  UIADD3 UR9, UP0, UR35, UR22, URZ ;  /* 0x0000001623097290 */ /* 0x000fe4000ff1e03f */
[----:B------:R-:W-:Y:S02]  /*8b30*/  UIADD3 UR32, UR40, 0x12000, URZ ;  /* 0x0001200028207890 */ /* 0x000fe4000fffe03f */
[----:B------:R-:W-:Y:S02]  /*8b40*/  ULEA.HI.X.SX32 UR8, UR35, UR8, 0x1, UP0 ;  /* 0x0000000823087291 */ /* 0x000fe400080f0e3f */
[----:B-1----:R-:W-:Y:S01]  /*8b50*/  IMAD.U32 R5, RZ, RZ, UR9 ;  /* 0x00000009ff057e24 */ /* 0x002fe2000f8e00ff */
[----:B------:R-:W-:-:S02]  /*8b60*/  UIADD3 UR24, UR40, 0x13000, URZ ;  /* 0x0001300028187890 */ /* 0x000fc4000fffe03f */
[----:B------:R-:W-:Y:S01]  /*8b70*/  UIADD3 UR16, UR40, 0x14000, URZ ;  /* 0x0001400028107890 */ /* 0x000fe2000fffe03f */
[----:B------:R-:W-:Y:S01]  /*8b80*/  IMAD.U32 R4, RZ, RZ, UR8 ;  /* 0x00000008ff047e24 */ /* 0x000fe2000f8e00ff */
[----:B------:R-:W-:Y:S01]  /*8b90*/  LEA R0, P1, R5, R10, 0x2 ;  /* 0x0000000a05007211 */ /* 0x000fe200078210ff */
[----:B------:R-:W-:Y:S01]  /*8ba0*/  UIADD3 UR40, UR40, 0x1e000, URZ ;  /* 0x0001e00028287890 */ /* 0x000fe2000fffe03f */
[----:B------:R-:W-:Y:S01]  /*8bb0*/  R2UR UR8, R2 ;  /* 0x00000000020872ca */ /* 0x000fe200000e0000 */
[----:B------:R-:W-:Y:S01]  /*8bc0*/  UMOV UR25, UR33 ;  /* 0x0000002100197c82 */ /* 0x000fe20008000000 */
[----:B------:R-:W-:Y:S01]  /*8bd0*/  R2UR UR42, R0 ;  /* 0x00000000002a72ca */ /* 0x000fe200000e0000 */
[----:B------:R-:W-:Y:S01]  /*8be0*/  IMAD.U32 R0, RZ, RZ, UR9 ;  /* 0x00000009ff007e24 */ /* 0x000fe2000f8e00ff */
[----:B------:R-:W-:Y:S01]  /*8bf0*/  R2UR UR9, R3 ;  /* 0x00000000030972ca */ /* 0x000fe200000e0000 */
[----:B------:R-:W-:Y:S01]  /*8c00*/  UMOV UR27, UR35 ;  /* 0x00000023001b7c82 */ /* 0x000fe20008000000 */
[----:B------:R-:W-:Y:S01]  /*8c10*/  UMOV UR17, UR33 ;  /* 0x0000002100117c82 */ /* 0x000fe20008000000 */
[----:B------:R-:W-:Y:S01]  /*8c20*/  UMOV UR19, UR35 ;  /* 0x0000002300137c82 */ /* 0x000fe20008000000 */
[----:B------:R-:W-:Y:S01]  /*8c30*/  LEA.HI.X R0, R0, R9, R4, 0x2, P1 ;  /* 0x0000000900007211 */ /* 0x000fe200008f1404 */
[----:B------:R-:W-:Y:S01]  /*8c40*/  UMOV UR41, UR33 ;  /* 0x0000002100297c82 */ /* 0x000fe20008000000 */
[----:B------:R-:W-:-:S02]  /*8c50*/  ISETP.NE.AND P1, PT, R20, RZ, PT ;  /* 0x000000ff1400720c */ /* 0x000fc40003f25270 */
[----:B------:R-:W-:Y:S01]  /*8c60*/  R2UR UR43, R0 ;  /* 0x00000000002b72ca */ /* 0x000fe200000e0000 */
[----:B------:R-:W-:-:S04]  /*8c70*/  IMAD.U32 R0, RZ, RZ, UR7 ;  /* 0x00000007ff007e24 */ /* 0x000fc8000f8e00ff */
[----:B------:R1:W-:Y:S01]  /*8c80*/  UTMALDG.4D [UR32], [UR8], desc[UR30] ;  /* 0x00001e20080075b4 */ /* 0x0003e20008019000 */
[----:B------:R1:W-:Y:S01]  /*8c90*/  UTMALDG.4D [UR24], [UR8], desc[UR30] ;  /* 0x00001e18080075b4 */ /* 0x0003e20008019000 */
[----:B------:R1:W-:Y:S06]  /*8ca0*/  UTMALDG.4D [UR16], [UR8], desc[UR30] ;  /* 0x00001e10080075b4 */ /* 0x0003ec0008019000 */
[----:B------:R1:W-:Y:S02]  /*8cb0*/  UBLKCP.S.G [UR40], [UR42], UR10 ;  /* 0x000000282a0073ba */ /* 0x0003e4000800020a */
[----:B-1----:R-:W-:Y:S05]  /*8cc0*/  @P1 BRA `(.L_x_1098) ;  /* 0xfffffff000f41947 */ /* 0x002fea000383ffff */
.L_x_1089:
[----:B------:R-:W3:Y:S02]  /*8cd0*/  LDL.LU R4, [R1+0x4] ;  /* 0x0000040001047983 */ /* 0x000ee40000300800 */
[----:B---3--:R-:W-:Y:S02]  /*8ce0*/  ISETP.NE.AND P1, PT, R4, RZ, PT ;  /* 0x000000ff0400720c */ /* 0x008fe40003f25270 */
[----:B------:R1:W5:Y:S11]  /*8cf0*/  LDL R4, [R1] ;  /* 0x0000000001047983 */ /* 0x0003760000100800 */
[----:B-1----:R-:W-:Y:S05]  /*8d00*/  @!P1 BRA `(.L_x_1088) ;  /* 0x0000000400809947 */ /* 0x002fea0003800000 */
[----:B------:R-:W-:-:S04]  /*8d10*/  SHF.L.U32 R13, R11, 0x1f, RZ ;  /* 0x0000001f0b0d7819 */ /* 0x000fc800000006ff */
[----:B------:R-:W1:Y:S02]  /*8d20*/  SYNCS.PHASECHK.TRANS64.TRYWAIT P1, [R16+URZ+0x26840], R13 ;  /* 0x0268400d100075a7 */ /* 0x000e64000802017f */
[----:B-1----:R-:W-:Y:S05]  /*8d30*/  @!P1 BRA `(.L_x_1099) ;  /* 0x0000000c00d49947 */ /* 0x002fea0003800000 */
.L_x_1120:
[----:B------:R-:W-:Y:S05]  /*8d40*/  @P0 BRA `(.L_x_1100) ;  /* 0x0000000000140947 */ /* 0x000fea0003800000 */
[----:B------:R-:W-:Y:S01]  /*8d50*/  ISETP.NE.AND P1, PT, R6, RZ, PT ;  /* 0x000000ff0600720c */ /* 0x000fe20003f25270 */
[----:B--2---:R-:W-:-:S04]  /*8d60*/  IMAD.MOV.U32 R5, RZ, RZ, 0x3100 ;  /* 0x00003100ff057424 */ /* 0x004fc800078e00ff */
[----:B------:R3:W-:Y:S08]  /*8d70*/  SYNCS.ARRIVE.TRANS64 RZ, [R16+URZ+0x26830], R5 ;  /* 0x0268300510ff79a7 */ /* 0x0007f0000800003f */
[----:B------:R-:W-:Y:S05]  /*8d80*/  @!P1 BRA `(.L_x_1100) ;  /* 0x0000000000049947 */ /* 0x000fea0003800000 */
[----:B------:R-:W-:Y:S01]  /*8d90*/  BPT.TRAP 0x1 ;  /* 0x000000040000795c */ /* 0x000fe20000300000 */
.L_x_1100:
[----:B--23-5:R-:W2:Y:S01]  /*8da0*/  LDC.64 R4, c[0x0][0x728] ;  /* 0x0001ca00ff047b82 */ /* 0x02cea20000000a00 */
[----:B------:R-:W-:Y:S01]  /*8db0*/  IMAD.SHL.U32 R17, R0, 0x40, RZ ;  /* 0x0000004000117824 */ /* 0x000fe200078e00ff */
[----:B------:R-:W-:Y:S01]  /*8dc0*/  R2UR UR16, R16 ;  /* 0x00000000101072ca */ /* 0x000fe200000e0000 */
[----:B------:R-:W-:Y:S01]  /*8dd0*/  UMOV UR30, 0x0 ;  /* 0x00000000001e7882 */ /* 0x000fe20000000000 */
[----:B------:R-:W-:Y:S01]  /*8de0*/  UMOV UR31, 0x14f00000 ;  /* 0x14f00000001f7882 */ /* 0x000fe20000000000 */
[----:B------:R-:W-:Y:S01]  /*8df0*/  UMOV UR34, URZ ;  /* 0x0000003f00227c82 */ /* 0x000fe20008000000 */
[C---:B------:R-:W-:Y:S01]  /*8e00*/  IADD3 R0, P1, R17.reuse, UR14, RZ ;  /* 0x0000000e11007c10 */ /* 0x040fe2000ff3e0ff */
[----:B------:R-:W-:Y:S01]  /*8e10*/  UMOV UR36, UR20 ;  /* 0x0000001400247c82 */ /* 0x000fe20008000000 */
[----:B------:R-:W-:Y:S01]  /*8e20*/  R2UR UR35, R17 ;  /* 0x00000000112372ca */ /* 0x000fe200000e0000 */
[----:B------:R-:W-:Y:S01]  /*8e30*/  UMOV UR37, UR21 ;  /* 0x0000001500257c82 */ /* 0x000fe20008000000 */
[----:B------:R-:W-:Y:S01]  /*8e40*/  UMOV UR26, 0x20 ;  /* 0x00000020001a7882 */ /* 0x000fe20000000000 */
[----:B------:R-:W-:Y:S01]  /*8e50*/  UMOV UR28, UR20 ;  /* 0x00000014001c7c82 */ /* 0x000fe20008000000 */
[----:B------:R-:W-:Y:S01]  /*8e60*/  UMOV UR29, UR21 ;  /* 0x00000015001d7c82 */ /* 0x000fe20008000000 */
[----:B------:R-:W-:Y:S01]  /*8e70*/  UMOV UR18, 0x40 ;  /* 0x0000004000127882 */ /* 0x000fe20000000000 */
[----:B------:R-:W-:Y:S01]  /*8e80*/  UMOV UR7, 0x10 ;  /* 0x0000001000077882 */ /* 0x000fe20000000000 */
        /* <DEDUP_REMOVED lines=12> */
[----:B------:R-:W-:-:S03]  /*8f50*/  UMOV UR43, UR33 ;  /* 0x00000021002b7c82 */ /* 0x000fc60008000000 */
[----:B------:R-:W-:Y:S02]  /*8f60*/  LEA.HI.X R5, R0, R5, R4, 0x2, P2 ;  /* 0x0000000500057211 */ /* 0x000fe400010f1404 */
        /* <DEDUP_REMOVED lines=11> */
.L_x_1121:
[----:B------:R-:W-:Y:S05]  /*9020*/  @P0 BRA `(.L_x_1102) ;  /* 0x0000000000140947 */ /* 0x000fea0003800000 */
[----:B------:R-:W-:Y:S01]  /*9030*/  ISETP.NE.AND P0, PT, R6, RZ, PT ;  /* 0x000000ff0600720c */ /* 0x000fe20003f05270 */
[----:B------:R-:W-:-:S04]  /*9040*/  IMAD.MOV.U32 R5, RZ, RZ, 0x3100 ;  /* 0x00003100ff057424 */ /* 0x000fc800078e00ff */
[----:B------:R3:W-:Y:S08]  /*9050*/  SYNCS.ARRIVE.TRANS64 RZ, [R16+URZ+0x26818], R5 ;  /* 0x0268180510ff79a7 */ /* 0x0007f0000800003f */
[----:B------:R-:W-:Y:S05]  /*9060*/  @!P0 BRA `(.L_x_1102) ;  /* 0x0000000000048947 */ /* 0x000fea0003800000 */
[----:B------:R-:W-:Y:S01]  /*9070*/  BPT.TRAP 0x1 ;  /* 0x000000040000795c */ /* 0x000fe20000300000 */
.L_x_1102:
        /* <DEDUP_REMOVED lines=13> */
[----:B------:R-:W-:-:S04]  /*9150*/  UIADD3 UR35, UR35, 0x40, URZ ;  /* 0x0000004023237890 */ /* 0x000fc8000fffe03f */
[----:B------:R-:W-:Y:S02]  /*9160*/  UIADD3 UR8, UP0, UR35, UR22, URZ ;  /* 0x0000001623087290 */ /* 0x000fe4000ff1e03f */
[----:B------:R-:W-:Y:S02]  /*9170*/  UIADD3 UR32, UR40, 0x15000, URZ ;  /* 0x0001500028207890 */ /* 0x000fe4000fffe03f */
[----:B------:R-:W-:Y:S02]  /*9180*/  ULEA.HI.X.SX32 UR7, UR35, UR7, 0x1, UP0 ;  /* 0x0000000723077291 */ /* 0x000fe400080f0e3f */
[----:B---3--:R-:W-:Y:S01]  /*9190*/  IMAD.U32 R5, RZ, RZ, UR8 ;  /* 0x00000008ff057e24 */ /* 0x008fe2000f8e00ff */
[----:B------:R-:W-:Y:S01]  /*91a0*/  UIADD3 UR33, UR40, 0x26818, URZ ;  /* 0x0002681828217890 */ /* 0x000fe2000fffe03f */
[----:B------:R-:W-:Y:S01]  /*91b0*/  IMAD.U32 R0, RZ, RZ, UR8 ;  /* 0x00000008ff007e24 */ /* 0x000fe2000f8e00ff */
[----:B------:R-:W-:Y:S01]  /*91c0*/  R2UR UR8, R2 ;  /* 0x00000000020872ca */ /* 0x000fe200000e0000 */
[----:B------:R-:W-:Y:S01]  /*91d0*/  IMAD.U32 R4, RZ, RZ, UR7 ;  /* 0x00000007ff047e24 */ /* 0x000fe2000f8e00ff */
[----:B------:R-:W-:Y:S01]  /*91e0*/  LEA R10, P0, R5, R10, 0x2 ;  /* 0x0000000a050a7211 */ /* 0x000fe200078010ff */
[----:B------:R-:W-:-:S02]  /*91f0*/  UIADD3 UR24, UR40, 0x16000, URZ ;  /* 0x0001600028187890 */ /* 0x000fc4000fffe03f */
[----:B------:R-:W-:Y:S01]  /*9200*/  UIADD3 UR16, UR40, 0x17000, URZ ;  /* 0x0001700028107890 */ /* 0x000fe2000fffe03f */
[----:B------:R-:W-:Y:S01]  /*9210*/  LEA.HI.X R9, R0, R9, R4, 0x2, P0 ;  /* 0x0000000900097211 */ /* 0x000fe200000f1404 */
[----:B------:R-:W-:Y:S01]  /*9220*/  UIADD3 UR40, UR40, 0x1e100, URZ ;  /* 0x0001e10028287890 */ /* 0x000fe2000fffe03f */
[----:B------:R3:W5:Y:S01]  /*9230*/  LDL.LU R4, [R1] ;  /* 0x0000000001047983 */ /* 0x0007620000300800 */
[----:B------:R-:W-:Y:S01]  /*9240*/  R2UR UR42, R10 ;  /* 0x000000000a2a72ca */ /* 0x000fe200000e0000 */
[----:B------:R-:W-:Y:S01]  /*9250*/  UMOV UR25, UR33 ;  /* 0x0000002100197c82 */ /* 0x000fe20008000000 */
[----:B------:R-:W-:Y:S01]  /*9260*/  R2UR UR43, R9 ;  /* 0x00000000092b72ca */ /* 0x000fe200000e0000 */
[----:B------:R-:W-:Y:S01]  /*9270*/  UMOV UR27, UR35 ;  /* 0x00000023001b7c82 */ /* 0x000fe20008000000 */
[----:B------:R3:W-:Y:S01]  /*9280*/  UTMALDG.4D [UR32], [UR8], desc[UR30] ;  /* 0x00001e20080075b4 */ /* 0x0007e20008019000 */
[----:B------:R-:W-:Y:S01]  /*9290*/  UMOV UR17, UR33 ;  /* 0x0000002100117c82 */ /* 0x000fe20008000000 */
[----:B------:R-:W-:Y:S01]  /*92a0*/  UMOV UR19, UR35 ;  /* 0x0000002300137c82 */ /* 0x000fe20008000000 */
[----:B------:R-:W-:Y:S01]  /*92b0*/  UMOV UR41, UR33 ;  /* 0x0000002100297c82 */ /* 0x000fe20008000000 */
[----:B------:R-:W-:Y:S01]  /*92c0*/  UMOV UR7, 0x10 ;  /* 0x0000001000077882 */ /* 0x000fe20000000000 */
[----:B------:R3:W-:Y:S01]  /*92d0*/  UTMALDG.4D [UR24], [UR8], desc[UR30] ;  /* 0x00001e18080075b4 */ /* 0x0007e20008019000 */
[----:B------:R3:W-:Y:S05]  /*92e0*/  UTMALDG.4D [UR16], [UR8], desc[UR30] ;  /* 0x00001e10080075b4 */ /* 0x0007ea0008019000 */
[----:B------:R3:W-:Y:S02]  /*92f0*/  UBLKCP.S.G [UR40], [UR42], UR7 ;  /* 0x000000282a0073ba */ /* 0x0007e40008000207 */
[----:B---3--:R-:W-:-:S07]  /*9300*/  IMAD.MOV.U32 R19, RZ, RZ, 0x1 ;  /* 0x00000001ff137424 */ /* 0x008fce00078e00ff */
.L_x_1088:
[----:B------:R-:W3:Y:S01]  /*9310*/  S2R R0, SR_TID.X ;  /* 0x0000000000007919 */ /* 0x000ee20000002100 */
[----:B------:R-:W-:Y:S01]  /*9320*/  IMAD R3, R19, 0x8, R16 ;  /* 0x0000000813037824 */ /* 0x000fe200078e0210 */
[----:B---3--:R-:W-:Y:S02]  /*9330*/  LOP3.LUT R2, R0, 0x7f, RZ, 0xc0, !PT ;  /* 0x0000007f00027812 */ /* 0x008fe400078ec0ff */
[----:B------:R-:W-:Y:S02]  /*9340*/  SHF.L.U32 R0, R11, 0x1f, RZ ;  /* 0x0000001f0b007819 */ /* 0x000fe400000006ff */
[----:B------:R-:W-:Y:S02]  /*9350*/  ISETP.NE.AND P1, PT, R2, RZ, PT ;  /* 0x000000ff0200720c */ /* 0x000fe40003f25270 */
[----:B------:R-:W3:Y:S02]  /*9360*/  SYNCS.PHASECHK.TRANS64.TRYWAIT P0, [R3+URZ+0x26840], R0 ;  /* 0x02684000030075a7 */ /* 0x000ee4000800017f */
[----:B---3--:R-:W-:Y:S09]  /*9370*/  @!P0 BRA `(.L_x_1103) ;  /* 0x00000008006c8947 */ /* 0x008ff20003800000 */
.L_x_1122:
[----:B------:R-:W-:Y:S05]  /*9380*/  @P1 BRA `(.L_x_1104) ;  /* 0x0000000000181947 */ /* 0x000fea0003800000 */
[----:B------:R-:W1:Y:S01]  /*9390*/  S2R R2, SR_TID.X ;  /* 0x0000000000027919 */ /* 0x000e620000002100 */
[----:B---3--:R-:W-:-:S04]  /*93a0*/  IMAD.MOV.U32 R0, RZ, RZ, 0x3100 ;  /* 0x00003100ff007424 */ /* 0x008fc800078e00ff */
[----:B------:R3:W-:Y:S01]  /*93b0*/  SYNCS.ARRIVE.TRANS64 RZ, [R3+URZ+0x26830], R0 ;  /* 0x0268300003ff79a7 */ /* 0x0007e2000800003f */
[----:B-1----:R-:W-:-:S13]  /*93c0*/  LOP3.LUT P0, RZ, R2, 0x1f, RZ, 0xc0, !PT ;  /* 0x0000001f02ff7812 */ /* 0x002fda000780c0ff */
[----:B---3--:R-:W-:Y:S05]  /*93d0*/  @!P0 BRA `(.L_x_1104) ;  /* 0x0000000000048947 */ /* 0x008fea0003800000 */
[----:B------:R-:W-:Y:S01]  /*93e0*/  BPT.TRAP 0x1 ;  /* 0x000000040000795c */ /* 0x000fe20000300000 */
.L_x_1104:
[----:B-----5:R-:W-:Y:S01]  /*93f0*/  R2UR UR35, R4 ;  /* 0x00000000042372ca */ /* 0x020fe200000e0000 */
[C-C-:B---3--:R-:W-:Y:S01]  /*9400*/  IMAD R0, R19.reuse, 0x3000, R16.reuse ;  /* 0x0000300013007824 */ /* 0x148fe200078e0210 */
[----:B------:R-:W-:Y:S01]  /*9410*/  IADD3 R8, P0, R8, 0x1f0, RZ ;  /* 0x000001f008087810 */ /* 0x000fe20007f1e0ff */
[----:B-12-4-:R-:W-:Y:S01]  /*9420*/  IMAD R16, R19, 0x100, R16 ;  /* 0x0000010013107824 */ /* 0x016fe200078e0210 */
[----:B------:R-:W-:Y:S01]  /*9430*/  R2UR UR10, R14 ;  /* 0x000000000e0a72ca */ /* 0x000fe200000e0000 */
[----:B------:R-:W-:Y:S01]  /*9440*/  ULDC.64 UR30, c[0x0][0x728] ;  /* 0x0001ca00001e7ab9 */ /* 0x000fe20000000a00 */
[----:B------:R-:W-:Y:S01]  /*9450*/  R2UR UR33, R3 ;  /* 0x00000000032172ca */ /* 0x000fe200000e0000 */
[----:B------:R-:W-:Y:S01]  /*9460*/  IMAD.X R7, RZ, RZ, R7, P0 ;  /* 0x000000ffff077224 */ /* 0x000fe200000e0607 */
[----:B------:R-:W-:Y:S01]  /*9470*/  R2UR UR16, R0 ;  /* 0x00000000001072ca */ /* 0x000fe200000e0000 */
[----:B------:R-:W-:Y:S01]  /*9480*/  UMOV UR40, 0x0 ;  /* 0x0000000000287882 */ /* 0x000fe20000000000 */
[----:B------:R-:W-:Y:S01]  /*9490*/  R2UR UR7, R16 ;  /* 0x00000000100772ca */ /* 0x000fe200000e0000 */
[----:B------:R-:W-:Y:S01]  /*94a0*/  UMOV UR41, 0x14f00000 ;  /* 0x14f0000000297882 */ /* 0x000fe20000000000 */
[----:B------:R-:W-:Y:S01]  /*94b0*/  R2UR UR8, R8 ;  /* 0x00000000080872ca */ /* 0x000fe200000e0000 */
[----:B------:R-:W-:Y:S01]  /*94c0*/  USHF.L.U32 UR35, UR35, 0x6, URZ ;  /* 0x0000000623237899 */ /* 0x000fe2000800063f */
[----:B------:R-:W-:Y:S01]  /*94d0*/  R2UR UR9, R7 ;  /* 0x00000000070972ca */ /* 0x000fe200000e0000 */
[----:B------:R-:W-:Y:S01]  /*94e0*/  UMOV UR34, URZ ;  /* 0x0000003f00227c82 */ /* 0x000fe20008000000 */
[----:B------:R-:W-:Y:S01]  /*94f0*/  UMOV UR36, UR20 ;  /* 0x0000001400247c82 */ /* 0x000fe20008000000 */
[----:B------:R-:W-:Y:S01]  /*9500*/  UIADD3 UR13, UP0, UR35, UR14, URZ ;  /* 0x0000000e230d7290 */ /* 0x000fe2000ff1e03f */
[----:B------:R-:W-:Y:S01]  /*9510*/  VIADD R0, R19, 0x1 ;  /* 0x0000000113007836 */ /* 0x000fe20000000000 */
[----:B------:R-:W-:-:S02]  /*9520*/  UIADD3 UR33, UR33, 0x26830, URZ ;  /* 0x0002683021217890 */ /* 0x000fc4000fffe03f */
[----:B------:R-:W-:Y:S02]  /*9530*/  ULEA UR30, UP1, UR13, UR30, 0x2 ;  /* 0x0000001e0d1e7291 */ /* 0x000fe4000f82103f */
[----:B------:R-:W-:Y:S01]  /*9540*/  ULEA.HI.X.SX32 UR10, UR35, UR10, 0x1, UP0 ;  /* 0x0000000a230a7291 */ /* 0x000fe200080f0e3f */
[C---:B------:R-:W-:Y:S01]  /*9550*/  ISETP.NE.AND P0, PT, R0.reuse, 0x2, PT ;  /* 0x000000020000780c */ /* 0x040fe20003f05270 */
[----:B------:R-:W-:Y:S02]  /*9560*/  UIADD3 UR32, UR16, 0x18000, URZ ;  /* 0x0001800010207890 */ /* 0x000fe4000fffe03f */
[----:B------:R-:W-:Y:S01]  /*9570*/  UIADD3 UR24, UR16, 0x19000, URZ ;  /* 0x0001900010187890 */ /* 0x000fe2000fffe03f */
[----:B------:R-:W-:Y:S01]  /*9580*/  SEL R2, RZ, 0x1, P0 ;  /* 0x00000001ff027807 */ /* 0x000fe20000000000 */
[----:B------:R-:W-:Y:S01]  /*9590*/  UIADD3 UR16, UR16, 0x1a000, URZ ;  /* 0x0001a00010107890 */ /* 0x000fe2000fffe03f */
[----:B------:R-:W-:Y:S01]  /*95a0*/  SEL R0, R0, RZ, P0 ;  /* 0x000000ff00007207 */ /* 0x000fe20000000000 */
[----:B------:R-:W-:Y:S01]  /*95b0*/  ULEA.HI.X UR31, UR13, UR31, UR10, 0x2, UP1 ;  /* 0x0000001f0d1f7291 */ /* 0x000fe200088f140a */
[----:B------:R-:W-:Y:S01]  /*95c0*/  LOP3.LUT R11, R11, R2, RZ, 0x3c, !PT ;  /* 0x000000020b0b7212 */ /* 0x000fe200078e3cff */
[----:B------:R-:W-:Y:S01]  /*95d0*/  UIADD3 UR42, UR7, 0x1e200, URZ ;  /* 0x0001e200072a7890 */ /* 0x000fe2000fffe03f */
[----:B------:R-:W-:Y:S01]  /*95e0*/  UMOV UR37, UR21 ;  /* 0x0000001500257c82 */ /* 0x000fe20008000000 */
[----:B------:R-:W-:Y:S01]  /*95f0*/  UMOV UR26, 0x20 ;  /* 0x00000020001a7882 */ /* 0x000fe20000000000 */
        /* <DEDUP_REMOVED lines=12> */
[----:B------:R1:W-:Y:S02]  /*96c0*/  UBLKCP.S.G [UR42], [UR30], UR7 ;  /* 0x0000002a1e0073ba */ /* 0x0003e40008000207 */
[----:B-1----:R-:W-:Y:S01]  /*96d0*/  NOP ;  /* 0x0000000000007918 */ /* 0x002fe20000000000 */
.L_x_1085:
[----:B------:R-:W-:Y:S05]  /*96e0*/  BSYNC B1 ;  /* 0x0000000000017941 */ /* 0x000fea0003800000 */
.L_x_1083:
[----:B------:R-:W-:-:S03]  /*96f0*/  UMOV UR7, 0xffffffff ;  /* 0xffffffff00077882 */ /* 0x000fc60000000000 */
[----:B------:R-:W-:Y:S05]  /*9700*/  BRA.DIV UR7, `(.L_x_1105) ;  /* 0x00000006079c7947 */ /* 0x000fea000b800000 */
[----:B------:R-:W-:-:S13]  /*9710*/  ELECT P6, URZ, PT ;  /* 0x00000000003f782f */ /* 0x000fda00038c0000 */
.L_x_1125:
[----:B------:R-:W-:Y:S05]  /*9720*/  @!P6 BRA `(.L_x_1060) ;  /* 0x000000000084e947 */ /* 0x000fea0003800000 */
[----:B------:R-:W-:-:S06]  /*9730*/  ULOP3.LUT UR7, UR38, 0x2, URZ, 0xfc, !UPT ;  /* 0x0000000226077892 */ /* 0x000fcc000f8efc3f */
[----:B------:R-:W-:-:S05]  /*9740*/  IMAD.U32 R2, RZ, RZ, UR7 ;  /* 0x00000007ff027e24 */ /* 0x000fca000f8e00ff */
[----:B------:R-:W-:-:S13]  /*9750*/  ISETP.NE.AND P2, PT, R2, 0x3, PT ;  /* 0x000000030200780c */ /* 0x000fda0003f45270 */
[----:B------:R-:W-:Y:S05]  /*9760*/  @!P2 BRA `(.L_x_1106) ;  /* 0x000000000004a947 */ /* 0x000fea0003800000 */
[----:B------:R-:W-:Y:S01]  /*9770*/  BPT.TRAP 0x1 ;  /* 0x000000040000795c */ /* 0x000fe20000300000 */
.L_x_1106:
        /* <DEDUP_REMOVED lines=15> */
.L_x_1126:
[----:B------:R-:W2:Y:S02]  /*9870*/  SYNCS.PHASECHK.TRANS64.TRYWAIT P0, [R3+URZ], R2 ;  /* 0x00000002030075a7 */ /* 0x000ea4000800017f */
[----:B--2---:R-:W-:Y:S05]  /*9880*/  @!P0 BRA `(.L_x_1108) ;  /* 0x0000000400708947 */ /* 0x004fea0003800000 */
.L_x_1127:
[----:B------:R-:W-:Y:S05]  /*9890*/  @!P2 BRA `(.L_x_1109) ;  /* 0x000000000004a947 */ /* 0x000fea0003800000 */
[----:B------:R-:W-:Y:S01]  /*98a0*/  BPT.TRAP 0x1 ;  /* 0x000000040000795c */ /* 0x000fe20000300000 */
.L_x_1109:
[----:B--2---:R-:W-:-:S04]  /*98b0*/  VIADD R3, R7, 0x26840 ;  /* 0x0002684007037836 */ /* 0x004fc80000000000 */
[----:B------:R-:W-:-:S04]  /*98c0*/  IMAD R0, R0, 0x8, R3 ;  /* 0x0000000800007824 */ /* 0x000fc800078e0203 */
[----:B------:R-:W2:Y:S02]  /*98d0*/  SYNCS.PHASECHK.TRANS64.TRYWAIT P0, [R0+URZ], R5 ;  /* 0x00000005000075a7 */ /* 0x000ea4000800017f */
[----:B--2---:R-:W-:Y:S05]  /*98e0*/  @!P0 BRA `(.L_x_1110) ;  /* 0x00000004006c8947 */ /* 0x004fea0003800000 */
.L_x_1128:
[----:B------:R-:W-:-:S07]  /*98f0*/  IMAD R3, R4, 0x8, R3 ;  /* 0x0000000804037824 */ /* 0x000fce00078e0203 */
.L_x_1111:
[----:B---3--:R3:W4:Y:S02]  /*9900*/  SYNCS.PHASECHK.TRANS64.TRYWAIT P0, [R3+URZ], R2 ;  /* 0x00000002030075a7 */ /* 0x008724000800017f */
[----:B----4-:R-:W-:Y:S05]  /*9910*/  @!P0 NANOSLEEP.SYNCS 0x989680 ;  /* 0x009896800000895d */ /* 0x010fea0003900000 */
[----:B------:R-:W4:Y:S02]  /*9920*/  @!P0 SYNCS.PHASECHK.TRANS64 P0, [R3+URZ], R2 ;  /* 0x00000002030085a7 */ /* 0x000f24000800007f */
[----:B----4-:R-:W-:Y:S05]  /*9930*/  @!P0 BRA `(.L_x_1111) ;  /* 0xfffffffc00f08947 */ /* 0x010fea000383ffff */
.L_x_1060:
[----:B------:R-:W-:Y:S05]  /*9940*/  BSYNC B0 ;  /* 0x0000000000007941 */ /* 0x000fea0003800000 */
.L_x_1058:
[----:B------:R-:W-:Y:S05]  /*9950*/  EXIT ;  /* 0x000000000000794d */ /* 0x000fea0003800000 */
.L_x_1028:
[----:B------:R-:W-:Y:S02]  /*9960*/  IMAD.MOV.U32 R13, RZ, RZ, R17 ;  /* 0x000000ffff0d7224 */ /* 0x000fe400078e0011 */
[----:B------:R-:W-:Y:S02]  /*9970*/  IMAD.MOV.U32 R12, RZ, RZ, RZ ;  /* 0x000000ffff0c7224 */ /* 0x000fe400078e00ff */
[----:B------:R-:W-:Y:S02]  /*9980*/  IMAD.MOV.U32 R11, RZ, RZ, 0x1f ;  /* 0x0000001fff0b7424 */ /* 0x000fe400078e00ff */
[----:B------:R-:W-:-:S07]  /*9990*/  IMAD.MOV.U32 R15, RZ, RZ, -0x1 ;  /* 0xffffffffff0f7424 */ /* 0x000fce00078e00ff */
[----:B------:R-:W-:Y:S05]  /*99a0*/  WARPSYNC.COLLECTIVE R15, `(.L_x_1112) ;  /* 0x000000000f087348 */ /* 0x000fea0003c00000 */
[----:B------:R1:W2:Y:S02]  /*99b0*/  SHFL.IDX P6, R14, R13, R12, R11 ;  /* 0x0000000c0d0e7389 */ /* 0x0002a400000c000b */
[----:B-12---:R-:W-:Y:S01]  /*99c0*/  ENDCOLLECTIVE ;  /* 0x000000000000791b */ /* 0x006fe20003800000 */
.L_x_1112:
[----:B------:R-:W-:Y:S05]  /*99d0*/  BRA `(.L_x_1113) ;  /* 0xffffff7400b47947 */ /* 0x000fea000383ffff */
.L_x_1030:
[----:B--2---:R2:W3:Y:S02]  /*99e0*/  SYNCS.PHASECHK.TRANS64.TRYWAIT P0, [R237+URZ+0x26800], R4 ;  /* 0x02680004ed0075a7 */ /* 0x0044e4000800017f */
[----:B---3--:R-:W-:Y:S05]  /*99f0*/  @!P0 NANOSLEEP.SYNCS 0x989680 ;  /* 0x009896800000895d */ /* 0x008fea0003900000 */
[----:B------:R-:W3:Y:S02]  /*9a00*/  @!P0 SYNCS.PHASECHK.TRANS64 P0, [R237+URZ+0x26800], R4 ;  /* 0x02680004ed0085a7 */ /* 0x000ee4000800007f */
[----:B---3--:R-:W-:Y:S05]  /*9a10*/  @!P0 BRA `(.L_x_1030) ;  /* 0xfffffffc00f08947 */ /* 0x008fea000383ffff */
[----:B------:R-:W-:Y:S05]  /*9a20*/  BRA `(.L_x_1029) ;  /* 0xffffff7400dc7947 */ /* 0x000fea000383ffff */
.L_x_1035:
[----:B--2---:R-:W-:-:S04]  /*9a30*/  IMAD.U32 R5, RZ, RZ, UR6 ;  /* 0x00000006ff057e24 */ /* 0x004fc8000f8e00ff */
[----:B------:R2:W3:Y:S03]  /*9a40*/  SYNCS.PHASECHK.TRANS64.TRYWAIT P0, [R5+URZ+0x26810], R120 ;  /* 0x02681078050075a7 */ /* 0x0004e6000800017f */
[----:B---3--:R-:W-:Y:S05]  /*9a50*/  @!P0 NANOSLEEP.SYNCS 0x989680 ;  /* 0x009896800000895d */ /* 0x008fea0003900000 */
[----:B------:R-:W3:Y:S02]  /*9a60*/  @!P0 SYNCS.PHASECHK.TRANS64 P0, [R5+URZ+0x26810], R120 ;  /* 0x02681078050085a7 */ /* 0x000ee4000800007f */
[----:B---3--:R-:W-:Y:S05]  /*9a70*/  @!P0 BRA `(.L_x_1035) ;  /* 0xfffffffc00ec8947 */ /* 0x008fea000383ffff */
[----:B------:R-:W-:Y:S05]  /*9a80*/  BRA `(.L_x_1034) ;  /* 0xffffff8000447947 */ /* 0x000fea000383ffff */
.L_x_1039:
[----:B------:R-:W-:-:S04]  /*9a90*/  IMAD.U32 R121, RZ, RZ, UR6 ;  /* 0x00000006ff797e24 */ /* 0x000fc8000f8e00ff */
[----:B------:R1:W1:Y:S03]  /*9aa0*/  SYNCS.PHASECHK.TRANS64.TRYWAIT P0, [R121+URZ+0x26830], R120 ;  /* 0x02683078790075a7 */ /* 0x000266000800017f */
[----:B-1----:R-:W-:Y:S05]  /*9ab0*/  @!P0 NANOSLEEP.SYNCS 0x989680 ;  /* 0x009896800000895d */ /* 0x002fea0003900000 */
[----:B------:R-:W1:Y:S02]  /*9ac0*/  @!P0 SYNCS.PHASECHK.TRANS64 P0, [R121+URZ+0x26830], R120 ;  /* 0x02683078790085a7 */ /* 0x000e64000800007f */
[----:B-1----:R-:W-:Y:S05]  /*9ad0*/  @!P0 BRA `(.L_x_1039) ;  /* 0xfffffffc00ec8947 */ /* 0x002fea000383ffff */
[----:B------:R-:W-:Y:S05]  /*9ae0*/  BRA `(.L_x_1038) ;  /* 0xffffff8800087947 */ /* 0x000fea000383ffff */
.L_x_1086:
[----:B-1----:R1:W2:Y:S02]  /*9af0*/  SYNCS.PHASECHK.TRANS64.TRYWAIT P0, [R16+URZ+0x26820], R3 ;  /* 0x02682003100075a7 */ /* 0x0022a4000800017f */
[----:B--2---:R-:W-:Y:S05]  /*9b00*/  @!P0 NANOSLEEP.SYNCS 0x989680 ;  /* 0x009896800000895d */ /* 0x004fea0003900000 */
[----:B------:R-:W2:Y:S02]  /*9b10*/  @!P0 SYNCS.PHASECHK.TRANS64 P0, [R16+URZ+0x26820], R3 ;  /* 0x02682003100085a7 */ /* 0x000ea4000800007f */
[----:B--2---:R-:W-:Y:S05]  /*9b20*/  @!P0 BRA `(.L_x_1086) ;  /* 0xfffffffc00f08947 */ /* 0x004fea000383ffff */
[----:B------:R-:W-:Y:S05]  /*9b30*/  BRA `(.L_x_1114) ;  /* 0xffffffdc001c7947 */ /* 0x000fea000383ffff */
.L_x_1090:
[----:B-1----:R1:W3:Y:S02]  /*9b40*/  SYNCS.PHASECHK.TRANS64.TRYWAIT P1, [R16+URZ+0x26840], R21 ;  /* 0x02684015100075a7 */ /* 0x0022e4000802017f */
[----:B---3--:R-:W-:Y:S05]  /*9b50*/  @!P1 NANOSLEEP.SYNCS 0x989680 ;  /* 0x009896800000995d */ /* 0x008fea0003900000 */
[----:B------:R-:W3:Y:S02]  /*9b60*/  @!P1 SYNCS.PHASECHK.TRANS64 P1, [R16+URZ+0x26840], R21 ;  /* 0x02684015100095a7 */ /* 0x000ee4000802007f */
[----:B---3--:R-:W-:Y:S05]  /*9b70*/  @!P1 BRA `(.L_x_1090) ;  /* 0xfffffffc00f09947 */ /* 0x008fea000383ffff */
[----:B------:R-:W-:Y:S05]  /*9b80*/  BRA `(.L_x_1115) ;  /* 0xffffffe400507947 */ /* 0x000fea000383ffff */
.L_x_1092:
[----:B--2---:R2:W3:Y:S02]  /*9b90*/  SYNCS.PHASECHK.TRANS64.TRYWAIT P1, [R16+URZ+0x26828], R21 ;  /* 0x02682815100075a7 */ /* 0x0044e4000802017f */
[----:B---3--:R-:W-:Y:S05]  /*9ba0*/  @!P1 NANOSLEEP.SYNCS 0x989680 ;  /* 0x009896800000995d */ /* 0x008fea0003900000 */
[----:B------:R-:W3:Y:S02]  /*9bb0*/  @!P1 SYNCS.PHASECHK.TRANS64 P1, [R16+URZ+0x26828], R21 ;  /* 0x02682815100095a7 */ /* 0x000ee4000802007f */
[----:B---3--:R-:W-:Y:S05]  /*9bc0*/  @!P1 BRA `(.L_x_1092) ;  /* 0xfffffffc00f09947 */ /* 0x008fea000383ffff */
[----:B------:R-:W-:Y:S05]  /*9bd0*/  BRA `(.L_x_1116) ;  /* 0xffffffe800007947 */ /* 0x000fea000383ffff */
.L_x_1094:
[----:B---3--:R3:W4:Y:S02]  /*9be0*/  SYNCS.PHASECHK.TRANS64.TRYWAIT P1, [R16+URZ+0x26848], R21 ;  /* 0x02684815100075a7 */ /* 0x008724000802017f */
[----:B----4-:R-:W-:Y:S05]  /*9bf0*/  @!P1 NANOSLEEP.SYNCS 0x989680 ;  /* 0x009896800000995d */ /* 0x010fea0003900000 */
[----:B------:R-:W4:Y:S02]  /*9c00*/  @!P1 SYNCS.PHASECHK.TRANS64 P1, [R16+URZ+0x26848], R21 ;  /* 0x02684815100095a7 */ /* 0x000f24000802007f */
[----:B----4-:R-:W-:Y:S05]  /*9c10*/  @!P1 BRA `(.L_x_1094) ;  /* 0xfffffffc00f09947 */ /* 0x010fea000383ffff */
[----:B------:R-:W-:Y:S05]  /*9c20*/  BRA `(.L_x_1117) ;  /* 0xffffffe800b07947 */ /* 0x000fea000383ffff */
.L_x_1096:
[----:B------:R-:W-:-:S07]  /*9c30*/  SHF.L.U32 R5, R11, 0x1f, RZ ;  /* 0x0000001f0b057819 */ /* 0x000fce00000006ff */
.L_x_1118:
[----:B------:R1:W1:Y:S02]  /*9c40*/  SYNCS.PHASECHK.TRANS64.TRYWAIT P1, [R16+URZ+0x26820], R5 ;  /* 0x02682005100075a7 */ /* 0x000264000802017f */
[----:B-1----:R-:W-:Y:S05]  /*9c50*/  @!P1 NANOSLEEP.SYNCS 0x989680 ;  /* 0x009896800000995d */ /* 0x002fea0003900000 */
[----:B------:R-:W1:Y:S02]  /*9c60*/  @!P1 SYNCS.PHASECHK.TRANS64 P1, [R16+URZ+0x26820], R5 ;  /* 0x02682005100095a7 */ /* 0x000e64000802007f */
[----:B-1----:R-:W-:Y:S05]  /*9c70*/  @!P1 BRA `(.L_x_1118) ;  /* 0xfffffffc00f09947 */ /* 0x002fea000383ffff */
[----:B------:R-:W-:Y:S05]  /*9c80*/  BRA `(.L_x_1119) ;  /* 0xffffffec00487947 */ /* 0x000fea000383ffff */
.L_x_1099:
[----:B-1----:R1:W3:Y:S02]  /*9c90*/  SYNCS.PHASECHK.TRANS64.TRYWAIT P1, [R16+URZ+0x26840], R13 ;  /* 0x0268400d100075a7 */ /* 0x0022e4000802017f */
[----:B---3--:R-:W-:Y:S05]  /*9ca0*/  @!P1 NANOSLEEP.SYNCS 0x989680 ;  /* 0x009896800000995d */ /* 0x008fea0003900000 */
[----:B------:R-:W3:Y:S02]  /*9cb0*/  @!P1 SYNCS.PHASECHK.TRANS64 P1, [R16+URZ+0x26840], R13 ;  /* 0x0268400d100095a7 */ /* 0x000ee4000802007f */
[----:B---3--:R-:W-:Y:S05]  /*9cc0*/  @!P1 BRA `(.L_x_1099) ;  /* 0xfffffffc00f09947 */ /* 0x008fea000383ffff */
[----:B------:R-:W-:Y:S05]  /*9cd0*/  BRA `(.L_x_1120) ;  /* 0xfffffff000187947 */ /* 0x000fea000383ffff */
.L_x_1101:
[----:B--2---:R2:W3:Y:S02]  /*9ce0*/  SYNCS.PHASECHK.TRANS64.TRYWAIT P1, [R16+URZ+0x26828], R13 ;  /* 0x0268280d100075a7 */ /* 0x0044e4000802017f */
[----:B---3--:R-:W-:Y:S05]  /*9cf0*/  @!P1 NANOSLEEP.SYNCS 0x989680 ;  /* 0x009896800000995d */ /* 0x008fea0003900000 */
[----:B------:R-:W3:Y:S02]  /*9d00*/  @!P1 SYNCS.PHASECHK.TRANS64 P1, [R16+URZ+0x26828], R13 ;  /* 0x0268280d100095a7 */ /* 0x000ee4000802007f */
[----:B---3--:R-:W-:Y:S05]  /*9d10*/  @!P1 BRA `(.L_x_1101) ;  /* 0xfffffffc00f09947 */ /* 0x008fea000383ffff */
[----:B------:R-:W-:Y:S05]  /*9d20*/  BRA `(.L_x_1121) ;  /* 0xfffffff000bc7947 */ /* 0x000fea000383ffff */
.L_x_1103:
[----:B---3--:R3:W1:Y:S02]  /*9d30*/  SYNCS.PHASECHK.TRANS64.TRYWAIT P0, [R3+URZ+0x26840], R0 ;  /* 0x02684000030075a7 */ /* 0x008664000800017f */
[----:B-1----:R-:W-:Y:S05]  /*9d40*/  @!P0 NANOSLEEP.SYNCS 0x989680 ;  /* 0x009896800000895d */ /* 0x002fea0003900000 */
[----:B------:R-:W1:Y:S02]  /*9d50*/  @!P0 SYNCS.PHASECHK.TRANS64 P0, [R3+URZ+0x26840], R0 ;  /* 0x02684000030085a7 */ /* 0x000e64000800007f */
[----:B-1----:R-:W-:Y:S05]  /*9d60*/  @!P0 BRA `(.L_x_1103) ;  /* 0xfffffffc00f08947 */ /* 0x002fea000383ffff */
[----:B------:R-:W-:Y:S05]  /*9d70*/  BRA `(.L_x_1122) ;  /* 0xfffffff400807947 */ /* 0x000fea000383ffff */
.L_x_1105:
[----:B------:R-:W-:Y:S01]  /*9d80*/  BSSY B1, `(.L_x_1123) ;  /* 0x0000006000017945 */ /* 0x000fe20003800000 */
[----:B------:R-:W-:-:S07]  /*9d90*/  IMAD.MOV.U32 R15, RZ, RZ, -0x1 ;  /* 0xffffffffff0f7424 */ /* 0x000fce00078e00ff */
[----:B------:R-:W-:Y:S05]  /*9da0*/  WARPSYNC.COLLECTIVE R15, `(.L_x_1124) ;  /* 0x000000000f0c7348 */ /* 0x000fea0003c00000 */
[----:B------:R-:W-:Y:S02]  /*9db0*/  ELECT P6, UR62, PT ;  /* 0x00000000003e782f */ /* 0x000fe400038c0000 */
[----:B------:R-:W-:Y:S01]  /*9dc0*/  MOV R14, UR62 ;  /* 0x0000003e000e7c02 */ /* 0x000fe20008000f00 */
[----:B------:R-:W-:Y:S10]  /*9dd0*/  ENDCOLLECTIVE ;  /* 0x000000000000791b */ /* 0x000ff40003800000 */
.L_x_1124:
[----:B------:R-:W-:Y:S05]  /*9de0*/  BSYNC B1 ;  /* 0x0000000000017941 */ /* 0x000fea0003800000 */
.L_x_1123:
[----:B------:R-:W-:Y:S05]  /*9df0*/  BRA `(.L_x_1125) ;  /* 0xfffffff800487947 */ /* 0x000fea000383ffff */
.L_x_1107:
[----:B-1----:R1:W2:Y:S02]  /*9e00*/  SYNCS.PHASECHK.TRANS64.TRYWAIT P0, [R6+URZ], R5 ;  /* 0x00000005060075a7 */ /* 0x0022a4000800017f */
[----:B--2---:R-:W-:Y:S05]  /*9e10*/  @!P0 NANOSLEEP.SYNCS 0x989680 ;  /* 0x009896800000895d */ /* 0x004fea0003900000 */
[----:B------:R-:W2:Y:S02]  /*9e20*/  @!P0 SYNCS.PHASECHK.TRANS64 P0, [R6+URZ], R5 ;  /* 0x00000005060085a7 */ /* 0x000ea4000800007f */
[----:B--2---:R-:W-:Y:S05]  /*9e30*/  @!P0 BRA `(.L_x_1107) ;  /* 0xfffffffc00f08947 */ /* 0x004fea000383ffff */
[----:B------:R-:W-:Y:S05]  /*9e40*/  BRA `(.L_x_1126) ;  /* 0xfffffff800887947 */ /* 0x000fea000383ffff */
.L_x_1108:
[----:B--2---:R2:W3:Y:S02]  /*9e50*/  SYNCS.PHASECHK.TRANS64.TRYWAIT P0, [R3+URZ], R2 ;  /* 0x00000002030075a7 */ /* 0x0044e4000800017f */
[----:B---3--:R-:W-:Y:S05]  /*9e60*/  @!P0 NANOSLEEP.SYNCS 0x989680 ;  /* 0x009896800000895d */ /* 0x008fea0003900000 */
[----:B------:R-:W3:Y:S02]  /*9e70*/  @!P0 SYNCS.PHASECHK.TRANS64 P0, [R3+URZ], R2 ;  /* 0x00000002030085a7 */ /* 0x000ee4000800007f */
[----:B---3--:R-:W-:Y:S05]  /*9e80*/  @!P0 BRA `(.L_x_1108) ;  /* 0xfffffffc00f08947 */ /* 0x008fea000383ffff */
[----:B------:R-:W-:Y:S05]  /*9e90*/  BRA `(.L_x_1127) ;  /* 0xfffffff8007c7947 */ /* 0x000fea000383ffff */
.L_x_1110:
[----:B--2---:R2:W3:Y:S02]  /*9ea0*/  SYNCS.PHASECHK.TRANS64.TRYWAIT P0, [R0+URZ], R5 ;  /* 0x00000005000075a7 */ /* 0x0044e4000800017f */
[----:B---3--:R-:W-:Y:S05]  /*9eb0*/  @!P0 NANOSLEEP.SYNCS 0x989680 ;  /* 0x009896800000895d */ /* 0x008fea0003900000 */
[----:B------:R-:W3:Y:S02]  /*9ec0*/  @!P0 SYNCS.PHASECHK.TRANS64 P0, [R0+URZ], R5 ;  /* 0x00000005000085a7 */ /* 0x000ee4000800007f */
[----:B---3--:R-:W-:Y:S05]  /*9ed0*/  @!P0 BRA `(.L_x_1110) ;  /* 0xfffffffc00f08947 */ /* 0x008fea000383ffff */
[----:B------:R-:W-:Y:S05]  /*9ee0*/  BRA `(.L_x_1128) ;  /* 0xfffffff800807947 */ /* 0x000fea000383ffff */
.L_x_1129:
        /* <DEDUP_REMOVED lines=9> */
.L_x_3303:


//--------------------- .text._ZN7cutlass13device_kernelIN5flash11enable_sm90INS1_16FlashAttnBwdSm90INS1_25CollectiveMainloopBwdSm90ILi2ELi2ELi2EN4cute5tupleIJNS5_1CILi1EEES8_S8_EEENS6_IJNS7_ILi64EEENS7_ILi128EEENS7_ILi96EEEEEENS_6half_tEfNS_4arch4Sm90ELb0ELb1ELb1ELb0ELb1ELb1ELb0ELb0ELi2ELi1ELi2ELi1ELb1EEENS1_21CollectiveEpilogueBwdISD_SE_SG_Li256ELb0ELb0ELi1EEENS1_19SingleTileSchedulerILb0ELb0ELb0ELi128EEEEEEEEEvNT_6ParamsE --------------------------
	.section	.text._ZN7cutlass13device_kernelIN5flash11enable_sm90INS1_16FlashAttnBwdSm90INS1_25CollectiveMainloopBwdSm90ILi2ELi2ELi2EN4cute5tupleIJNS5_1CILi1EEES8_S8_EEENS6_IJNS7_ILi64EEENS7_ILi128EEENS7_ILi96EEEEEENS_6half_tEfNS_4arch4Sm90ELb0ELb1ELb1ELb0ELb1ELb1ELb0ELb0ELi2ELi1ELi2ELi1ELb1EEENS1_21CollectiveEpilogueBwdISD_SE_SG_Li256ELb0ELb0ELi1EEENS1_19SingleTileSchedulerILb0ELb0ELb0ELi128EEEEEEEEEvNT_6ParamsE,"ax",@progbits
	.align	128
.text._ZN7cutlass13device_kernelIN5flash11enable_sm90INS1_16FlashAttnBwdSm90INS1_25CollectiveMainloopBwdSm90ILi2ELi2ELi2EN4cute5tupleIJNS5_1CILi1EEES8_S8_EEENS6_IJNS7_ILi64EEENS7_ILi128EEENS7_ILi96EEEEEENS_6half_tEfNS_4arch4Sm90ELb0ELb1ELb1ELb0ELb1ELb1ELb0ELb0ELi2ELi1ELi2ELi1ELb1EEENS1_21CollectiveEpilogueBwdISD_SE_SG_Li256ELb0ELb0ELi1EEENS1_19SingleTileSchedulerILb0ELb0ELb0ELi128EEEEEEEEEvNT_6ParamsE:
        .type           _ZN7cutlass13device_kernelIN5flash11enable_sm90INS1_16FlashAttnBwdSm90INS1_25CollectiveMainloopBwdSm90ILi2ELi2ELi2EN4cute5tupleIJNS5_1CILi1EEES8_S8_EEENS6_IJNS7_ILi64EEENS7_ILi128EEENS7_ILi96EEEEEENS_6half_tEfNS_4arch4Sm90ELb0ELb1ELb1ELb0ELb1ELb1ELb0ELb0ELi2ELi1ELi2ELi1ELb1EEENS1_21CollectiveEpilogueBwdISD_SE_SG_Li256ELb0ELb0ELi1EEENS1_19SingleTileSchedulerILb0ELb0ELb0ELi128EEEEEEEEEvNT_6ParamsE,@function
        .size           _ZN7cutlass13device_kernelIN5flash11enable_sm90INS1_16FlashAttnBwdSm90INS1_25CollectiveMainloopBwdSm90ILi2ELi2ELi2EN4cute5tupleIJNS5_1CILi1EEES8_S8_EEENS6_IJNS7_ILi64EEENS7_ILi128EEENS7_ILi96EEEEEENS_6half_tEfNS_4arch4Sm90ELb0ELb1ELb1ELb0ELb1ELb1ELb0ELb0ELi2ELi1ELi2ELi1ELb1EEENS1_21CollectiveEpilogueBwdISD_SE_SG_Li256ELb0ELb0ELi1EEENS1_19SingleTileSchedulerILb0ELb0ELb0ELi128EEEEEEEEEvNT_6ParamsE,(.L_x_3304 - _ZN7cutlass13device_kernelIN5flash11enable_sm90INS1_16FlashAttnBwdSm90INS1_25CollectiveMainloopBwdSm90ILi2ELi2ELi2EN4cute5tupleIJNS5_1CILi1EEES8_S8_EEENS6_IJNS7_ILi64EEENS7_ILi128EEENS7_ILi96EEEEEENS_6half_tEfNS_4arch4Sm90ELb0ELb1ELb1ELb0ELb1ELb1ELb0ELb0ELi2ELi1ELi2ELi1ELb1EEENS1_21CollectiveEpilogueBwdISD_SE_SG_Li256ELb0ELb0ELi1EEENS1_19SingleTileSchedulerILb0ELb0ELb0ELi128EEEEEEEEEvNT_6ParamsE)
        .other          _ZN7cutlass13device_kernelIN5flash11enable_sm90INS1_16FlashAttnBwdSm90INS1_25CollectiveMainloopBwdSm90ILi2ELi2ELi2EN4cute5tupleIJNS5_1CILi1EEES8_S8_EEENS6_IJNS7_ILi64EEENS7_ILi128EEENS7_ILi96EEEEEENS_6half_tEfNS_4arch4Sm90ELb0ELb1ELb1ELb0ELb1ELb1ELb0ELb0ELi2ELi1ELi2ELi1ELb1EEENS1_21CollectiveEpilogueBwdISD_SE_SG_Li256ELb0ELb0ELi1EEENS1_19SingleTileSchedulerILb0ELb0ELb0ELi128EEEEEEEEEvNT_6ParamsE,@"STO_CUDA_ENTRY STV_DEFAULT"
_ZN7cutlass13device_kernelIN5flash11enable_sm90INS1_16FlashAttnBwdSm90INS1_25CollectiveMainloopBwdSm90ILi2ELi2ELi2EN4cute5tupleIJNS5_1CILi1EEES8_S8_EEENS6_IJNS7_ILi64EEENS7_ILi128EEENS7_ILi96EEEEEENS_6half_tEfNS_4arch4Sm90ELb0ELb1ELb1ELb0ELb1ELb1ELb0ELb0ELi2ELi1ELi2ELi1ELb1EEENS1_21CollectiveEpilogueBwdISD_SE_SG_Li256ELb0ELb0ELi1EEENS1_19SingleTileSchedulerILb0ELb0ELb0ELi128EEEEEEEEEvNT_6ParamsE:
        /* <DEDUP_REMOVED lines=30> */
.L_x_1131:
[----:B------:R-:W-:Y:S05]  /*01e0*/  BSYNC B0 ;  /* 0x0000000000007941 */ /* 0x000fea0003800000 */
.L_x_1130:
        /* <DEDUP_REMOVED lines=37> */
.L_x_1132:
        /* <DEDUP_REMOVED lines=22> */
.L_x_1133:
[----:B------:R-:W-:Y:S01]  /*05a0*/  PLOP3.LUT P0, PT, PT, PT, UP0, 0x80, 0x0 ;  /* 0x000000000000781c */ /* 0x000fe20003f0f008 */
[----:B------:R-:W-:Y:S01]  /*05b0*/  NOP ;  /* 0x0000000000007918 */ /* 0x000fe20000000000 */
[----:B------:R-:W-:Y:S01]  /*05c0*/  ULDC.64 UR46, c[0x0][0x208] ;  /* 0x00008200002e7ab9 */ /* 0x000fe20000000a00 */
[----:B-12-4-:R-:W-:Y:S10]  /*05d0*/  BAR.SYNC.DEFER_BLOCKING 0x0 ;  /* 0x0000000000007b1d */ /* 0x016ff40000010000 */
[----:B------:R-:W-:Y:S05]  /*05e0*/  @!P0 BRA `(.L_x_1134) ;  /* 0x0000005c00f88947 */ /* 0x000fea0003800000 */
.L_x_1135:
        /* <DEDUP_REMOVED lines=87> */
.L_x_1136:
        /* <DEDUP_REMOVED lines=28> */
.L_x_1139:
        /* <DEDUP_REMOVED lines=15> */
.L_x_1138:
        /* <DEDUP_REMOVED lines=22> */
.L_x_1141:
        /* <DEDUP_REMOVED lines=15> */
.L_x_1140:
[----:B------:R-:W-:Y:S01]  /*1060*/  SHF.R.S32.HI R19, RZ, 0x1f, R18 ;  /* 0x0000001fff137819 */ /* 0x000fe20000011412 */
[----:B------:R-:W-:-:S03]  /*1070*/  UMOV UR4, 0xffffffff ;  /* 0xffffffff00047882 */ /* 0x000fc60000000000 */
[----:B------:R-:W-:-:S04]  /*1080*/  LEA.HI R0, R19, R18, RZ, 0x7 ;  /* 0x0000001213007211 */ /* 0x000fc800078f38ff */
[----:B------:R-:W-:Y:S01]  /*1090*/  SHF.R.S32.HI R17, RZ, 0x7, R0 ;  /* 0x00000007ff117819 */ /* 0x000fe20000011400 */
[----:B------:R-:W-:Y:S06]  /*10a0*/  BRA.DIV UR4, `(.L_x_1142) ;  /* 0x0000009604e47947 */ /* 0x000fec000b800000 */
[----:B------:R1:W2:Y:S02]  /*10b0*/  SHFL.IDX PT, R14, R17, RZ, 0x1f ;  /* 0x00001fff110e7589 */ /* 0x0002a400000e0000 */
.L_x_1256:
        /* <DEDUP_REMOVED lines=15> */
.L_x_1143:
        /* <DEDUP_REMOVED lines=19> */
.L_x_1145:
        /* <DEDUP_REMOVED lines=127> */
.L_x_1156:
[----:B------:R-:W-:-:S06]  /*1ad0*/  UISETP.NE.AND UP0, UPT, UR11, 0x3, UPT ;  /* 0x000000030b00788c */ /* 0x000fcc000bf05270 */
[----:B------:R-:W-:-:S13]  /*1ae0*/  PLOP3.LUT P6, PT, PT, PT, UP0, 0x80, 0x0 ;  /* 0x000000000000781c */ /* 0x000fda0003fcf008 */
[----:B-1----:R-:W-:Y:S05]  /*1af0*/  @!P6 BRA `(.L_x_1146) ;  /* 0x000000000004e947 */ /* 0x002fea0003800000 */
[----:B------:R-:W-:Y:S01]  /*1b00*/  BPT.TRAP 0x1 ;  /* 0x000000040000795c */ /* 0x000fe20000300000 */
.L_x_1146:
[----:B------:R-:W-:Y:S01]  /*1b10*/  R2UR UR9, R237 ;  /* 0x00000000ed0972ca */ /* 0x000fe200000e0000 */
[----:B------:R-:W-:-:S05]  /*1b20*/  IMAD.U32 R120, RZ, RZ, UR4 ;  /* 0x00000004ff787e24 */ /* 0x000fca000f8e00ff */
[----:B------:R-:W-:-:S07]  /*1b30*/  SHF.L.U32 R120, R120, 0x1f, RZ ;  /* 0x0000001f78787819 */ /* 0x000fce00000006ff */
[----:B------:R-:W-:-:S09]  /*1b40*/  ULEA UR9, UR5, UR9, 0x3 ;  /* 0x0000000905097291 */ /* 0x000fd2000f8e183f */
[----:B------:R1:W2:Y:S01]  /*1b50*/  SYNCS.PHASECHK.TRANS64.TRYWAIT P0, [UR9+0x26810], R120 ;  /* 0x02681078ff0075a7 */ /* 0x0002a20008000149 */
[----:B------:R-:W-:Y:S05]  /*1b60*/  @!P6 BRA `(.L_x_1147) ;  /* 0x000000000004e947 */ /* 0x000fea0003800000 */
[----:B------:R-:W-:Y:S01]  /*1b70*/  BPT.TRAP 0x1 ;  /* 0x000000040000795c */ /* 0x000fe20000300000 */
.L_x_1147:
[----:B--2---:R-:W-:Y:S05]  /*1b80*/  @P0 BRA `(.L_x_1148) ;  /* 0x0000000000080947 */ /* 0x004fea0003800000 */
[----:B------:R-:W2:Y:S02]  /*1b90*/  SYNCS.PHASECHK.TRANS64.TRYWAIT P0, [UR9+0x26810], R120 ;  /* 0x02681078ff0075a7 */ /* 0x000ea40008000149 */
[----:B--2---:R-:W-:Y:S05]  /*1ba0*/  @!P0 BRA `(.L_x_1149) ;  /* 0x0000008c00588947 */ /* 0x004fea0003800000 */
.L_x_1148:
        /* <DEDUP_REMOVED lines=66> */
.L_x_1150:
[----:B------:R1:W1:Y:S01]  /*1fd0*/  SYNCS.PHASECHK.TRANS64.TRYWAIT P0, [UR9+0x26830], R120 ;  /* 0x02683078ff0075a7 */ /* 0x0002620008000149 */
[----:B------:R-:W-:Y:S05]  /*1fe0*/  @!P6 BRA `(.L_x_1151) ;  /* 0x000000000004e947 */ /* 0x000fea0003800000 */
[----:B------:R-:W-:Y:S01]  /*1ff0*/  BPT.TRAP 0x1 ;  /* 0x000000040000795c */ /* 0x000fe20000300000 */
.L_x_1151:
        /* <DEDUP_REMOVED lines=50> */
.L_x_1152:
        /* <DEDUP_REMOVED lines=14> */
[----:B------:R-:W-:Y:S01]  /*2400*/  FMUL.FTZ R224, R159, UR7 ;  /* 0x000000079fe07c20 */ /* 0x000fe20008410000 */
[----:B------:R-:W-:Y:S01]  /*2410*/  IADD3 R120, R222, 0x8, -R120 ;  /* 0x00000008de787810 */ /* 0x000fe20007ffe878 */
[----:B------:R-:W5:Y:S01]  /*2420*/  MUFU.TANH R235, R235 ;  /* 0x000000eb00eb7308 */ /* 0x000f620000002400 */
[----:B------:R-:W-:-:S02]  /*2430*/  SEL R121, R121, 0x40, !P2 ;  /* 0x0000004079797807 */ /* 0x000fc40005000000 */
[----:B------:R-:W-:Y:S02]  /*2440*/  SEL R122, R120, 0x40, !P0 ;  /* 0x00000040787a7807 */ /* 0x000fe40004000000 */
[----:B------:R-:W-:Y:S02]  /*2450*/  SEL R120, R123, 0x40, P1 ;  /* 0x000000407b787807 */ /* 0x000fe40000800000 */
[C---:B------:R-:W-:Y:S01]  /*2460*/  ISETP.GE.AND P0, PT, R121.reuse, RZ, PT ;  /* 0x000000ff7900720c */ /* 0x040fe20003f06270 */
[----:B------:R-:W5:Y:S01]  /*2470*/  MUFU.TANH R234, R234 ;  /* 0x000000ea00ea7308 */ /* 0x000f620000002400 */
[----:B------:R-:W-:Y:S02]  /*2480*/  ISETP.GE.AND P1, PT, R121, 0x8, PT ;  /* 0x000000087900780c */ /* 0x000fe40003f26270 */
[----:B------:R-:W-:Y:S02]  /*2490*/  SEL R223, R223, 0x40, P3 ;  /* 0x00000040dfdf7807 */ /* 0x000fe40001800000 */
[----:B------:R-:W-:-:S02]  /*24a0*/  ISETP.GT.OR P0, PT, R120, RZ, !P0 ;  /* 0x000000ff7800720c */ /* 0x000fc40004704670 */
[----:B------:R-:W-:Y:S01]  /*24b0*/  ISETP.GT.OR P1, PT, R120, 0x8, !P1 ;  /* 0x000000087800780c */ /* 0x000fe20004f24670 */
[----:B------:R-:W-:Y:S01]  /*24c0*/  MUFU.TANH R224, R224 ;  /* 0x000000e000e07308 */ /* 0x000fe20000002400 */
[C---:B------:R-:W-:Y:S02]  /*24d0*/  ISETP.GE.AND P3, PT, R122.reuse, RZ, PT ;  /* 0x000000ff7a00720c */ /* 0x040fe40003f66270 */
[----:B------:R-:W-:Y:S02]  /*24e0*/  ISETP.GE.AND P4, PT, R121, 0x1, PT ;  /* 0x000000017900780c */ /* 0x000fe40003f86270 */
[----:B------:R-:W-:Y:S02]  /*24f0*/  ISETP.GE.AND P5, PT, R122, 0x1, PT ;  /* 0x000000017a00780c */ /* 0x000fe40003fa6270 */
[----:B------:R-:W-:Y:S02]  /*2500*/  FSEL R225, R6, -INF , !P0 ;  /* 0xff80000006e17808 */ /* 0x000fe40004000000 */
[----:B------:R-:W-:-:S02]  /*2510*/  FSEL R221, R10, -INF , !P1 ;  /* 0xff8000000add7808 */ /* 0x000fc40004800000 */
        /* <DEDUP_REMOVED lines=8> */
[----:B------:R-:W-:Y:S02]  /*25a0*/  ISETP.GT.OR P5, PT, R223, 0x1, !P5 ;  /* 0x00000001df00780c */ /* 0x000fe40006fa4670 */
[----:B------:R-:W-:-:S02]  /*25b0*/  ISETP.GE.AND P1, PT, R121, 0x11, PT ;  /* 0x000000117900780c */ /* 0x000fc40003f26270 */
        /* <DEDUP_REMOVED lines=41> */
[----:B------:R-:W-:Y:S01]  /*2850*/  FMUL.FTZ R220, R155, UR7 ;  /* 0x000000079bdc7c20 */ /* 0x000fe20008410000 */
[C---:B------:R-:W-:Y:S01]  /*2860*/  ISETP.GT.OR P0, PT, R120.reuse, 0x18, !P0 ;  /* 0x000000187800780c */ /* 0x040fe20004704670 */
[----:B------:R4:W3:Y:S01]  /*2870*/  MUFU.EX2 R155, R232 ;  /* 0x000000e8009b7308 */ /* 0x0008e20000000800 */
[----:B------:R-:W-:Y:S01]  /*2880*/  ISETP.GT.OR P1, PT, R120, 0x20, !P1 ;  /* 0x000000207800780c */ /* 0x000fe20004f24670 */
[----:B------:R-:W-:Y:S01]  /*2890*/  UMOV UR14, UR13 ;  /* 0x0000000d000e7c82 */ /* 0x000fe20008000000 */
[----:B------:R-:W-:-:S02]  /*28a0*/  ISETP.GE.AND P3, PT, R122, 0x18, PT ;  /* 0x000000187a00780c */ /* 0x000fc40003f66270 */
[----:B------:R-:W-:Y:S02]  /*28b0*/  ISETP.GE.AND P4, PT, R121, 0x19, PT ;  /* 0x000000197900780c */ /* 0x000fe40003f86270 */
[----:B------:R-:W-:Y:S01]  /*28c0*/  ISETP.GE.AND P5, PT, R122, 0x19, PT ;  /* 0x000000197a00780c */ /* 0x000fe20003fa6270 */
[----:B------:R-:W-:Y:S01]  /*28d0*/  FFMA.FTZ R227, R227, UR8, -R190 ;  /* 0x00000008e3e37c23 */ /* 0x000fe200080108be */
[----:B------:R-:W-:Y:S01]  /*28e0*/  FSEL R218, R18, -INF , !P2 ;  /* 0xff80000012da7808 */ /* 0x000fe20005000000 */
[----:B----4-:R-:W4:Y:S01]  /*28f0*/  LDL R232, [R1] ;  /* 0x0000000001e87983 */ /* 0x010f220000100800 */
[----:B------:R-:W-:Y:S01]  /*2900*/  FSEL R214, R19, -INF , !P0 ;  /* 0xff80000013d67808 */ /* 0x000fe20004000000 */
[----:B------:R-:W-:Y:S01]  /*2910*/  MUFU.EX2 R159, R231 ;  /* 0x000000e7009f7308 */ /* 0x000fe20000000800 */
[----:B------:R-:W-:Y:S02]  /*2920*/  FSEL R152, R199, -INF , !P1 ;  /* 0xff800000c7987808 */ /* 0x000fe40004800000 */
[----:B------:R-:W-:-:S02]  /*2930*/  ISETP.GE.AND P2, PT, R122, 0x20, PT ;  /* 0x000000207a00780c */ /* 0x000fc40003f46270 */
[----:B------:R-:W-:Y:S02]  /*2940*/  ISETP.GT.OR P3, PT, R223, 0x18, !P3 ;  /* 0x00000018df00780c */ /* 0x000fe40005f64670 */
[----:B------:R-:W-:Y:S01]  /*2950*/  ISETP.GE.AND P0, PT, R121, 0x21, PT ;  /* 0x000000217900780c */ /* 0x000fe20003f06270 */
[----:B------:R-:W-:Y:S01]  /*2960*/  FFMA.FTZ R219, R219, UR8, -R191 ;  /* 0x00000008dbdb7c23 */ /* 0x000fe200080108bf */
[----:B------:R-:W-:Y:S01]  /*2970*/  ISETP.GT.OR P4, PT, R120, 0x19, !P4 ;  /* 0x000000197800780c */ /* 0x000fe20006784670 */
[----:B------:R-:W3:Y:S01]  /*2980*/  MUFU.EX2 R194, R194 ;  /* 0x000000c200c27308 */ /* 0x000ee20000000800 */
[----:B------:R-:W-:Y:S02]  /*2990*/  ISETP.GT.OR P5, PT, R223, 0x19, !P5 ;  /* 0x00000019df00780c */ /* 0x000fe40006fa4670 */
[----:B------:R-:W-:Y:S02]  /*29a0*/  ISETP.GE.AND P1, PT, R121, 0x29, PT ;  /* 0x000000297900780c */ /* 0x000fe40003f26270 */
[----:B------:R-:W-:-:S02]  /*29b0*/  FSEL R217, R197, -INF , !P3 ;  /* 0xff800000c5d97808 */ /* 0x000fc40005800000 */
[----:B------:R-:W-:Y:S01]  /*29c0*/  FSEL R215, R196, -INF , !P4 ;  /* 0xff800000c4d77808 */ /* 0x000fe20006000000 */
[----:B------:R-:W-:Y:S01]  /*29d0*/  MUFU.TANH R222, R222 ;  /* 0x000000de00de7308 */ /* 0x000fe20000002400 */
[----:B------:R-:W-:Y:S02]  /*29e0*/  FSEL R216, R198, -INF , !P5 ;  /* 0xff800000c6d87808 */ /* 0x000fe40006800000 */
[----:B------:R-:W-:Y:S02]  /*29f0*/  ISETP.GT.OR P2, PT, R223, 0x20, !P2 ;  /* 0x00000020df00780c */ /* 0x000fe40005744670 */
[C---:B------:R-:W-:Y:S02]  /*2a00*/  ISETP.GT.OR P0, PT, R120.reuse, 0x21, !P0 ;  /* 0x000000217800780c */ /* 0x040fe40004704670 */
[----:B------:R-:W-:Y:S01]  /*2a10*/  ISETP.GT.OR P1, PT, R120, 0x29, !P1 ;  /* 0x000000297800780c */ /* 0x000fe20004f24670 */
[----:B------:R-:W-:Y:S01]  /*2a20*/  MUFU.TANH R220, R220 ;  /* 0x000000dc00dc7308 */ /* 0x000fe20000002400 */
[----:B------:R-:W-:-:S02]  /*2a30*/  ISETP.GE.AND P3, PT, R122, 0x21, PT ;  /* 0x000000217a00780c */ /* 0x000fc40003f66270 */
[----:B------:R-:W-:Y:S02]  /*2a40*/  ISETP.GE.AND P4, PT, R121, 0x28, PT ;  /* 0x000000287900780c */ /* 0x000fe40003f86270 */
[----:B------:R-:W-:Y:S02]  /*2a50*/  ISETP.GE.AND P5, PT, R122, 0x28, PT ;  /* 0x000000287a00780c */ /* 0x000fe40003fa6270 */
[----:B------:R-:W-:Y:S02]  /*2a60*/  FSEL R213, R201, -INF , !P2 ;  /* 0xff800000c9d57808 */ /* 0x000fe40005000000 */
[----:B------:R-:W-:Y:S02]  /*2a70*/  FSEL R154, R200, -INF , !P0 ;  /* 0xff800000c89a7808 */ /* 0x000fe40004000000 */
[----:B--2---:R-:W-:Y:S02]  /*2a80*/  FSEL R206, R204, -INF , !P1 ;  /* 0xff800000ccce7808 */ /* 0x004fe40004800000 */
[----:B------:R-:W-:-:S02]  /*2a90*/  ISETP.GE.AND P2, PT, R122, 0x29, PT ;  /* 0x000000297a00780c */ /* 0x000fc40003f46270 */
[----:B------:R-:W-:Y:S02]  /*2aa0*/  ISETP.GT.OR P3, PT, R223, 0x21, !P3 ;  /* 0x00000021df00780c */ /* 0x000fe40005f64670 */
[----:B------:R-:W-:Y:S02]  /*2ab0*/  ISETP.GE.AND P0, PT, R121, 0x30, PT ;  /* 0x000000307900780c */ /* 0x000fe40003f06270 */
[----:B------:R-:W-:Y:S02]  /*2ac0*/  ISETP.GT.OR P4, PT, R120, 0x28, !P4 ;  /* 0x000000287800780c */ /* 0x000fe40006784670 */
[----:B------:R-:W-:Y:S02]  /*2ad0*/  ISETP.GT.OR P5, PT, R223, 0x28, !P5 ;  /* 0x00000028df00780c */ /* 0x000fe40006fa4670 */
[----:B------:R-:W-:Y:S02]  /*2ae0*/  ISETP.GE.AND P1, PT, R122, 0x30, PT ;  /* 0x000000307a00780c */ /* 0x000fe40003f26270 */
[----:B------:R-:W-:-:S02]  /*2af0*/  FSEL R212, R202, -INF , !P3 ;  /* 0xff800000cad47808 */ /* 0x000fc40005800000 */
[----:B------:R-:W-:Y:S02]  /*2b00*/  FSEL R208, R203, -INF , !P4 ;  /* 0xff800000cbd07808 */ /* 0x000fe40006000000 */
[----:B------:R-:W-:Y:S02]  /*2b10*/  FSEL R211, R205, -INF , !P5 ;  /* 0xff800000cdd37808 */ /* 0x000fe40006800000 */
[C---:B------:R-:W-:Y:S02]  /*2b20*/  ISETP.GT.OR P2, PT, R223.reuse, 0x29, !P2 ;  /* 0x00000029df00780c */ /* 0x040fe40005744670 */
[----:B------:R-:W-:Y:S02]  /*2b30*/  ISETP.GT.OR P0, PT, R120, 0x30, !P0 ;  /* 0x000000307800780c */ /* 0x000fe40004704670 */
[----:B------:R-:W-:Y:S02]  /*2b40*/  ISETP.GT.OR P1, PT, R223, 0x30, !P1 ;  /* 0x00000030df00780c */ /* 0x000fe40004f24670 */
[----:B------:R-:W-:-:S02]  /*2b50*/  ISETP.GE.AND P3, PT, R121, 0x31, PT ;  /* 0x000000317900780c */ /* 0x000fc40003f66270 */
[C---:B------:R-:W-:Y:S02]  /*2b60*/  ISETP.GE.AND P4, PT, R121.reuse, 0x38, PT ;  /* 0x000000387900780c */ /* 0x040fe40003f86270 */
[----:B------:R-:W-:Y:S02]  /*2b70*/  ISETP.GE.AND P5, PT, R121, 0x39, PT ;  /* 0x000000397900780c */ /* 0x000fe40003fa6270 */
[----:B-1----:R-:W-:Y:S02]  /*2b80*/  FSEL R210, R236, -INF , !P2 ;  /* 0xff800000ecd27808 */ /* 0x002fe40005000000 */
[----:B-----5:R-:W-:Y:S02]  /*2b90*/  FSEL R207, R235, -INF , !P0 ;  /* 0xff800000ebcf7808 */ /* 0x020fe40004000000 */
[----:B------:R-:W-:Y:S02]  /*2ba0*/  FSEL R209, R234, -INF , !P1 ;  /* 0xff800000ead17808 */ /* 0x000fe40004800000 */
[----:B------:R-:W-:-:S02]  /*2bb0*/  ISETP.GE.AND P2, PT, R122, 0x31, PT ;  /* 0x000000317a00780c */ /* 0x000fc40003f46270 */
[C---:B------:R-:W-:Y:S02]  /*2bc0*/  ISETP.GE.AND P0, PT, R122.reuse, 0x38, PT ;  /* 0x000000387a00780c */ /* 0x040fe40003f06270 */
[----:B------:R-:W-:Y:S02]  /*2bd0*/  ISETP.GE.AND P1, PT, R122, 0x39, PT ;  /* 0x000000397a00780c */ /* 0x000fe40003f26270 */
[C---:B------:R-:W-:Y:S02]  /*2be0*/  ISETP.GT.OR P3, PT, R120.reuse, 0x31, !P3 ;  /* 0x000000317800780c */ /* 0x040fe40005f64670 */
[C---:B------:R-:W-:Y:S02]  /*2bf0*/  ISETP.GT.OR P4, PT, R120.reuse, 0x38, !P4 ;  /* 0x000000387800780c */ /* 0x040fe40006784670 */
[----:B------:R-:W-:Y:S02]  /*2c00*/  ISETP.GT.OR P5, PT, R120, 0x39, !P5 ;  /* 0x000000397800780c */ /* 0x000fe40006fa4670 */
[----:B------:R-:W-:Y:S01]  /*2c10*/  WARPGROUP.ARRIVE ;  /* 0x00000000000079c5 */ /* 0x000fe20000000000 */
[----:B------:R-:W-:-:S02]  /*2c20*/  ISETP.GT.OR P2, PT, R223, 0x31, !P2 ;  /* 0x00000031df00780c */ /* 0x000fc40005744670 */
[C---:B------:R-:W-:Y:S02]  /*2c30*/  ISETP.GT.OR P0, PT, R223.reuse, 0x38, !P0 ;  /* 0x00000038df00780c */ /* 0x040fe40004704670 */
[----:B------:R-:W-:Y:S01]  /*2c40*/  ISETP.GT.OR P1, PT, R223, 0x39, !P1 ;  /* 0x00000039df00780c */ /* 0x000fe20004f24670 */
[----:B------:R-:W-:Y:S01]  /*2c50*/  HGMMA.64x64x16.F32 R120, R160, gdesc[UR12], RZ, !UPT, gsb0 ;  /* 0x00e0000ca0787df0 */ /* 0x000fe2000c0008ff */
[----:B------:R-:W-:Y:S01]  /*2c60*/  UIADD3 UR14, UR13, 0x2, URZ ;  /* 0x000000020d0e7890 */ /* 0x000fe2000fffe03f */
[----:B------:R-:W-:Y:S01]  /*2c70*/  FMUL.FTZ R223, R158, UR7 ;  /* 0x000000079edf7c20 */ /* 0x000fe20008410000 */
[----:B------:R-:W-:Y:S01]  /*2c80*/  UMOV UR15, 0x80000020 ;  /* 0x80000020000f7882 */ /* 0x000fe20000000000 */
[----:B------:R-:W-:Y:S02]  /*2c90*/  WARPGROUP.DEPBAR.LE gsb0, 0x0 ;  /* 0x00008000000079c5 */ /* 0x000fe40000010000 */
[----:B------:R-:W-:Y:S01]  /*2ca0*/  WARPGROUP.ARRIVE ;  /* 0x00000000000079c5 */ /* 0x000fe20000000000 */
[----:B------:R1:W-:Y:S05]  /*2cb0*/  MUFU.EX2 R158, R230 ;  /* 0x000000e6009e7308 */ /* 0x0003ea0000000800 */
[----:B------:R-:W-:Y:S01]  /*2cc0*/  HGMMA.64x64x16.F32 R120, R172, gdesc[UR12], R120, gsb0 ;  /* 0x00e0000cac787df0 */ /* 0x000fe20008000878 */
[----:B------:R-:W-:Y:S01]  /*2cd0*/  UIADD3 UR14, UR13, 0x100, URZ ;  /* 0x000001000d0e7890 */ /* 0x000fe2000fffe03f */
[----:B------:R-:W-:Y:S01]  /*2ce0*/  UMOV UR15, 0x80000020 ;  /* 0x80000020000f7882 */ /* 0x000fe20000000000 */
        /* <DEDUP_REMOVED lines=8> */
[----:B------:R-:W-:Y:S01]  /*2d70*/  UIADD3 UR14, UR13, 0x102, URZ ;  /* 0x000001020d0e7890 */ /* 0x000fe2000fffe03f */
[----:B------:R-:W-:Y:S01]  /*2d80*/  UMOV UR15, 0x80000020 ;  /* 0x80000020000f7882 */ /* 0x000fe20000000000 */
[----:B------:R-:W-:Y:S02]  /*2d90*/  WARPGROUP.DEPBAR.LE gsb0, 0x0 ;  /* 0x00008000000079c5 */ /* 0x000fe40000010000 */
        /* <DEDUP_REMOVED lines=255> */
[----:B------:R-:W-:Y:S02]  /*3d90*/  UMOV UR19, 0x80000020 ;  /* 0x8000002000137882 */ /* 0x000fe40000000000 */
        /* <DEDUP_REMOVED lines=176> */
.L_x_1154:
[----:B------:R-:W-:Y:S01]  /*48a0*/  UIADD3 UR12, UR9, 0x26840, URZ ;  /* 0x00026840090c7890 */ /* 0x000fe2000fffe03f */
[----:B------:R-:W1:Y:S01]  /*48b0*/  S2R R5, SR_TID.X ;  /* 0x0000000000057919 */ /* 0x000e620000002100 */
[----:B------:R-:W-:Y:S02]  /*48c0*/  ULOP3.LUT UR10, UR10, 0x1000000, URZ, 0xfc, !UPT ;  /* 0x010000000a0a7892 */ /* 0x000fe4000f8efc3f */
[----:B------:R-:W-:Y:S02]  /*48d0*/  UPRMT UR12, URZ, 0x654, UR12 ;  /* 0x000006543f0c7896 */ /* 0x000fe4000800000c */
[----:B------:R-:W-:Y:S01]  /*48e0*/  UIMAD UR10, UR5, 0x300, UR10 ;  /* 0x00000300050a78a4 */ /* 0x000fe2000f8e020a */
[----:B------:R-:W-:-:S06]  /*48f0*/  UMOV UR15, 0x80000020 ;  /* 0x80000020000f7882 */ /* 0x000fcc0000000000 */
[----:B------:R-:W-:Y:S01]  /*4900*/  SYNCS.ARRIVE.TRANS64.RED.A1T0 RZ, [UR12], RZ ;  /* 0x000000ffffff79a7 */ /* 0x000fe2000810040c */
[----:B------:R-:W-:Y:S01]  /*4910*/  WARPGROUP.ARRIVE ;  /* 0x00000000000079c5 */ /* 0x000fe20000000000 */
[----:B------:R-:W-:Y:S01]  /*4920*/  UMOV UR14, UR10 ;  /* 0x0000000a000e7c82 */ /* 0x000fe20008000000 */
        /* <DEDUP_REMOVED lines=39> */
.L_x_1155:
        /* <DEDUP_REMOVED lines=62> */
.L_x_1137:
        /* <DEDUP_REMOVED lines=23> */
.L_x_1158:
        /* <DEDUP_REMOVED lines=20> */
.L_x_1159:
        /* <DEDUP_REMOVED lines=18> */
.L_x_1160:
        /* <DEDUP_REMOVED lines=18> */
.L_x_1161:
        /* <DEDUP_REMOVED lines=149> */
.L_x_1163:
[----:B------:R-:W-:Y:S05]  /*5dc0*/  BSYNC B0 ;  /* 0x0000000000007941 */ /* 0x000fea0003800000 */
.L_x_1162:
[----:B------:R-:W-:-:S04]  /*5dd0*/  DEPBAR.LE SB0, 0x0 ;  /* 0x000080000000791a */ /* 0x000fc80000000000 */
[----:B------:R-:W-:Y:S05]  /*5de0*/  EXIT ;  /* 0x000000000000794d */ /* 0x000fea0003800000 */
.L_x_1157:
[----:B------:R-:W2:Y:S01]  /*5df0*/  S2R R0, SR_TID.X ;  /* 0x0000000000007919 */ /* 0x000ea20000002100 */
[----:B------:R-:W3:Y:S01]  /*5e00*/  S2UR UR10, SR_CTAID.Y ;  /* 0x00000000000a79c3 */ /* 0x000ee20000002600 */
[----:B------:R-:W-:Y:S01]  /*5e10*/  BSSY B0, `(.L_x_1164) ;  /* 0x000003b000007945 */ /* 0x000fe20003800000 */
[----:B------:R-:W4:Y:S06]  /*5e20*/  S2R R17, SR_CTAID.X ;  /* 0x0000000000117919 */ /* 0x000f2c0000002500 */
[----:B-1----:R-:W1:Y:S08]  /*5e30*/  LDC.64 R4, c[0x0][0x820] ;  /* 0x00020800ff047b82 */ /* 0x002e700000000a00 */
[----:B------:R-:W4:Y:S08]  /*5e40*/  LDC R8, c[0x0][0x808] ;  /* 0x00020200ff087b82 */ /* 0x000f300000000800 */
[----:B------:R-:W5:Y:S01]  /*5e50*/  LDC.64 R10, c[0x0][0x850] ;  /* 0x00021400ff0a7b82 */ /* 0x000f620000000a00 */
        /* <DEDUP_REMOVED lines=9> */
[----:B------:R-:W3:Y:S02]  /*5ef0*/  LDC.64 R14, c[0x0][0x858] ;  /* 0x00021600ff0e7b82 */ /* 0x000ee40000000a00 */
[----:B------:R-:W-:Y:S02]  /*5f00*/  IMAD.SHL.U32 R6, R0, 0x8, RZ ;  /* 0x0000000800067824 */ /* 0x000fe400078e00ff */
[----:B-1----:R-:W-:Y:S01]  /*5f10*/  IMAD R0, R4, UR5, RZ ;  /* 0x0000000504007c24 */ /* 0x002fe2000f8e02ff */
[----:B--2---:R-:W-:Y:S01]  /*5f20*/  USHF.R.S32.HI UR4, URZ, 0x1f, UR7 ;  /* 0x0000001f3f047899 */ /* 0x004fe20008011407 */
[----:B------:R-:W-:Y:S01]  /*5f30*/  VIADD R16, R6, 0x20 ;  /* 0x0000002006107836 */ /* 0x000fe20000000000 */
[----:B------:R-:W-:Y:S01]  /*5f40*/  SHF.R.S32.HI R7, RZ, 0x1f, R6 ;  /* 0x0000001fff077819 */ /* 0x000fe20000011406 */
[----:B------:R-:W-:-:S02]  /*5f50*/  IMAD R3, R5, UR10, R0 ;  /* 0x0000000a05037c24 */ /* 0x000fc4000f8e0200 */
[----:B-----5:R-:W-:Y:S02]  /*5f60*/  IMAD R0, R10, UR5, RZ ;  /* 0x000000050a007c24 */ /* 0x020fe4000f8e02ff */
[----:B------:R-:W-:-:S04]  /*5f70*/  IMAD.WIDE.U32 R4, R4, UR10, R6 ;  /* 0x0000000a04047c25 */ /* 0x000fc8000f8e0006 */
[----:B------:R-:W-:Y:S02]  /*5f80*/  IMAD.IADD R5, R5, 0x1, R3 ;  /* 0x0000000105057824 */ /* 0x000fe400078e0203 */
[----:B----4-:R-:W-:Y:S02]  /*5f90*/  IMAD R3, R17, -0x80, R8 ;  /* 0xffffff8011037824 */ /* 0x010fe400078e0208 */
[----:B------:R-:W-:Y:S02]  /*5fa0*/  IMAD R11, R11, UR10, R0 ;  /* 0x0000000a0b0b7c24 */ /* 0x000fe4000f8e0200 */
[C---:B------:R-:W-:Y:S01]  /*5fb0*/  VIADD R0, R2.reuse, 0x40 ;  /* 0x0000004002007836 */ /* 0x040fe20000000000 */
[----:B------:R-:W-:Y:S01]  /*5fc0*/  ISETP.GE.AND P1, PT, R2, R3, PT ;  /* 0x000000030200720c */ /* 0x000fe20003f26270 */
[----:B------:R-:W-:-:S03]  /*5fd0*/  IMAD.WIDE.U32 R8, R10, UR10, R6 ;  /* 0x0000000a0a087c25 */ /* 0x000fc6000f8e0006 */
[----:B------:R-:W-:Y:S01]  /*5fe0*/  ISETP.GE.AND P0, PT, R0, R3, PT ;  /* 0x000000030000720c */ /* 0x000fe20003f06270 */
[----:B---3--:R-:W-:Y:S01]  /*5ff0*/  IMAD R10, R12, UR4, RZ ;  /* 0x000000040c0a7c24 */ /* 0x008fe2000f8e02ff */
[----:B------:R-:W-:Y:S01]  /*6000*/  SHF.R.S32.HI R3, RZ, 0x1f, R2 ;  /* 0x0000001fff037819 */ /* 0x000fe20000011402 */
[----:B------:R-:W-:Y:S02]  /*6010*/  IMAD.IADD R9, R9, 0x1, R11 ;  /* 0x0000000109097824 */ /* 0x000fe400078e020b */
[----:B------:R-:W-:Y:S02]  /*6020*/  IMAD R0, R14, UR4, RZ ;  /* 0x000000040e007c24 */ /* 0x000fe4000f8e02ff */
[----:B------:R-:W-:Y:S02]  /*6030*/  IMAD R11, R13, UR7, R10 ;  /* 0x000000070d0b7c24 */ /* 0x000fe4000f8e020a */
[----:B------:R-:W-:-:S04]  /*6040*/  IMAD.WIDE.U32 R4, R12, UR7, R4 ;  /* 0x000000070c047c25 */ /* 0x000fc8000f8e0004 */
[----:B------:R-:W-:Y:S02]  /*6050*/  IMAD R15, R15, UR7, R0 ;  /* 0x000000070f0f7c24 */ /* 0x000fe4000f8e0200 */
[----:B------:R-:W-:-:S04]  /*6060*/  IMAD.WIDE.U32 R12, R14, UR7, R8 ;  /* 0x000000070e0c7c25 */ /* 0x000fc8000f8e0008 */
[----:B------:R-:W-:-:S04]  /*6070*/  IMAD.WIDE R2, R17, 0x80, R2 ;  /* 0x0000008011027825 */ /* 0x000fc800078e0202 */
        /* <DEDUP_REMOVED lines=20> */
.L_x_1165:
[----:B------:R-:W-:Y:S05]  /*61c0*/  BSYNC B0 ;  /* 0x0000000000007941 */ /* 0x000fea0003800000 */
.L_x_1164:
        /* <DEDUP_REMOVED lines=20> */
.L_x_1167:
[----:B------:R-:W-:Y:S05]  /*6310*/  BSYNC B0 ;  /* 0x0000000000007941 */ /* 0x000fea0003800000 */
.L_x_1166:
        /* <DEDUP_REMOVED lines=18> */
.L_x_1169:
[----:B------:R-:W-:Y:S05]  /*6440*/  BSYNC B0 ;  /* 0x0000000000007941 */ /* 0x000fea0003800000 */
.L_x_1168:
        /* <DEDUP_REMOVED lines=8> */
[----:B------:R-:W-:Y:S01]  /*64d0*/  IMAD.MOV.U32 R3, RZ, RZ, R15 ;  /* 0x000000ffff037224 */ /* 0x000fe200078e000f */
[----:B------:R-:W-:Y:S01]  /*64e0*/  ISETP.GE.AND P2, PT, R16, UR4, PT ;  /* 0x0000000410007c0c */ /* 0x000fe2000bf46270 */
[----:B------:R-:W-:Y:S02]  /*64f0*/  IMAD R0, R0, UR6, RZ ;  /* 0x0000000600007c24 */ /* 0x000fe4000f8e02ff */
[----:B------:R-:W-:-:S04]  /*6500*/  IMAD.WIDE.U32 R2, R5, UR6, R2 ;  /* 0x0000000605027c25 */ /* 0x000fc8000f8e0002 */
        /* <DEDUP_REMOVED lines=10> */
.L_x_1171:
[----:B------:R-:W-:Y:S05]  /*65b0*/  BSYNC B0 ;  /* 0x0000000000007941 */ /* 0x000fea0003800000 */
.L_x_1170:
[----:B------:R-:W-:Y:S05]  /*65c0*/  EXIT ;  /* 0x000000000000794d */ /* 0x000fea0003800000 */
.L_x_1134:
        /* <DEDUP_REMOVED lines=14> */
[----:B------:R-:W-:Y:S02]  /*66b0*/  ULDC UR4, c[0x0][0x280] ;  /* 0x0000a00000047ab9 */ /* 0x000fe40000000800 */
[----:B------:R-:W-:-:S04]  /*66c0*/  UIADD3 UR5, UR4, 0x3f, URZ ;  /* 0x0000003f04057890 */ /* 0x000fc8000fffe03f */
[----:B------:R-:W-:Y:S01]  /*66d0*/  USHF.R.S32.HI UR6, URZ, 0x1f, UR5 ;  /* 0x0000001f3f067899 */ /* 0x000fe20008011405 */
[----:B------:R-:W2:Y:S03]  /*66e0*/  S2UR UR17, SR_CTAID.Y ;  /* 0x00000000001179c3 */ /* 0x000ea60000002600 */
[----:B------:R-:W-:-:S04]  /*66f0*/  ULEA.HI UR5, UR6, UR5, URZ, 0x6 ;  /* 0x0000000506057291 */ /* 0x000fc8000f8f303f */
[----:B------:R-:W-:Y:S01]  /*6700*/  USHF.R.S32.HI UR5, URZ, 0x6, UR5 ;  /* 0x000000063f057899 */ /* 0x000fe20008011405 */
[----:B-1----:R-:W-:Y:S01]  /*6710*/  ISETP.LE.AND P0, PT, RZ, UR23, PT ;  /* 0x00000017ff007c0c */ /* 0x002fe2000bf03270 */
[----:B--2---:R-:W-:-:S12]  /*6720*/  USHF.R.S32.HI UR18, URZ, 0x1f, UR17 ;  /* 0x0000001f3f127899 */ /* 0x004fd80008011411 */
[----:B------:R-:W-:Y:S05]  /*6730*/  @!P0 BRA `(.L_x_1175) ;  /* 0x00000000002c8947 */ /* 0x000fea0003800000 */
        /* <DEDUP_REMOVED lines=9> */
[----:B------:R-:W-:Y:S01]  /*67d0*/  USEL UR11, UR5, UR7, UP0 ;  /* 0x00000007050b7287 */ /* 0x000fe20008000000 */
[----:B------:R-:W-:Y:S11]  /*67e0*/  BRA `(.L_x_1176) ;  /* 0x0000000000047947 */ /* 0x000ff60003800000 */
.L_x_1175:
[----:B------:R-:W-:-:S05]  /*67f0*/  UMOV UR11, UR5 ;  /* 0x00000005000b7c82 */ /* 0x000fca0008000000 */
.L_x_1176:
[----:B------:R-:W-:Y:S01]  /*6800*/  ULEA UR4, UR23, UR4, 0x7 ;  /* 0x0000000417047291 */ /* 0x000fe2000f8e383f */
[----:B------:R-:W-:Y:S01]  /*6810*/  ULDC UR6, c[0x0][0x290] ;  /* 0x0000a40000067ab9 */ /* 0x000fe20000000800 */
[----:B------:R-:W-:Y:S01]  /*6820*/  ULDC UR7, c[0x0][0x74c] ;  /* 0x0001d30000077ab9 */ /* 0x000fe20000000800 */
[----:B------:R-:W-:Y:S01]  /*6830*/  ULDC.64 UR12, c[0x0][0x2e0] ;  /* 0x0000b800000c7ab9 */ /* 0x000fe20000000a00 */
[----:B------:R-:W-:Y:S01]  /*6840*/  UIADD3 UR8, -UR7, UR4, -UR6 ;  /* 0x0000000407087290 */ /* 0x000fe2000fffe906 */
[----:B------:R-:W-:Y:S02]  /*6850*/  ULDC UR15, c[0x0][0x288] ;  /* 0x0000a200000f7ab9 */ /* 0x000fe40000000800 */
[----:B------:R-:W-:Y:S01]  /*6860*/  ULDC.64 UR6, c[0x0][0x2d8] ;  /* 0x0000b60000067ab9 */ /* 0x000fe20000000a00 */
[----:B------:R-:W-:Y:S02]  /*6870*/  USHF.R.S32.HI UR9, URZ, 0x1f, UR8 ;  /* 0x0000001f3f097899 */ /* 0x000fe40008011408 */
[----:B------:R-:W-:-:S02]  /*6880*/  UIMAD UR4, UR18, UR6, URZ ;  /* 0x00000006120472a4 */ /* 0x000fc4000f8e023f */
[----:B------:R-:W-:Y:S02]  /*6890*/  ULEA.HI UR10, UR9, UR8, URZ, 0x6 ;  /* 0x00000008090a7291 */ /* 0x000fe4000f8f303f */
[----:B------:R-:W-:Y:S02]  /*68a0*/  UIMAD.WIDE.U32 UR8, UR17, UR6, URZ ;  /* 0x00000006110872a5 */ /* 0x000fe4000f8e003f */
[----:B------:R-:W-:Y:S02]  /*68b0*/  USHF.R.S32.HI UR10, URZ, 0x6, UR10 ;  /* 0x000000063f0a7899 */ /* 0x000fe4000801140a */
[----:B------:R-:W-:Y:S02]  /*68c0*/  UIMAD UR4, UR17, UR7, UR4 ;  /* 0x00000007110472a4 */ /* 0x000fe4000f8e0204 */
[----:B------:R-:W-:Y:S02]  /*68d0*/  UISETP.LT.AND UP0, UPT, URZ, UR10, UPT ;  /* 0x0000000a3f00728c */ /* 0x000fe4000bf01270 */
[----:B------:R-:W-:-:S02]  /*68e0*/  USHF.R.S32.HI UR7, URZ, 0x1f, UR16 ;  /* 0x0000001f3f077899 */ /* 0x000fc40008011410 */
[----:B------:R-:W-:Y:S02]  /*68f0*/  USEL UR6, URZ, UR10, !UP0 ;  /* 0x0000000a3f067287 */ /* 0x000fe4000c000000 */
[----:B------:R-:W-:Y:S02]  /*6900*/  UIMAD UR7, UR7, UR12, URZ ;  /* 0x0000000c070772a4 */ /* 0x000fe4000f8e023f */
[----:B------:R-:W-:Y:S02]  /*6910*/  UISETP.GT.AND UP0, UPT, UR11, UR6, UPT ;  /* 0x000000060b00728c */ /* 0x000fe4000bf04270 */
[----:B------:R-:W-:Y:S02]  /*6920*/  UIMAD UR10, UR16, UR15, URZ ;  /* 0x0000000f100a72a4 */ /* 0x000fe4000f8e023f */
[----:B------:R-:W-:Y:S02]  /*6930*/  UIMAD UR14, UR16, UR13, UR7 ;  /* 0x0000000d100e72a4 */ /* 0x000fe4000f8e0207 */
[----:B------:R-:W-:Y:S01]  /*6940*/  PLOP3.LUT P1, PT, PT, PT, UP0, 0x80, 0x0 ;  /* 0x000000000000781c */ /* 0x000fe20003f2f008 */
[----:B------:R-:W-:-:S02]  /*6950*/  UIADD3 UR9, UR9, UR4, URZ ;  /* 0x0000000409097290 */ /* 0x000fc4000fffe03f */
[----:B------:R-:W-:Y:S02]  /*6960*/  UIADD3 UR7, UP1, UR10, UR17, URZ ;  /* 0x000000110a077290 */ /* 0x000fe4000ff3e03f */
[----:B------:R-:W-:Y:S01]  /*6970*/  UIMAD.WIDE.U32 UR8, UR16, UR12, UR8 ;  /* 0x0000000c100872a5 */ /* 0x000fe2000f8e0008 */
[----:B------:R-:W-:Y:S01]  /*6980*/  ELECT P0, URZ, PT ;  /* 0x00000000003f782f */ /* 0x000fe20003800000 */
[----:B------:R-:W-:-:S06]  /*6990*/  ULEA.HI.X.SX32 UR10, UR10, UR18, 0x1, UP1 ;  /* 0x000000120a0a7291 */ /* 0x000fcc00088f0e3f */
[----:B------:R-:W-:Y:S06]  /*69a0*/  @!P1 BRA `(.L_x_1177) ;  /* 0x00000010004c9947 */ /* 0x000fec0003800000 */
[----:B------:R-:W1:Y:S01]  /*69b0*/  S2R R0, SR_TID.X ;  /* 0x0000000000007919 */ /* 0x000e620000002100 */
[----:B------:R-:W-:Y:S02]  /*69c0*/  UIADD3 UR4, -UR6, UR11, URZ ;  /* 0x0000000b06047290 */ /* 0x000fe4000fffe13f */
[----:B------:R-:W-:Y:S02]  /*69d0*/  UIADD3 UR14, UR9, UR14, URZ ;  /* 0x0000000e090e7290 */ /* 0x000fe4000fffe03f */
[----:B------:R-:W-:-:S04]  /*69e0*/  ULOP3.LUT UR4, UR4, 0x1, URZ, 0xc0, !UPT ;  /* 0x0000000104047892 */ /* 0x000fc8000f8ec03f */
[----:B------:R-:W-:-:S03]  /*69f0*/  UISETP.NE.U32.AND UP0, UPT, UR4, 0x1, UPT ;  /* 0x000000010400788c */ /* 0x000fc6000bf05070 */
[----:B------:R-:W-:Y:S02]  /*6a00*/  ULDC UR4, c[0x0][0x760] ;  /* 0x0001d80000047ab9 */ /* 0x000fe40000000800 */
[----:B------:R-:W-:Y:S01]  /*6a10*/  UIMAD UR15, UR15, UR4, URZ ;  /* 0x000000040f0f72a4 */ /* 0x000fe2000f8e023f */
[----:B------:R-:W-:Y:S02]  /*6a20*/  PLOP3.LUT P1, PT, PT, PT, UP0, 0x80, 0x0 ;  /* 0x000000000000781c */ /* 0x000fe40003f2f008 */
[----:B-1----:R-:W-:-:S11]  /*6a30*/  LOP3.LUT R9, R0, 0x1f, RZ, 0xc0, !PT ;  /* 0x0000001f00097812 */ /* 0x002fd600078ec0ff */
[----:B------:R-:W-:Y:S05]  /*6a40*/  @P1 BRA `(.L_x_1178) ;  /* 0x00000004006c1947 */ /* 0x000fea0003800000 */
        /* <DEDUP_REMOVED lines=8> */
[----:B------:R-:W-:-:S04]  /*6ad0*/  IMAD.U32 R2, RZ, RZ, UR13 ;  /* 0x0000000dff027e24 */ /* 0x000fc8000f8e00ff */
[----:B------:R-:W-:Y:S01]  /*6ae0*/  IMAD.U32 R3, RZ, RZ, UR4 ;  /* 0x00000004ff037e24 */ /* 0x000fe2000f8e00ff */
[----:B------:R-:W-:Y:S06]  /*6af0*/  @P2 BRA `(.L_x_1180) ;  /* 0x0000000000142947 */ /* 0x000fec0003800000 */
.L_x_1181:
[----:B------:R-:W2:Y:S04]  /*6b00*/  LDG.E.STRONG.GPU R0, desc[UR46][R2.64] ;  /* 0x0000002e02007981 */ /* 0x000ea8000c1ef900 */
[----:B--2---:R-:W-:Y:S01]  /*6b10*/  CCTL.IVALL ;  /* 0x00000000ff00798f */ /* 0x004fe20002000000 */
[----:B------:R-:W-:Y:S05]  /*6b20*/  YIELD ;  /* 0x0000000000007946 */ /* 0x000fea0003800000 */
[----:B------:R-:W-:-:S13]  /*6b30*/  ISETP.NE.AND P1, PT, R0, UR23, PT ;  /* 0x0000001700007c0c */ /* 0x000fda000bf25270 */
[----:B------:R-:W-:Y:S05]  /*6b40*/  @P1 BRA `(.L_x_1181) ;  /* 0xfffffffc00ec1947 */ /* 0x000fea000383ffff */
.L_x_1180:
[----:B------:R-:W-:Y:S05]  /*6b50*/  BSYNC B1 ;  /* 0x0000000000017941 */ /* 0x000fea0003800000 */
.L_x_1179:
[----:B------:R-:W-:-:S03]  /*6b60*/  UMOV UR4, 0xffffffff ;  /* 0xffffffff00047882 */ /* 0x000fc60000000000 */
[----:B------:R-:W-:Y:S05]  /*6b70*/  BRA.DIV UR4, `(.L_x_1182) ;  /* 0x0000003e04947947 */ /* 0x000fea000b800000 */
[----:B------:R-:W-:Y:S01]  /*6b80*/  NOP ;  /* 0x0000000000007918 */ /* 0x000fe20000000000 */
.L_x_1259:
        /* <DEDUP_REMOVED lines=22> */
.L_x_1184:
[----:B------:R-:W-:Y:S05]  /*6cf0*/  BSYNC B1 ;  /* 0x0000000000017941 */ /* 0x000fea0003800000 */
.L_x_1183:
        /* <DEDUP_REMOVED lines=20> */
.L_x_1186:
[----:B------:R-:W-:Y:S05]  /*6e40*/  BSYNC B1 ;  /* 0x0000000000017941 */ /* 0x000fea0003800000 */
.L_x_1185:
[----:B------:R-:W-:Y:S06]  /*6e50*/  BAR.ARV 0xa, 0xa0 ;  /* 0x0282800000007b1d */ /* 0x000fec0000002000 */
[----:B------:R-:W-:Y:S04]  /*6e60*/  BSSY B1, `(.L_x_1187) ;  /* 0x0000003000017945 */ /* 0x000fe80003800000 */
[----:B------:R-:W-:Y:S05]  /*6e70*/  @!P0 BRA `(.L_x_1188) ;  /* 0x0000000000048947 */ /* 0x000fea0003800000 */
[----:B------:R-:W-:-:S04]  /*6e80*/  DEPBAR.LE SB0, 0x0 ;  /* 0x000080000000791a */ /* 0x000fc80000000000 */
.L_x_1188:
[----:B------:R-:W-:Y:S05]  /*6e90*/  BSYNC B1 ;  /* 0x0000000000017941 */ /* 0x000fea0003800000 */
.L_x_1187:
        /* <DEDUP_REMOVED lines=19> */
.L_x_1190:
[----:B------:R-:W-:Y:S05]  /*6fd0*/  BSYNC B1 ;  /* 0x0000000000017941 */ /* 0x000fea0003800000 */
.L_x_1189:
[----:B------:R-:W-:Y:S01]  /*6fe0*/  UIADD3 UR18, UR6, 0x1, URZ ;  /* 0x0000000106127890 */ /* 0x000fe2000fffe03f */
[----:B------:R-:W-:Y:S11]  /*6ff0*/  BRA `(.L_x_1191) ;  /* 0x0000000000047947 */ /* 0x000ff60003800000 */
.L_x_1178:
[----:B------:R-:W-:-:S05]  /*7000*/  UMOV UR18, UR6 ;  /* 0x0000000600127c82 */ /* 0x000fca0008000000 */
.L_x_1191:
[----:B------:R-:W-:-:S03]  /*7010*/  UIADD3 UR4, UR6, 0x1, URZ ;  /* 0x0000000106047890 */ /* 0x000fc6000fffe03f */
[----:B------:R-:W-:Y:S01]  /*7020*/  UMOV UR6, UR18 ;  /* 0x0000001200067c82 */ /* 0x000fe20008000000 */
[----:B------:R-:W-:-:S06]  /*7030*/  UISETP.NE.AND UP0, UPT, UR11, UR4, UPT ;  /* 0x000000040b00728c */ /* 0x000fcc000bf05270 */
[----:B------:R-:W-:-:S13]  /*7040*/  PLOP3.LUT P1, PT, PT, PT, UP0, 0x80, 0x0 ;  /* 0x000000000000781c */ /* 0x000fda0003f2f008 */
[----:B------:R-:W-:Y:S05]  /*7050*/  @!P1 BRA `(.L_x_1177) ;  /* 0x0000000800a09947 */ /* 0x000fea0003800000 */
[----:B------:R-:W-:Y:S01]  /*7060*/  ULDC.64 UR20, c[0x0][0x2c0] ;  /* 0x0000b00000147ab9 */ /* 0x000fe20000000a00 */
[----:B------:R-:W-:Y:S01]  /*7070*/  UMOV UR4, URZ ;  /* 0x0000003f00047c82 */ /* 0x000fe20008000000 */
[----:B------:R-:W-:Y:S01]  /*7080*/  ULEA UR20, UP0, UR8, UR20, 0x2 ;  /* 0x0000001408147291 */ /* 0x000fe2000f80103f */
[----:B------:R-:W-:-:S03]  /*7090*/  UMOV UR6, UR18 ;  /* 0x0000001200067c82 */ /* 0x000fc60008000000 */
[----:B------:R-:W-:Y:S02]  /*70a0*/  ULEA.HI.X UR21, UR8, UR21, UR14, 0x2, UP0 ;  /* 0x0000001508157291 */ /* 0x000fe400080f140e */
[----:B------:R-:W-:-:S04]  /*70b0*/  UIADD3 UR20, UP0, UR20, 0x3000, URZ ;  /* 0x0000300014147890 */ /* 0x000fc8000ff1e03f */
[----:B------:R-:W-:-:S12]  /*70c0*/  UIADD3.X UR21, URZ, UR21, URZ, UP0, !UPT ;  /* 0x000000153f157290 */ /* 0x000fd800087fe43f */
.L_x_1216:
        /* <DEDUP_REMOVED lines=11> */
.L_x_1194:
[----:B------:R-:W2:Y:S04]  /*7180*/  LDG.E.STRONG.GPU R0, desc[UR46][R2.64] ;  /* 0x0000002e02007981 */ /* 0x000ea8000c1ef900 */
[----:B--2---:R-:W-:Y:S01]  /*7190*/  CCTL.IVALL ;  /* 0x00000000ff00798f */ /* 0x004fe20002000000 */
[----:B------:R-:W-:Y:S05]  /*71a0*/  YIELD ;  /* 0x0000000000007946 */ /* 0x000fea0003800000 */
[----:B------:R-:W-:-:S13]  /*71b0*/  ISETP.NE.AND P1, PT, R0, UR23, PT ;  /* 0x0000001700007c0c */ /* 0x000fda000bf25270 */
[----:B------:R-:W-:Y:S05]  /*71c0*/  @P1 BRA `(.L_x_1194) ;  /* 0xfffffffc00ec1947 */ /* 0x000fea000383ffff */
.L_x_1193:
[----:B------:R-:W-:Y:S05]  /*71d0*/  BSYNC B1 ;  /* 0x0000000000017941 */ /* 0x000fea0003800000 */
.L_x_1192:
[----:B------:R-:W-:-:S03]  /*71e0*/  UMOV UR16, 0xffffffff ;  /* 0xffffffff00107882 */ /* 0x000fc60000000000 */
[----:B------:R-:W-:Y:S05]  /*71f0*/  BRA.DIV UR16, `(.L_x_1195) ;  /* 0x0000003a10107947 */ /* 0x000fea000b800000 */
[----:B------:R-:W-:Y:S01]  /*7200*/  NOP ;  /* 0x0000000000007918 */ /* 0x000fe20000000000 */
.L_x_1262:
        /* <DEDUP_REMOVED lines=17> */
[----:B------:R1:W-:Y:S02]  /*7320*/  UBLKRED.G.S.ADD.F32.RN [UR16], [UR22], UR24, desc[UR26] ;  /* 0x00001a10160073bb */ /* 0x0003e400080a1418 */
[----:B-1----:R0:W-:Y:S02]  /*7330*/  UTMACMDFLUSH ;  /* 0x00000000000079b7 */ /* 0x0021e40000000000 */
.L_x_1197:
[----:B------:R-:W-:Y:S05]  /*7340*/  BSYNC B1 ;  /* 0x0000000000017941 */ /* 0x000fea0003800000 */
.L_x_1196:
[----:B------:R-:W-:Y:S01]  /*7350*/  UIMAD UR16, UR18, 0x1800, UR4 ;  /* 0x00001800121078a4 */ /* 0x000fe2000f8e0204 */
[----:B------:R-:W-:Y:S03]  /*7360*/  BAR.SYNC.DEFER_BLOCKING 0xe, 0xa0 ;  /* 0x0382800000007b1d */ /* 0x000fe60000010000 */
[----:B------:R-:W-:-:S03]  /*7370*/  UIMAD.WIDE UR16, UR16, 0x4, UR20 ;  /* 0x00000004101078a5 */ /* 0x000fc6000f8e0214 */
        /* <DEDUP_REMOVED lines=12> */
.L_x_1199:
[----:B------:R-:W-:Y:S05]  /*7440*/  BSYNC B1 ;  /* 0x0000000000017941 */ /* 0x000fea0003800000 */
.L_x_1198:
[----:B------:R-:W-:Y:S06]  /*7450*/  BAR.ARV 0xa, 0xa0 ;  /* 0x0282800000007b1d */ /* 0x000fec0000002000 */
[----:B------:R-:W-:Y:S04]  /*7460*/  BSSY B1, `(.L_x_1200) ;  /* 0x0000003000017945 */ /* 0x000fe80003800000 */
[----:B------:R-:W-:Y:S05]  /*7470*/  @!P0 BRA `(.L_x_1201) ;  /* 0x0000000000048947 */ /* 0x000fea0003800000 */
[----:B------:R-:W-:-:S04]  /*7480*/  DEPBAR.LE SB0, 0x0 ;  /* 0x000080000000791a */ /* 0x000fc80000000000 */
.L_x_1201:
[----:B------:R-:W-:Y:S05]  /*7490*/  BSYNC B1 ;  /* 0x0000000000017941 */ /* 0x000fea0003800000 */
.L_x_1200:
        /* <DEDUP_REMOVED lines=19> */
.L_x_1203:
[----:B------:R-:W-:Y:S05]  /*75d0*/  BSYNC B1 ;  /* 0x0000000000017941 */ /* 0x000fea0003800000 */
.L_x_1202:
        /* <DEDUP_REMOVED lines=9> */
.L_x_1206:
[----:B------:R-:W2:Y:S04]  /*7670*/  LDG.E.STRONG.GPU R0, desc[UR46][R2.64] ;  /* 0x0000002e02007981 */ /* 0x000ea8000c1ef900 */
[----:B--2---:R-:W-:Y:S01]  /*7680*/  CCTL.IVALL ;  /* 0x00000000ff00798f */ /* 0x004fe20002000000 */
[----:B------:R-:W-:Y:S05]  /*7690*/  YIELD ;  /* 0x0000000000007946 */ /* 0x000fea0003800000 */
[----:B------:R-:W-:-:S13]  /*76a0*/  ISETP.NE.AND P1, PT, R0, UR23, PT ;  /* 0x0000001700007c0c */ /* 0x000fda000bf25270 */
[----:B------:R-:W-:Y:S05]  /*76b0*/  @P1 BRA `(.L_x_1206) ;  /* 0xfffffffc00ec1947 */ /* 0x000fea000383ffff */
.L_x_1205:
[----:B------:R-:W-:Y:S05]  /*76c0*/  BSYNC B1 ;  /* 0x0000000000017941 */ /* 0x000fea0003800000 */
.L_x_1204:
[----:B------:R-:W-:-:S03]  /*76d0*/  UMOV UR12, 0xffffffff ;  /* 0xffffffff000c7882 */ /* 0x000fc60000000000 */
[----:B------:R-:W-:Y:S05]  /*76e0*/  BRA.DIV UR12, `(.L_x_1207) ;  /* 0x000000320cf07947 */ /* 0x000fea000b800000 */
[----:B------:R-:W-:Y:S01]  /*76f0*/  NOP ;  /* 0x0000000000007918 */ /* 0x000fe20000000000 */
.L_x_1265:
[----:B------:R-:W-:Y:S05]  /*7700*/  WARPSYNC.ALL ;  /* 0x0000000000007948 */ /* 0x000fea0003800000 */
[----:B------:R-:W-:Y:S06]  /*7710*/  BAR.SYNC.DEFER_BLOCKING 0xd, 0xa0 ;  /* 0x0342800000007b1d */ /* 0x000fec0000010000 */
[----:B------:R-:W-:Y:S04]  /*7720*/  BSSY B1, `(.L_x_1208) ;  /* 0x000000d000017945 */ /* 0x000fe80003800000 */
[----:B------:R-:W-:Y:S05]  /*7730*/  @!P0 BRA `(.L_x_1209) ;  /* 0x00000000002c8947 */ /* 0x000fea0003800000 */
[----:B------:R-:W1:Y:S01]  /*7740*/  S2UR UR13, SR_CgaCtaId ;  /* 0x00000000000d79c3 */ /* 0x000e620000008800 */
[----:B------:R-:W-:Y:S01]  /*7750*/  UMOV UR12, 0x400 ;  /* 0x00000400000c7882 */ /* 0x000fe20000000000 */
[----:B------:R-:W-:Y:S01]  /*7760*/  UIADD3 UR24, UP0, UR16, 0x3000, URZ ;  /* 0x0000300010187890 */ /* 0x000fe2000ff1e03f */
[----:B------:R-:W-:Y:S01]  /*7770*/  UMOV UR26, 0x0 ;  /* 0x00000000001a7882 */ /* 0x000fe20000000000 */
[----:B------:R-:W-:Y:S02]  /*7780*/  UMOV UR27, 0x14f00000 ;  /* 0x14f00000001b7882 */ /* 0x000fe40000000000 */
[----:B------:R-:W-:Y:S02]  /*7790*/  UIADD3.X UR25, URZ, UR17, URZ, UP0, !UPT ;  /* 0x000000113f197290 */ /* 0x000fe400087fe43f */
[----:B-1----:R-:W-:-:S03]  /*77a0*/  ULEA UR12, UR13, UR12, 0x18 ;  /* 0x0000000c0d0c7291 */ /* 0x002fc6000f8ec03f */
[----:B------:R-:W-:Y:S01]  /*77b0*/  UMOV UR13, 0x300 ;  /* 0x00000300000d7882 */ /* 0x000fe20000000000 */
[----:B------:R-:W-:-:S09]  /*77c0*/  UIADD3 UR12, UR12, 0xc000, URZ ;  /* 0x0000c0000c0c7890 */ /* 0x000fd2000fffe03f */
[----:B------:R1:W-:Y:S02]  /*77d0*/  UBLKRED.G.S.ADD.F32.RN [UR24], [UR12], UR13, desc[UR26] ;  /* 0x00001a180c0073bb */ /* 0x0003e400080a140d */
[----:B-1----:R0:W-:Y:S02]  /*77e0*/  UTMACMDFLUSH ;  /* 0x00000000000079b7 */ /* 0x0021e40000000000 */
.L_x_1209:
[----:B------:R-:W-:Y:S05]  /*77f0*/  BSYNC B1 ;  /* 0x0000000000017941 */ /* 0x000fea0003800000 */
.L_x_1208:
        /* <DEDUP_REMOVED lines=12> */
[----:B------:R1:W-:Y:S01]  /*78c0*/  UBLKRED.G.S.ADD.F32.RN [UR24], [UR12], UR13, desc[UR26] ;  /* 0x00001a180c0073bb */ /* 0x0003e200080a140d */
[----:B------:R0:W-:Y:S01]  /*78d0*/  UTMACMDFLUSH ;  /* 0x00000000000079b7 */ /* 0x0001e20000000000 */
[----:B-1----:R-:W-:-:S04]  /*78e0*/  DEPBAR.LE SB0, 0x1 ;  /* 0x000080400000791a */ /* 0x002fc80000000000 */
.L_x_1211:
[----:B------:R-:W-:Y:S05]  /*78f0*/  BSYNC B1 ;  /* 0x0000000000017941 */ /* 0x000fea0003800000 */
.L_x_1210:
[----:B------:R-:W-:Y:S06]  /*7900*/  BAR.ARV 0xa, 0xa0 ;  /* 0x0282800000007b1d */ /* 0x000fec0000002000 */
[----:B------:R-:W-:Y:S04]  /*7910*/  BSSY B1, `(.L_x_1212) ;  /* 0x0000003000017945 */ /* 0x000fe80003800000 */
[----:B------:R-:W-:Y:S05]  /*7920*/  @!P0 BRA `(.L_x_1213) ;  /* 0x0000000000048947 */ /* 0x000fea0003800000 */
[----:B------:R-:W-:-:S04]  /*7930*/  DEPBAR.LE SB0, 0x0 ;  /* 0x000080000000791a */ /* 0x000fc80000000000 */
.L_x_1213:
[----:B------:R-:W-:Y:S05]  /*7940*/  BSYNC B1 ;  /* 0x0000000000017941 */ /* 0x000fea0003800000 */
.L_x_1212:
        /* <DEDUP_REMOVED lines=19> */
.L_x_1215:
[----:B------:R-:W-:Y:S05]  /*7a80*/  BSYNC B1 ;  /* 0x0000000000017941 */ /* 0x000fea0003800000 */
.L_x_1214:
[----:B------:R-:W-:Y:S02]  /*7a90*/  UIADD3 UR6, UR6, 0x2, URZ ;  /* 0x0000000206067890 */ /* 0x000fe4000fffe03f */
[----:B------:R-:W-:Y:S02]  /*7aa0*/  UIADD3 UR4, UR4, 0x3000, URZ ;  /* 0x0000300004047890 */ /* 0x000fe4000fffe03f */
[----:B------:R-:W-:-:S06]  /*7ab0*/  UISETP.GE.AND UP0, UPT, UR6, UR11, UPT ;  /* 0x0000000b0600728c */ /* 0x000fcc000bf06270 */
[----:B------:R-:W-:-:S13]  /*7ac0*/  PLOP3.LUT P1, PT, PT, PT, UP0, 0x80, 0x0 ;  /* 0x000000000000781c */ /* 0x000fda0003f2f008 */
[----:B------:R-:W-:Y:S05]  /*7ad0*/  @!P1 BRA `(.L_x_1216) ;  /* 0xfffffff4007c9947 */ /* 0x000fea000383ffff */
.L_x_1177:
[----:B------:R-:W-:-:S06]  /*7ae0*/  UISETP.GT.AND UP0, UPT, UR5, UR6, UPT ;  /* 0x000000060500728c */ /* 0x000fcc000bf04270 */
[----:B------:R-:W-:-:S13]  /*7af0*/  PLOP3.LUT P0, PT, PT, PT, UP0, 0x80, 0x0 ;  /* 0x000000000000781c */ /* 0x000fda0003f0f008 */
[----:B------:R-:W-:Y:S05]  /*7b00*/  @!P0 BRA `(.L_x_1174) ;  /* 0x0000002c00448947 */ /* 0x000fea0003800000 */
[----:B------:R-:W2:Y:S01]  /*7b10*/  S2R R0, SR_TID.X ;  /* 0x0000000000007919 */ /* 0x000ea20000002100 */
[----:B------:R-:W-:Y:S01]  /*7b20*/  UIADD3 UR4, UR5, -UR6, URZ ;  /* 0x8000000605047290 */ /* 0x000fe2000fffe03f */
[----:B------:R-:W-:Y:S01]  /*7b30*/  ULDC UR16, c[0x0][0x288] ;  /* 0x0000a20000107ab9 */ /* 0x000fe20000000800 */
[----:B------:R-:W-:Y:S02]  /*7b40*/  ULDC UR17, c[0x0][0x760] ;  /* 0x0001d80000117ab9 */ /* 0x000fe40000000800 */
[----:B------:R-:W-:Y:S02]  /*7b50*/  ULOP3.LUT UR4, UR4, 0x1, URZ, 0xc0, !UPT ;  /* 0x0000000104047892 */ /* 0x000fe4000f8ec03f */
[----:B------:R-:W-:Y:S02]  /*7b60*/  UIMAD UR18, UR16, UR17, URZ ;  /* 0x00000011101272a4 */ /* 0x000fe4000f8e023f */
[----:B------:R-:W-:-:S06]  /*7b70*/  UISETP.NE.U32.AND UP0, UPT, UR4, 0x1, UPT ;  /* 0x000000010400788c */ /* 0x000fcc000bf05070 */
[----:B------:R-:W-:Y:S02]  /*7b80*/  PLOP3.LUT P0, PT, PT, PT, UP0, 0x80, 0x0 ;  /* 0x000000000000781c */ /* 0x000fe40003f0f008 */
[----:B--2---:R-:W-:-:S11]  /*7b90*/  LOP3.LUT R0, R0, 0x1f, RZ, 0xc0, !PT ;  /* 0x0000001f00007812 */ /* 0x004fd600078ec0ff */
[----:B------:R-:W-:Y:S05]  /*7ba0*/  @P0 BRA `(.L_x_1217) ;  /* 0x0000000000780947 */ /* 0x000fea0003800000 */
[----:B------:R-:W-:Y:S01]  /*7bb0*/  UIMAD UR4, UR18, UR6, URZ ;  /* 0x00000006120472a4 */ /* 0x000fe2000f8e023f */
[----:B------:R-:W-:Y:S01]  /*7bc0*/  ISETP.NE.AND P0, PT, R0, RZ, PT ;  /* 0x000000ff0000720c */ /* 0x000fe20003f05270 */
[----:B------:R-:W-:Y:S01]  /*7bd0*/  ULDC.64 UR12, c[0x0][0x768] ;  /* 0x0001da00000c7ab9 */ /* 0x000fe20000000a00 */
[----:B------:R-:W-:Y:S01]  /*7be0*/  BSSY B1, `(.L_x_1218) ;  /* 0x0000019000017945 */ /* 0x000fe20003800000 */
[----:B------:R-:W-:-:S04]  /*7bf0*/  UIADD3 UR8, UP0, UR4, UR7, URZ ;  /* 0x0000000704087290 */ /* 0x000fc8000ff1e03f */
[----:B------:R-:W-:Y:S02]  /*7c00*/  ULEA.HI.X.SX32 UR9, UR4, UR10, 0x1, UP0 ;  /* 0x0000000a04097291 */ /* 0x000fe400080f0e3f */
[----:B------:R-:W-:Y:S02]  /*7c10*/  ULEA UR11, UP0, UR8, UR12, 0x2 ;  /* 0x0000000c080b7291 */ /* 0x000fe4000f80103f */
[----:B------:R-:W-:Y:S02]  /*7c20*/  UIADD3 UR4, UR6, 0x1, URZ ;  /* 0x0000000106047890 */ /* 0x000fe4000fffe03f */
[----:B------:R-:W-:Y:S01]  /*7c30*/  ULEA.HI.X UR9, UR8, UR13, UR9, 0x2, UP0 ;  /* 0x0000000d08097291 */ /* 0x000fe200080f1409 */
[----:B------:R-:W-:Y:S01]  /*7c40*/  NOP ;  /* 0x0000000000007918 */ /* 0x000fe20000000000 */
[----:B------:R-:W-:Y:S10]  /*7c50*/  @P0 BRA `(.L_x_1219) ;  /* 0x0000000000440947 */ /* 0x000ff40003800000 */
        /* <DEDUP_REMOVED lines=9> */
[----:B-1----:R-:W1:Y:S01]  /*7cf0*/  S2R R2, SR_LANEID ;  /* 0x0000000000027919 */ /* 0x002e620000000000 */
[----:B------:R-:W-:Y:S01]  /*7d00*/  VOTEU.ANY UR8, UPT, PT ;  /* 0x0000000000087886 */ /* 0x000fe200038e0100 */
[----:B------:R-:W-:Y:S01]  /*7d10*/  IMAD.U32 R3, RZ, RZ, UR9 ;  /* 0x00000009ff037e24 */ /* 0x000fe2000f8e00ff */
[----:B------:R-:W-:-:S02]  /*7d20*/  UFLO.U32 UR12, UR8 ;  /* 0x00000008000c72bd */ /* 0x000fc400080e0000 */
[----:B------:R-:W2:Y:S04]  /*7d30*/  POPC R5, UR8 ;  /* 0x0000000800057d09 */ /* 0x000ea80008000000 */
[----:B-1----:R-:W-:Y:S01]  /*7d40*/  ISETP.EQ.U32.AND P0, PT, R2, UR12, PT ;  /* 0x0000000c02007c0c */ /* 0x002fe2000bf02070 */
[----:B------:R-:W-:-:S12]  /*7d50*/  IMAD.U32 R2, RZ, RZ, UR11 ;  /* 0x0000000bff027e24 */ /* 0x000fd8000f8e00ff */
[----:B--2---:R2:W-:Y:S02]  /*7d60*/  @P0 REDG.E.ADD.S32.STRONG.GPU desc[UR46][R2.64], R5 ;  /* 0x000000050200098e */ /* 0x0045e4000c10e3ae */
.L_x_1219:
[----:B------:R-:W-:Y:S05]  /*7d70*/  BSYNC B1 ;  /* 0x0000000000017941 */ /* 0x000fea0003800000 */
.L_x_1218:
[----:B------:R-:W-:Y:S05]  /*7d80*/  BRA `(.L_x_1220) ;  /* 0x0000000000047947 */ /* 0x000fea0003800000 */
.L_x_1217:
[----:B------:R-:W-:-:S05]  /*7d90*/  UMOV UR4, UR6 ;  /* 0x0000000600047c82 */ /* 0x000fca0008000000 */
.L_x_1220:
[----:B------:R-:W-:-:S04]  /*7da0*/  UIADD3 UR8, UR6, 0x1, URZ ;  /* 0x0000000106087890 */ /* 0x000fc8000fffe03f */
[----:B------:R-:W-:-:S06]  /*7db0*/  UISETP.NE.AND UP0, UPT, UR5, UR8, UPT ;  /* 0x000000080500728c */ /* 0x000fcc000bf05270 */
[----:B------:R-:W-:-:S13]  /*7dc0*/  PLOP3.LUT P0, PT, PT, PT, UP0, 0x80, 0x0 ;  /* 0x000000000000781c */ /* 0x000fda0003f0f008 */
[----:B------:R-:W-:Y:S05]  /*7dd0*/  @!P0 BRA `(.L_x_1174) ;  /* 0x0000002800908947 */ /* 0x000fea0003800000 */
[----:B------:R-:W-:Y:S01]  /*7de0*/  UIADD3 UR8, UR4, 0x1, URZ ;  /* 0x0000000104087890 */ /* 0x000fe2000fffe03f */
[----:B------:R-:W-:Y:S01]  /*7df0*/  ISETP.NE.AND P1, PT, R0, RZ, PT ;  /* 0x000000ff0000720c */ /* 0x000fe20003f25270 */
[----:B------:R-:W-:Y:S02]  /*7e00*/  UIMAD UR9, UR4, UR16, URZ ;  /* 0x00000010040972a4 */ /* 0x000fe4000f8e023f */
[----:B------:R-:W-:Y:S02]  /*7e10*/  UIADD3 UR11, -UR5, UR4, URZ ;  /* 0x00000004050b7290 */ /* 0x000fe4000fffe13f */
[----:B------:R-:W-:Y:S02]  /*7e20*/  UIMAD UR8, UR18, UR8, URZ ;  /* 0x00000008120872a4 */ /* 0x000fe4000f8e023f */
[----:B------:R-:W-:Y:S01]  /*7e30*/  UIMAD UR9, UR9, UR17, URZ ;  /* 0x00000011090972a4 */ /* 0x000fe2000f8e023f */
[----:B------:R-:W-:-:S11]  /*7e40*/  ULDC.64 UR20, c[0x0][0x768] ;  /* 0x0001da0000147ab9 */ /* 0x000fd60000000a00 */
.L_x_1225:
[----:B------:R-:W-:Y:S01]  /*7e50*/  UIADD3 UR12, UP0, UR9, UR7, URZ ;  /* 0x00000007090c7290 */ /* 0x000fe2000ff1e03f */
[----:B------:R-:W-:-:S03]  /*7e60*/  NOP ;  /* 0x0000000000007918 */ /* 0x000fc60000000000 */
[----:B------:R-:W-:Y:S01]  /*7e70*/  ULEA.HI.X.SX32 UR13, UR9, UR10, 0x1, UP0 ;  /* 0x0000000a090d7291 */ /* 0x000fe200080f0e3f */
[----:B------:R-:W-:Y:S01]  /*7e80*/  BSSY B1, `(.L_x_1221) ;  /* 0x0000015000017945 */ /* 0x000fe20003800000 */
[----:B------:R-:W-:-:S04]  /*7e90*/  ULEA UR15, UP0, UR12, UR20, 0x2 ;  /* 0x000000140c0f7291 */ /* 0x000fc8000f80103f */
[----:B------:R-:W-:Y:S01]  /*7ea0*/  ULEA.HI.X UR13, UR12, UR21, UR13, 0x2, UP0 ;  /* 0x000000150c0d7291 */ /* 0x000fe200080f140d */
[----:B---34-:R-:W-:Y:S11]  /*7eb0*/  @P1 BRA `(.L_x_1222) ;  /* 0x0000000000441947 */ /* 0x018ff60003800000 */
        /* <DEDUP_REMOVED lines=8> */
[----:B012345:R-:W-:Y:S01]  /*7f40*/  CCTL.IVALL ;  /* 0x00000000ff00798f */ /* 0x03ffe20002000000 */
[----:B------:R-:W3:Y:S01]  /*7f50*/  S2R R0, SR_LANEID ;  /* 0x0000000000007919 */ /* 0x000ee20000000000 */
[----:B------:R-:W-:Y:S01]  /*7f60*/  VOTEU.ANY UR12, UPT, PT ;  /* 0x00000000000c7886 */ /* 0x000fe200038e0100 */
[----:B-12---:R-:W-:Y:S01]  /*7f70*/  IMAD.U32 R2, RZ, RZ, UR15 ;  /* 0x0000000fff027e24 */ /* 0x006fe2000f8e00ff */
[----:B------:R-:W-:-:S02]  /*7f80*/  UFLO.U32 UR14, UR12 ;  /* 0x0000000c000e72bd */ /* 0x000fc400080e0000 */
[----:B------:R-:W1:Y:S01]  /*7f90*/  POPC R5, UR12 ;  /* 0x0000000c00057d09 */ /* 0x000e620008000000 */
[----:B------:R-:W-:-:S03]  /*7fa0*/  IMAD.U32 R3, RZ, RZ, UR13 ;  /* 0x0000000dff037e24 */ /* 0x000fc6000f8e00ff */
[----:B---3--:R-:W-:-:S13]  /*7fb0*/  ISETP.EQ.U32.AND P0, PT, R0, UR14, PT ;  /* 0x0000000e00007c0c */ /* 0x008fda000bf02070 */
[----:B-1----:R3:W-:Y:S02]  /*7fc0*/  @P0 REDG.E.ADD.S32.STRONG.GPU desc[UR46][R2.64], R5 ;  /* 0x000000050200098e */ /* 0x0027e4000c10e3ae */
.L_x_1222:
[----:B------:R-:W-:Y:S05]  /*7fd0*/  BSYNC B1 ;  /* 0x0000000000017941 */ /* 0x000fea0003800000 */
.L_x_1221:
[----:B------:R-:W-:Y:S01]  /*7fe0*/  UIADD3 UR12, UP0, UR8, UR7, URZ ;  /* 0x00000007080c7290 */ /* 0x000fe2000ff1e03f */
[----:B------:R-:W-:-:S03]  /*7ff0*/  NOP ;  /* 0x0000000000007918 */ /* 0x000fc60000000000 */
[----:B------:R-:W-:Y:S01]  /*8000*/  ULEA.HI.X.SX32 UR13, UR8, UR10, 0x1, UP0 ;  /* 0x0000000a080d7291 */ /* 0x000fe200080f0e3f */
[----:B------:R-:W-:Y:S01]  /*8010*/  BSSY B1, `(.L_x_1223) ;  /* 0x0000015000017945 */ /* 0x000fe20003800000 */
[----:B------:R-:W-:-:S04]  /*8020*/  ULEA UR15, UP0, UR12, UR20, 0x2 ;  /* 0x000000140c0f7291 */ /* 0x000fc8000f80103f */
[----:B------:R-:W-:Y:S01]  /*8030*/  ULEA.HI.X UR13, UR12, UR21, UR13, 0x2, UP0 ;  /* 0x000000150c0d7291 */ /* 0x000fe200080f140d */
[----:B------:R-:W-:Y:S11]  /*8040*/  @P1 BRA `(.L_x_1224) ;  /* 0x0000000000441947 */ /* 0x000ff60003800000 */
[----:B------:R-:W-:Y:S01]  /*8050*/  @!PT LDS RZ, [RZ] ;  /* 0x00000000fffff984 */ /* 0x000fe20000000800 */
[----:B------:R-:W-:Y:S01]  /*8060*/  @!PT LDS RZ, [RZ] ;  /* 0x00000000fffff984 */ /* 0x000fe20000000800 */
[----:B------:R-:W-:Y:S01]  /*8070*/  @!PT LDS RZ, [RZ] ;  /* 0x00000000fffff984 */ /* 0x000fe20000000800 */
[----:B------:R-:W-:Y:S01]  /*8080*/  @!PT LDS RZ, [RZ] ;  /* 0x00000000fffff984 */ /* 0x000fe20000000800 */
[----:B------:R4:W-:Y:S06]  /*8090*/  MEMBAR.ALL.CTA ;  /* 0x0000000000007992 */ /* 0x0009ec0000008000 */
[----:B----4-:R-:W-:Y:S06]  /*80a0*/  MEMBAR.ALL.GPU ;  /* 0x0000000000007992 */ /* 0x010fec000000a000 */
[----:B------:R-:W-:-:S00]  /*80b0*/  ERRBAR ;  /* 0x00000000000079ab */ /* 0x000fc00000000000 */
[----:B------:R-:W-:Y:S06]  /*80c0*/  CGAERRBAR ;  /* 0x00000000000075ab */ /* 0x000fec0000000000 */
[----:B012345:R-:W-:Y:S01]  /*80d0*/  CCTL.IVALL ;  /* 0x00000000ff00798f */ /* 0x03ffe20002000000 */
[----:B------:R-:W4:Y:S01]  /*80e0*/  S2R R0, SR_LANEID ;  /* 0x0000000000007919 */ /* 0x000f220000000000 */
[----:B------:R-:W-:Y:S01]  /*80f0*/  VOTEU.ANY UR12, UPT, PT ;  /* 0x00000000000c7886 */ /* 0x000fe200038e0100 */
[----:B-123--:R-:W-:Y:S01]  /*8100*/  IMAD.U32 R2, RZ, RZ, UR15 ;  /* 0x0000000fff027e24 */ /* 0x00efe2000f8e00ff */
[----:B------:R-:W-:-:S02]  /*8110*/  UFLO.U32 UR14, UR12 ;  /* 0x0000000c000e72bd */ /* 0x000fc400080e0000 */
[----:B------:R-:W1:Y:S01]  /*8120*/  POPC R5, UR12 ;  /* 0x0000000c00057d09 */ /* 0x000e620008000000 */
[----:B------:R-:W-:-:S03]  /*8130*/  IMAD.U32 R3, RZ, RZ, UR13 ;  /* 0x0000000dff037e24 */ /* 0x000fc6000f8e00ff */
[----:B----4-:R-:W-:-:S13]  /*8140*/  ISETP.EQ.U32.AND P0, PT, R0, UR14, PT ;  /* 0x0000000e00007c0c */ /* 0x010fda000bf02070 */
[----:B-1----:R4:W-:Y:S02]  /*8150*/  @P0 REDG.E.ADD.S32.STRONG.GPU desc[UR46][R2.64], R5 ;  /* 0x000000050200098e */ /* 0x0029e4000c10e3ae */
.L_x_1224:
[----:B------:R-:W-:Y:S05]  /*8160*/  BSYNC B1 ;  /* 0x0000000000017941 */ /* 0x000fea0003800000 */
.L_x_1223:
[----:B------:R-:W-:Y:S02]  /*8170*/  UIADD3 UR11, UR11, 0x2, URZ ;  /* 0x000000020b0b7890 */ /* 0x000fe4000fffe03f */
[----:B------:R-:W-:Y:S02]  /*8180*/  ULEA UR8, UR18, UR8, 0x1 ;  /* 0x0000000812087291 */ /* 0x000fe4000f8e083f */
[----:B------:R-:W-:Y:S02]  /*8190*/  ULEA UR9, UR18, UR9, 0x1 ;  /* 0x0000000912097291 */ /* 0x000fe4000f8e083f */
[----:B------:R-:W-:-:S13]  /*81a0*/  ISETP.NE.AND P0, PT, RZ, UR11, PT ;  /* 0x0000000bff007c0c */ /* 0x000fda000bf05270 */
[----:B------:R-:W-:Y:S05]  /*81b0*/  @!P0 BRA `(.L_x_1174) ;  /* 0x0000002400988947 */ /* 0x000fea0003800000 */
[----:B------:R-:W-:Y:S05]  /*81c0*/  BRA `(.L_x_1225) ;  /* 0xfffffffc00207947 */ /* 0x000fea000383ffff */
.L_x_1173:
        /* <DEDUP_REMOVED lines=33> */
.L_x_1227:
        /* <DEDUP_REMOVED lines=43> */
.L_x_1266:
        /* <DEDUP_REMOVED lines=15> */
.L_x_1230:
        /* <DEDUP_REMOVED lines=19> */
[----:B------:R-:W-:Y:S01]  /*88b0*/  UMOV UR13, UR21 ;  /* 0x00000015000d7c82 */ /* 0x000fe20008000000 */
        /* <DEDUP_REMOVED lines=10> */
[----:B------:R-:W-:Y:S01]  /*8960*/  UMOV UR10, UR18 ;  /* 0x00000012000a7c82 */ /* 0x000fe20008000000 */
[----:B------:R-:W-:Y:S01]  /*8970*/  R2UR UR32, R0 ;  /* 0x00000000002072ca */ /* 0x000fe200000e0000 */
[----:B------:R-:W-:Y:S01]  /*8980*/  UMOV UR34, 0x10 ;  /* 0x0000001000227882 */ /* 0x000fe20000000000 */
[----:B------:R-:W-:Y:S01]  /*8990*/  LEA.HI.X R2, R2, R9, R3, 0x2, P1 ;  /* 0x0000000902027211 */ /* 0x000fe200008f1403 */
[----:B------:R-:W-:Y:S01]  /*89a0*/  UMOV UR35, UR11 ;  /* 0x0000000b00237c82 */ /* 0x000fe20008000000 */
[----:B------:R-:W-:Y:S01]  /*89b0*/  IADD3 R0, P1, R8, 0x2f0, RZ ;  /* 0x000002f008007810 */ /* 0x000fe20007f3e0ff */
[----:B------:R-:W-:Y:S01]  /*89c0*/  UMOV UR36, UR12 ;  /* 0x0000000c00247c82 */ /* 0x000fe20008000000 */
        /* <DEDUP_REMOVED lines=26> */
[----:B------:R-:W-:Y:S01]  /*8b70*/  UMOV UR58, 0x50 ;  /* 0x00000050003a7882 */ /* 0x000fe20000000000 */
[----:B------:R-:W-:Y:S01]  /*8b80*/  UMOV UR59, UR11 ;  /* 0x0000000b003b7c82 */ /* 0x000fe20008000000 */
[----:B------:R-:W-:Y:S01]  /*8b90*/  UMOV UR60, UR12 ;  /* 0x0000000c003c7c82 */ /* 0x000fe20008000000 */
[----:B------:R-:W-:Y:S01]  /*8ba0*/  UMOV UR61, UR21 ;  /* 0x00000015003d7c82 */ /* 0x000fe20008000000 */
[----:B------:R1:W-:Y:S01]  /*8bb0*/  STL [R1], R6 ;  /* 0x0000000601007387 */ /* 0x0003e20000100800 */
[----:B------:R-:W-:Y:S01]  /*8bc0*/  ISETP.GE.AND P1, PT, R4, R6, PT ;  /* 0x000000060400720c */ /* 0x000fe20003f26270 */
[----:B------:R2:W-:Y:S01]  /*8bd0*/  UTMALDG.4D [UR16], [UR48], desc[UR50] ;  /* 0x00003210300075b4 */ /* 0x0005e20008019000 */
[----:B------:R3:W-:Y:S01]  /*8be0*/  UTMALDG.4D [UR40], [UR48], desc[UR50] ;  /* 0x00003228300075b4 */ /* 0x0007e20008019000 */
[----:B------:R-:W-:Y:S01]  /*8bf0*/  UTMALDG.4D [UR24], [UR48], desc[UR50] ;  /* 0x00003218300075b4 */ /* 0x000fe20008019000 */
[----:B------:R4:W-:Y:S01]  /*8c00*/  UBLKCP.S.G [UR56], [UR32], UR7 ;  /* 0x00000038200073ba */ /* 0x0009e20008000207 */
[----:B------:R1:W-:Y:S01]  /*8c10*/  SYNCS.ARRIVE.TRANS64 RZ, [R16+URZ+0x26800], R5 ;  /* 0x0268000510ff79a7 */ /* 0x0003e2000800003f */
[----:B--2---:R-:W-:Y:S01]  /*8c20*/  UMOV UR16, 0x0 ;  /* 0x0000000000107882 */ /* 0x004fe20000000000 */
[----:B------:R-:W-:-:S02]  /*8c30*/  UMOV UR17, 0x10000000 ;  /* 0x1000000000117882 */ /* 0x000fc40000000000 */
[----:B------:R2:W-:Y:S01]  /*8c40*/  UTMALDG.4D [UR8], [UR54], desc[UR16] ;  /* 0x00001008360075b4 */ /* 0x0005e20008019000 */
[----:B---3--:R-:W-:Y:S01]  /*8c50*/  UIADD3 UR40, UR8, 0x4000, URZ ;  /* 0x0000400008287890 */ /* 0x008fe2000fffe03f */
[----:B------:R-:W-:Y:S01]  /*8c60*/  UMOV UR42, 0x40 ;  /* 0x00000040002a7882 */ /* 0x000fe20000000000 */
[----:B------:R-:W-:Y:S01]  /*8c70*/  UMOV UR43, UR11 ;  /* 0x0000000b002b7c82 */ /* 0x000fe20008000000 */
[----:B------:R-:W-:Y:S01]  /*8c80*/  UMOV UR44, UR12 ;  /* 0x0000000c002c7c82 */ /* 0x000fe20008000000 */
[----:B------:R-:W-:Y:S01]  /*8c90*/  UMOV UR41, UR9 ;  /* 0x0000000900297c82 */ /* 0x000fe20008000000 */
[----:B----4-:R-:W-:Y:S02]  /*8ca0*/  UIADD3 UR32, UR8, 0x1000, URZ ;  /* 0x0000100008207890 */ /* 0x010fe4000fffe03f */
        /* <DEDUP_REMOVED lines=13> */
[----:B--2---:R-:W-:Y:S01]  /*8d80*/  UMOV UR10, 0x40 ;  /* 0x00000040000a7882 */ /* 0x004fe20000000000 */
[----:B------:R-:W-:Y:S01]  /*8d90*/  UTMALDG.4D [UR48], [UR54], desc[UR16] ;  /* 0x00001030360075b4 */ /* 0x000fe20008019000 */
[----:B------:R2:W-:Y:S01]  /*8da0*/  UTMALDG.4D [UR24], [UR54], desc[UR16] ;  /* 0x00001018360075b4 */ /* 0x0005e20008019000 */
[----:B------:R1:W-:Y:S01]  /*8db0*/  UTMALDG.4D [UR40], [UR54], desc[UR16] ;  /* 0x00001028360075b4 */ /* 0x0003e20008019000 */
[----:B---3--:R-:W-:Y:S01]  /*8dc0*/  UIADD3 UR32, UR8, 0x6000, URZ ;  /* 0x0000600008207890 */ /* 0x008fe2000fffe03f */
[----:B------:R-:W-:-:S02]  /*8dd0*/  UMOV UR34, UR18 ;  /* 0x0000001200227c82 */ /* 0x000fc40008000000 */
[----:B------:R1:W-:Y:S06]  /*8de0*/  UTMALDG.4D [UR56], [UR54], desc[UR16] ;  /* 0x00001038360075b4 */ /* 0x0003ec0008019000 */
[----:B------:R1:W-:Y:S01]  /*8df0*/  UTMALDG.4D [UR32], [UR30], desc[UR16] ;  /* 0x000010201e0075b4 */ /* 0x0003e20008019000 */
[----:B--2---:R-:W-:Y:S02]  /*8e00*/  UIADD3 UR24, UR8, 0x8000, URZ ;  /* 0x0000800008187890 */ /* 0x004fe4000fffe03f */
        /* <DEDUP_REMOVED lines=23> */
.L_x_1241:
[----:B--234-:R-:W-:-:S04]  /*8f80*/  SHF.L.U32 R21, R11, 0x1f, RZ ;  /* 0x0000001f0b157819 */ /* 0x01cfc800000006ff */
[----:B------:R-:W1:Y:S02]  /*8f90*/  SYNCS.PHASECHK.TRANS64.TRYWAIT P1, [R16+URZ+0x26840], R21 ;  /* 0x02684015100075a7 */ /* 0x000e64000802017f */
[----:B-1----:R-:W-:Y:S05]  /*8fa0*/  @!P1 BRA `(.L_x_1233) ;  /* 0x0000001800f09947 */ /* 0x002fea0003800000 */
.L_x_1267:
[----:B------:R-:W-:Y:S05]  /*8fb0*/  @P0 BRA `(.L_x_1234) ;  /* 0x0000000000140947 */ /* 0x000fea0003800000 */
[----:B------:R-:W-:Y:S01]  /*8fc0*/  ISETP.NE.AND P1, PT, R6, RZ, PT ;  /* 0x000000ff0600720c */ /* 0x000fe20003f25270 */
[----:B------:R-:W-:-:S04]  /*8fd0*/  IMAD.MOV.U32 R3, RZ, RZ, 0x3100 ;  /* 0x00003100ff037424 */ /* 0x000fc800078e00ff */
[----:B------:R3:W-:Y:S08]  /*8fe0*/  SYNCS.ARRIVE.TRANS64 RZ, [R16+URZ+0x26830], R3 ;  /* 0x0268300310ff79a7 */ /* 0x0007f0000800003f */
[----:B------:R-:W-:Y:S05]  /*8ff0*/  @!P1 BRA `(.L_x_1234) ;  /* 0x0000000000049947 */ /* 0x000fea0003800000 */
[----:B------:R-:W-:Y:S01]  /*9000*/  BPT.TRAP 0x1 ;  /* 0x000000040000795c */ /* 0x000fe20000300000 */
.L_x_1234:
        /* <DEDUP_REMOVED lines=43> */
.L_x_1268:
[----:B------:R-:W-:Y:S05]  /*92c0*/  @P0 BRA `(.L_x_1236) ;  /* 0x0000000000140947 */ /* 0x000fea0003800000 */
[----:B------:R-:W-:Y:S01]  /*92d0*/  ISETP.NE.AND P1, PT, R6, RZ, PT ;  /* 0x000000ff0600720c */ /* 0x000fe20003f25270 */
[----:B------:R-:W-:-:S04]  /*92e0*/  IMAD.MOV.U32 R2, RZ, RZ, 0x3100 ;  /* 0x00003100ff027424 */ /* 0x000fc800078e00ff */
[----:B------:R3:W-:Y:S08]  /*92f0*/  SYNCS.ARRIVE.TRANS64 RZ, [R16+URZ+0x26818], R2 ;  /* 0x0268180210ff79a7 */ /* 0x0007f0000800003f */
[----:B------:R-:W-:Y:S05]  /*9300*/  @!P1 BRA `(.L_x_1236) ;  /* 0x0000000000049947 */ /* 0x000fea0003800000 */
[----:B------:R-:W-:Y:S01]  /*9310*/  BPT.TRAP 0x1 ;  /* 0x000000040000795c */ /* 0x000fe20000300000 */
.L_x_1236:
        /* <DEDUP_REMOVED lines=43> */
.L_x_1269:
[----:B------:R-:W-:Y:S05]  /*95d0*/  @P0 BRA `(.L_x_1238) ;  /* 0x0000000000140947 */ /* 0x000fea0003800000 */
[----:B------:R-:W-:Y:S01]  /*95e0*/  ISETP.NE.AND P1, PT, R6, RZ, PT ;  /* 0x000000ff0600720c */ /* 0x000fe20003f25270 */
[----:B-123--:R-:W-:-:S04]  /*95f0*/  IMAD.MOV.U32 R21, RZ, RZ, 0x3100 ;  /* 0x00003100ff157424 */ /* 0x00efc800078e00ff */
[----:B------:R4:W-:Y:S08]  /*9600*/  SYNCS.ARRIVE.TRANS64 RZ, [R16+URZ+0x26838], R21 ;  /* 0x0268381510ff79a7 */ /* 0x0009f0000800003f */
[----:B------:R-:W-:Y:S05]  /*9610*/  @!P1 BRA `(.L_x_1238) ;  /* 0x0000000000049947 */ /* 0x000fea0003800000 */
[----:B------:R-:W-:Y:S01]  /*9620*/  BPT.TRAP 0x1 ;  /* 0x000000040000795c */ /* 0x000fe20000300000 */
.L_x_1238:
        /* <DEDUP_REMOVED lines=38> */
.L_x_1271:
[----:B------:R-:W-:Y:S05]  /*9890*/  @P0 BRA `(.L_x_1240) ;  /* 0x0000000000140947 */ /* 0x000fea0003800000 */
[----:B------:R-:W-:Y:S01]  /*98a0*/  ISETP.NE.AND P1, PT, R6, RZ, PT ;  /* 0x000000ff0600720c */ /* 0x000fe20003f25270 */
[----:B------:R-:W-:-:S04]  /*98b0*/  IMAD.MOV.U32 R5, RZ, RZ, 0x3100 ;  /* 0x00003100ff057424 */ /* 0x000fc800078e00ff */
[----:B------:R1:W-:Y:S08]  /*98c0*/  SYNCS.ARRIVE.TRANS64 RZ, [R16+URZ+0x26810], R5 ;  /* 0x0268100510ff79a7 */ /* 0x0003f0000800003f */
[----:B------:R-:W-:Y:S05]  /*98d0*/  @!P1 BRA `(.L_x_1240) ;  /* 0x0000000000049947 */ /* 0x000fea0003800000 */
[----:B------:R-:W-:Y:S01]  /*98e0*/  BPT.TRAP 0x1 ;  /* 0x000000040000795c */ /* 0x000fe20000300000 */
.L_x_1240:
        /* <DEDUP_REMOVED lines=44> */
.L_x_1232:
[----:B------:R-:W3:Y:S02]  /*9bb0*/  LDL.LU R4, [R1+0x4] ;  /* 0x0000040001047983 */ /* 0x000ee40000300800 */
[----:B---3--:R-:W-:Y:S02]  /*9bc0*/  ISETP.NE.AND P1, PT, R4, RZ, PT ;  /* 0x000000ff0400720c */ /* 0x008fe40003f25270 */
[----:B------:R1:W5:Y:S11]  /*9bd0*/  LDL R4, [R1] ;  /* 0x0000000001047983 */ /* 0x0003760000100800 */
[----:B-1----:R-:W-:Y:S05]  /*9be0*/  @!P1 BRA `(.L_x_1231) ;  /* 0x0000000400809947 */ /* 0x002fea0003800000 */
[----:B------:R-:W-:-:S04]  /*9bf0*/  SHF.L.U32 R13, R11, 0x1f, RZ ;  /* 0x0000001f0b0d7819 */ /* 0x000fc800000006ff */
[----:B------:R-:W1:Y:S02]  /*9c00*/  SYNCS.PHASECHK.TRANS64.TRYWAIT P1, [R16+URZ+0x26840], R13 ;  /* 0x0268400d100075a7 */ /* 0x000e64000802017f */
[----:B-1----:R-:W-:Y:S05]  /*9c10*/  @!P1 BRA `(.L_x_1242) ;  /* 0x0000001000289947 */ /* 0x002fea0003800000 */
.L_x_1272:
[----:B------:R-:W-:Y:S05]  /*9c20*/  @P0 BRA `(.L_x_1243) ;  /* 0x0000000000140947 */ /* 0x000fea0003800000 */
[----:B------:R-:W-:Y:S01]  /*9c30*/  ISETP.NE.AND P1, PT, R6, RZ, PT ;  /* 0x000000ff0600720c */ /* 0x000fe20003f25270 */
[----:B--2---:R-:W-:-:S04]  /*9c40*/  IMAD.MOV.U32 R5, RZ, RZ, 0x3100 ;  /* 0x00003100ff057424 */ /* 0x004fc800078e00ff */
[----:B------:R3:W-:Y:S08]  /*9c50*/  SYNCS.ARRIVE.TRANS64 RZ, [R16+URZ+0x26830], R5 ;  /* 0x0268300510ff79a7 */ /* 0x0007f0000800003f */
[----:B------:R-:W-:Y:S05]  /*9c60*/  @!P1 BRA `(.L_x_1243) ;  /* 0x0000000000049947 */ /* 0x000fea0003800000 */
[----:B------:R-:W-:Y:S01]  /*9c70*/  BPT.TRAP 0x1 ;  /* 0x000000040000795c */ /* 0x000fe20000300000 */
.L_x_1243:
        /* <DEDUP_REMOVED lines=40> */
.L_x_1273:
[----:B------:R-:W-:Y:S05]  /*9f00*/  @P0 BRA `(.L_x_1245) ;  /* 0x0000000000140947 */ /* 0x000fea0003800000 */
[----:B------:R-:W-:Y:S01]  /*9f10*/  ISETP.NE.AND P0, PT, R6, RZ, PT ;  /* 0x000000ff0600720c */ /* 0x000fe20003f05270 */
[----:B------:R-:W-:-:S04]  /*9f20*/  IMAD.MOV.U32 R5, RZ, RZ, 0x3100 ;  /* 0x00003100ff057424 */ /* 0x000fc800078e00ff */
[----:B------:R3:W-:Y:S08]  /*9f30*/  SYNCS.ARRIVE.TRANS64 RZ, [R16+URZ+0x26818], R5 ;  /* 0x0268180510ff79a7 */ /* 0x0007f0000800003f */
[----:B------:R-:W-:Y:S05]  /*9f40*/  @!P0 BRA `(.L_x_1245) ;  /* 0x0000000000048947 */ /* 0x000fea0003800000 */
[----:B------:R-:W-:Y:S01]  /*9f50*/  BPT.TRAP 0x1 ;  /* 0x000000040000795c */ /* 0x000fe20000300000 */
.L_x_1245:
        /* <DEDUP_REMOVED lines=41> */
.L_x_1231:
[----:B------:R-:W3:Y:S01]  /*a1f0*/  S2R R0, SR_TID.X ;  /* 0x0000000000007919 */ /* 0x000ee20000002100 */
[----:B------:R-:W-:Y:S01]  /*a200*/  IMAD R3, R19, 0x8, R16 ;  /* 0x0000000813037824 */ /* 0x000fe200078e0210 */
[----:B---3--:R-:W-:Y:S02]  /*a210*/  LOP3.LUT R2, R0, 0x7f, RZ, 0xc0, !PT ;  /* 0x0000007f00027812 */ /* 0x008fe400078ec0ff */
[----:B------:R-:W-:Y:S02]  /*a220*/  SHF.L.U32 R0, R11, 0x1f, RZ ;  /* 0x0000001f0b007819 */ /* 0x000fe400000006ff */
[----:B------:R-:W-:Y:S02]  /*a230*/  ISETP.NE.AND P1, PT, R2, RZ, PT ;  /* 0x000000ff0200720c */ /* 0x000fe40003f25270 */
[----:B------:R-:W3:Y:S02]  /*a240*/  SYNCS.PHASECHK.TRANS64.TRYWAIT P0, [R3+URZ+0x26840], R0 ;  /* 0x02684000030075a7 */ /* 0x000ee4000800017f */
[----:B---3--:R-:W-:Y:S09]  /*a250*/  @!P0 BRA `(.L_x_1246) ;  /* 0x0000000800c08947 */ /* 0x008ff20003800000 */
.L_x_1274:
[----:B------:R-:W-:Y:S05]  /*a260*/  @P1 BRA `(.L_x_1247) ;  /* 0x0000000000181947 */ /* 0x000fea0003800000 */
[----:B------:R-:W1:Y:S01]  /*a270*/  S2R R2, SR_TID.X ;  /* 0x0000000000027919 */ /* 0x000e620000002100 */
[----:B---3--:R-:W-:-:S04]  /*a280*/  IMAD.MOV.U32 R0, RZ, RZ, 0x3100 ;  /* 0x00003100ff007424 */ /* 0x008fc800078e00ff */
[----:B------:R3:W-:Y:S01]  /*a290*/  SYNCS.ARRIVE.TRANS64 RZ, [R3+URZ+0x26830], R0 ;  /* 0x0268300003ff79a7 */ /* 0x0007e2000800003f */
[----:B-1----:R-:W-:-:S13]  /*a2a0*/  LOP3.LUT P0, RZ, R2, 0x1f, RZ, 0xc0, !PT ;  /* 0x0000001f02ff7812 */ /* 0x002fda000780c0ff */
[----:B---3--:R-:W-:Y:S05]  /*a2b0*/  @!P0 BRA `(.L_x_1247) ;  /* 0x0000000000048947 */ /* 0x008fea0003800000 */
[----:B------:R-:W-:Y:S01]  /*a2c0*/  BPT.TRAP 0x1 ;  /* 0x000000040000795c */ /* 0x000fe20000300000 */
.L_x_1247:
        /* <DEDUP_REMOVED lines=47> */
.L_x_1228:
[----:B------:R-:W-:Y:S05]  /*a5c0*/  BSYNC B1 ;  /* 0x0000000000017941 */ /* 0x000fea0003800000 */
.L_x_1226:
[----:B------:R-:W-:-:S03]  /*a5d0*/  UMOV UR7, 0xffffffff ;  /* 0xffffffff00077882 */ /* 0x000fc60000000000 */
[----:B------:R-:W-:Y:S05]  /*a5e0*/  BRA.DIV UR7, `(.L_x_1248) ;  /* 0x0000000607f07947 */ /* 0x000fea000b800000 */
[----:B------:R-:W-:-:S13]  /*a5f0*/  ELECT P6, URZ, PT ;  /* 0x00000000003f782f */ /* 0x000fda00038c0000 */
.L_x_1277:
[----:B------:R-:W-:Y:S05]  /*a600*/  @!P6 BRA `(.L_x_1174) ;  /* 0x000000000084e947 */ /* 0x000fea0003800000 */
[----:B------:R-:W-:-:S06]  /*a610*/  ULOP3.LUT UR7, UR38, 0x2, URZ, 0xfc, !UPT ;  /* 0x0000000226077892 */ /* 0x000fcc000f8efc3f */
[----:B------:R-:W-:-:S05]  /*a620*/  IMAD.U32 R2, RZ, RZ, UR7 ;  /* 0x00000007ff027e24 */ /* 0x000fca000f8e00ff */
[----:B------:R-:W-:-:S13]  /*a630*/  ISETP.NE.AND P2, PT, R2, 0x3, PT ;  /* 0x000000030200780c */ /* 0x000fda0003f45270 */
[----:B------:R-:W-:Y:S05]  /*a640*/  @!P2 BRA `(.L_x_1249) ;  /* 0x000000000004a947 */ /* 0x000fea0003800000 */
[----:B------:R-:W-:Y:S01]  /*a650*/  BPT.TRAP 0x1 ;  /* 0x000000040000795c */ /* 0x000fe20000300000 */
.L_x_1249:
        /* <DEDUP_REMOVED lines=15> */
.L_x_1278:
[----:B------:R-:W2:Y:S02]  /*a750*/  SYNCS.PHASECHK.TRANS64.TRYWAIT P0, [R3+URZ], R2 ;  /* 0x00000002030075a7 */ /* 0x000ea4000800017f */
[----:B--2---:R-:W-:Y:S05]  /*a760*/  @!P0 BRA `(.L_x_1251) ;  /* 0x0000000400c48947 */ /* 0x004fea0003800000 */
.L_x_1279:
[----:B------:R-:W-:Y:S05]  /*a770*/  @!P2 BRA `(.L_x_1252) ;  /* 0x000000000004a947 */ /* 0x000fea0003800000 */
[----:B------:R-:W-:Y:S01]  /*a780*/  BPT.TRAP 0x1 ;  /* 0x000000040000795c */ /* 0x000fe20000300000 */
.L_x_1252:
[----:B--2---:R-:W-:-:S04]  /*a790*/  VIADD R3, R7, 0x26840 ;  /* 0x0002684007037836 */ /* 0x004fc80000000000 */
[----:B------:R-:W-:-:S04]  /*a7a0*/  IMAD R0, R0, 0x8, R3 ;  /* 0x0000000800007824 */ /* 0x000fc800078e0203 */
[----:B------:R-:W2:Y:S02]  /*a7b0*/  SYNCS.PHASECHK.TRANS64.TRYWAIT P0, [R0+URZ], R5 ;  /* 0x00000005000075a7 */ /* 0x000ea4000800017f */
[----:B--2---:R-:W-:Y:S05]  /*a7c0*/  @!P0 BRA `(.L_x_1253) ;  /* 0x0000000400c08947 */ /* 0x004fea0003800000 */
.L_x_1280:
[----:B------:R-:W-:-:S07]  /*a7d0*/  IMAD R3, R4, 0x8, R3 ;  /* 0x0000000804037824 */ /* 0x000fce00078e0203 */
.L_x_1254:
[----:B---3--:R3:W4:Y:S02]  /*a7e0*/  SYNCS.PHASECHK.TRANS64.TRYWAIT P0, [R3+URZ], R2 ;  /* 0x00000002030075a7 */ /* 0x008724000800017f */
[----:B----4-:R-:W-:Y:S05]  /*a7f0*/  @!P0 NANOSLEEP.SYNCS 0x989680 ;  /* 0x009896800000895d */ /* 0x010fea0003900000 */
[----:B------:R-:W4:Y:S02]  /*a800*/  @!P0 SYNCS.PHASECHK.TRANS64 P0, [R3+URZ], R2 ;  /* 0x00000002030085a7 */ /* 0x000f24000800007f */
[----:B----4-:R-:W-:Y:S05]  /*a810*/  @!P0 BRA `(.L_x_1254) ;  /* 0xfffffffc00f08947 */ /* 0x010fea000383ffff */
.L_x_1174:
[----:B------:R-:W-:Y:S05]  /*a820*/  BSYNC B0 ;  /* 0x0000000000007941 */ /* 0x000fea0003800000 */
.L_x_1172:
[----:B------:R-:W-:Y:S05]  /*a830*/  EXIT ;  /* 0x000000000000794d */ /* 0x000fea0003800000 */
.L_x_1142:
[----:B------:R-:W-:Y:S02]  /*a840*/  IMAD.MOV.U32 R13, RZ, RZ, R17 ;  /* 0x000000ffff0d7224 */ /* 0x000fe400078e0011 */
[----:B------:R-:W-:Y:S02]  /*a850*/  IMAD.MOV.U32 R12, RZ, RZ, RZ ;  /* 0x000000ffff0c7224 */ /* 0x000fe400078e00ff */
[----:B------:R-:W-:Y:S02]  /*a860*/  IMAD.MOV.U32 R11, RZ, RZ, 0x1f ;  /* 0x0000001fff0b7424 */ /* 0x000fe400078e00ff */
[----:B------:R-:W-:-:S07]  /*a870*/  IMAD.MOV.U32 R15, RZ, RZ, -0x1 ;  /* 0xffffffffff0f7424 */ /* 0x000fce00078e00ff */
[----:B------:R-:W-:Y:S05]  /*a880*/  WARPSYNC.COLLECTIVE R15, `(.L_x_1255) ;  /* 0x000000000f087348 */ /* 0x000fea0003c00000 */
[----:B------:R1:W2:Y:S02]  /*a890*/  SHFL.IDX P6, R14, R13, R12, R11 ;  /* 0x0000000c0d0e7389 */ /* 0x0002a400000c000b */
[----:B-12---:R-:W-:Y:S01]  /*a8a0*/  ENDCOLLECTIVE ;  /* 0x000000000000791b */ /* 0x006fe20003800000 */
.L_x_1255:
[----:B------:R-:W-:Y:S05]  /*a8b0*/  BRA `(.L_x_1256) ;  /* 0xffffff6800007947 */ /* 0x000fea000383ffff */
.L_x_1144:
[----:B--2---:R2:W3:Y:S02]  /*a8c0*/  SYNCS.PHASECHK.TRANS64.TRYWAIT P0, [R237+URZ+0x26800], R4 ;  /* 0x02680004ed0075a7 */ /* 0x0044e4000800017f */
[----:B---3--:R-:W-:Y:S05]  /*a8d0*/  @!P0 NANOSLEEP.SYNCS 0x989680 ;  /* 0x009896800000895d */ /* 0x008fea0003900000 */
[----:B------:R-:W3:Y:S02]  /*a8e0*/  @!P0 SYNCS.PHASECHK.TRANS64 P0, [R237+URZ+0x26800], R4 ;  /* 0x02680004ed0085a7 */ /* 0x000ee4000800007f */
[----:B---3--:R-:W-:Y:S05]  /*a8f0*/  @!P0 BRA `(.L_x_1144) ;  /* 0xfffffffc00f08947 */ /* 0x008fea000383ffff */
[----:B------:R-:W-:Y:S05]  /*a900*/  BRA `(.L_x_1143) ;  /* 0xffffff6800287947 */ /* 0x000fea000383ffff */
.L_x_1149:
[----:B--2---:R-:W-:-:S04]  /*a910*/  IMAD.U32 R5, RZ, RZ, UR9 ;  /* 0x00000009ff057e24 */ /* 0x004fc8000f8e00ff */
[----:B------:R2:W3:Y:S03]  /*a920*/  SYNCS.PHASECHK.TRANS64.TRYWAIT P0, [R5+URZ+0x26810], R120 ;  /* 0x02681078050075a7 */ /* 0x0004e6000800017f */
[----:B---3--:R-:W-:Y:S05]  /*a930*/  @!P0 NANOSLEEP.SYNCS 0x989680 ;  /* 0x009896800000895d */ /* 0x008fea0003900000 */
[----:B------:R-:W3:Y:S02]  /*a940*/  @!P0 SYNCS.PHASECHK.TRANS64 P0, [R5+URZ+0x26810], R120 ;  /* 0x02681078050085a7 */ /* 0x000ee4000800007f */
[----:B---3--:R-:W-:Y:S05]  /*a950*/  @!P0 BRA `(.L_x_1149) ;  /* 0xfffffffc00ec8947 */ /* 0x008fea000383ffff */
[----:B------:R-:W-:Y:S05]  /*a960*/  BRA `(.L_x_1148) ;  /* 0xffffff7000907947 */ /* 0x000fea000383ffff */
.L_x_1153:
[----:B------:R-:W-:-:S04]  /*a970*/  IMAD.U32 R121, RZ, RZ, UR9 ;  /* 0x00000009ff797e24 */ /* 0x000fc8000f8e00ff */
[----:B------:R1:W1:Y:S03]  /*a980*/  SYNCS.PHASECHK.TRANS64.TRYWAIT P0, [R121+URZ+0x26830], R120 ;  /* 0x02683078790075a7 */ /* 0x000266000800017f */
[----:B-1----:R-:W-:Y:S05]  /*a990*/  @!P0 NANOSLEEP.SYNCS 0x989680 ;  /* 0x009896800000895d */ /* 0x002fea0003900000 */
[----:B------:R-:W1:Y:S02]  /*a9a0*/  @!P0 SYNCS.PHASECHK.TRANS64 P0, [R121+URZ+0x26830], R120 ;  /* 0x02683078790085a7 */ /* 0x000e64000800007f */
[----:B-1----:R-:W-:Y:S05]  /*a9b0*/  @!P0 BRA `(.L_x_1153) ;  /* 0xfffffffc00ec8947 */ /* 0x002fea000383ffff */
[----:B------:R-:W-:Y:S05]  /*a9c0*/  BRA `(.L_x_1152) ;  /* 0xffffff7800547947 */ /* 0x000fea000383ffff */
.L_x_1182:
[----:B------:R-:W-:Y:S01]  /*a9d0*/  BSSY B1, `(.L_x_1257) ;  /* 0x0000005000017945 */ /* 0x000fe20003800000 */
[----:B------:R-:W-:-:S07]  /*a9e0*/  IMAD.MOV.U32 R15, RZ, RZ, -0x1 ;  /* 0xffffffffff0f7424 */ /* 0x000fce00078e00ff */
[----:B------:R-:W-:Y:S05]  /*a9f0*/  WARPSYNC.COLLECTIVE R15, `(.L_x_1258) ;  /* 0x000000000f087348 */ /* 0x000fea0003c00000 */
[----:B------:R-:W-:Y:S01]  /*aa00*/  NOP ;  /* 0x0000000000007918 */ /* 0x000fe20000000000 */
[----:B------:R-:W-:Y:S01]  /*aa10*/  ENDCOLLECTIVE ;  /* 0x000000000000791b */ /* 0x000fe20003800000 */
.L_x_1258:
[----:B------:R-:W-:Y:S05]  /*aa20*/  BSYNC B1 ;  /* 0x0000000000017941 */ /* 0x000fea0003800000 */
.L_x_1257:
[----:B------:R-:W-:Y:S05]  /*aa30*/  BRA `(.L_x_1259) ;  /* 0xffffffc000547947 */ /* 0x000fea000383ffff */
.L_x_1195:
[----:B------:R-:W-:Y:S01]  /*aa40*/  BSSY B1, `(.L_x_1260) ;  /* 0x0000005000017945 */ /* 0x000fe20003800000 */
[----:B------:R-:W-:-:S07]  /*aa50*/  IMAD.MOV.U32 R15, RZ, RZ, -0x1 ;  /* 0xffffffffff0f7424 */ /* 0x000fce00078e00ff */
[----:B------:R-:W-:Y:S05]  /*aa60*/  WARPSYNC.COLLECTIVE R15, `(.L_x_1261) ;  /* 0x000000000f087348 */ /* 0x000fea0003c00000 */
[----:B------:R-:W-:Y:S01]  /*aa70*/  NOP ;  /* 0x0000000000007918 */ /* 0x000fe20000000000 */
[----:B------:R-:W-:Y:S01]  /*aa80*/  ENDCOLLECTIVE ;  /* 0x000000000000791b */ /* 0x000fe20003800000 */
.L_x_1261:
[----:B------:R-:W-:Y:S05]  /*aa90*/  BSYNC B1 ;  /* 0x0000000000017941 */ /* 0x000fea0003800000 */
.L_x_1260:
[----:B------:R-:W-:Y:S05]  /*aaa0*/  BRA `(.L_x_1262) ;  /* 0xffffffc400d87947 */ /* 0x000fea000383ffff */
.L_x_1207:
[----:B------:R-:W-:Y:S01]  /*aab0*/  BSSY B1, `(.L_x_1263) ;  /* 0x0000005000017945 */ /* 0x000fe20003800000 */
[----:B------:R-:W-:-:S07]  /*aac0*/  IMAD.MOV.U32 R15, RZ, RZ, -0x1 ;  /* 0xffffffffff0f7424 */ /* 0x000fce00078e00ff */
[----:B------:R-:W-:Y:S05]  /*aad0*/  WARPSYNC.COLLECTIVE R15, `(.L_x_1264) ;  /* 0x000000000f087348 */ /* 0x000fea0003c00000 */
[----:B------:R-:W-:Y:S01]  /*aae0*/  NOP ;  /* 0x0000000000007918 */ /* 0x000fe20000000000 */
[----:B------:R-:W-:Y:S01]  /*aaf0*/  ENDCOLLECTIVE ;  /* 0x000000000000791b */ /* 0x000fe20003800000 */
.L_x_1264:
[----:B------:R-:W-:Y:S05]  /*ab00*/  BSYNC B1 ;  /* 0x0000000000017941 */ /* 0x000fea0003800000 */
.L_x_1263:
[----:B------:R-:W-:Y:S05]  /*ab10*/  BRA `(.L_x_1265) ;  /* 0xffffffc800f87947 */ /* 0x000fea000383ffff */
.L_x_1229:
[----:B-1----:R1:W2:Y:S02]  /*ab20*/  SYNCS.PHASECHK.TRANS64.TRYWAIT P0, [R16+URZ+0x26820], R3 ;  /* 0x02682003100075a7 */ /* 0x0022a4000800017f */
[----:B--2---:R-:W-:Y:S05]  /*ab30*/  @!P0 NANOSLEEP.SYNCS 0x989680 ;  /* 0x009896800000895d */ /* 0x004fea0003900000 */
[----:B------:R-:W2:Y:S02]  /*ab40*/  @!P0 SYNCS.PHASECHK.TRANS64 P0, [R16+URZ+0x26820], R3 ;  /* 0x02682003100085a7 */ /* 0x000ea4000800007f */
[----:B--2---:R-:W-:Y:S05]  /*ab50*/  @!P0 BRA `(.L_x_1229) ;  /* 0xfffffffc00f08947 */ /* 0x004fea000383ffff */
[----:B------:R-:W-:Y:S05]  /*ab60*/  BRA `(.L_x_1266) ;  /* 0xffffffd800c87947 */ /* 0x000fea000383ffff */
.L_x_1233:
[----:B-1----:R1:W3:Y:S02]  /*ab70*/  SYNCS.PHASECHK.TRANS64.TRYWAIT P1, [R16+URZ+0x26840], R21 ;  /* 0x02684015100075a7 */ /* 0x0022e4000802017f */
[----:B---3--:R-:W-:Y:S05]  /*ab80*/  @!P1 NANOSLEEP.SYNCS 0x989680 ;  /* 0x009896800000995d */ /* 0x008fea0003900000 */
[----:B------:R-:W3:Y:S02]  /*ab90*/  @!P1 SYNCS.PHASECHK.TRANS64 P1, [R16+URZ+0x26840], R21 ;  /* 0x02684015100095a7 */ /* 0x000ee4000802007f */
[----:B---3--:R-:W-:Y:S05]  /*aba0*/  @!P1 BRA `(.L_x_1233) ;  /* 0xfffffffc00f09947 */ /* 0x008fea000383ffff */
[----:B------:R-:W-:Y:S05]  /*abb0*/  BRA `(.L_x_1267) ;  /* 0xffffffe000fc7947 */ /* 0x000fea000383ffff */
.L_x_1235:
[----:B--2---:R2:W3:Y:S02]  /*abc0*/  SYNCS.PHASECHK.TRANS64.TRYWAIT P1, [R16+URZ+0x26828], R21 ;  /* 0x02682815100075a7 */ /* 0x0044e4000802017f */
[----:B---3--:R-:W-:Y:S05]  /*abd0*/  @!P1 NANOSLEEP.SYNCS 0x989680 ;  /* 0x009896800000995d */ /* 0x008fea0003900000 */
[----:B------:R-:W3:Y:S02]  /*abe0*/  @!P1 SYNCS.PHASECHK.TRANS64 P1, [R16+URZ+0x26828], R21 ;  /* 0x02682815100095a7 */ /* 0x000ee4000802007f */
[----:B---3--:R-:W-:Y:S05]  /*abf0*/  @!P1 BRA `(.L_x_1235) ;  /* 0xfffffffc00f09947 */ /* 0x008fea000383ffff */
[----:B------:R-:W-:Y:S05]  /*ac00*/  BRA `(.L_x_1268) ;  /* 0xffffffe400ac7947 */ /* 0x000fea000383ffff */
.L_x_1237:
[----:B---3--:R3:W4:Y:S02]  /*ac10*/  SYNCS.PHASECHK.TRANS64.TRYWAIT P1, [R16+URZ+0x26848], R21 ;  /* 0x02684815100075a7 */ /* 0x008724000802017f */
[----:B----4-:R-:W-:Y:S05]  /*ac20*/  @!P1 NANOSLEEP.SYNCS 0x989680 ;  /* 0x009896800000995d */ /* 0x010fea0003900000 */
[----:B------:R-:W4:Y:S02]  /*ac30*/  @!P1 SYNCS.PHASECHK.TRANS64 P1, [R16+URZ+0x26848], R21 ;  /* 0x02684815100095a7 */ /* 0x000f24000802007f */
[----:B----4-:R-:W-:Y:S05]  /*ac40*/  @!P1 BRA `(.L_x_1237) ;  /* 0xfffffffc00f09947 */ /* 0x010fea000383ffff */
[----:B------:R-:W-:Y:S05]  /*ac50*/  BRA `(.L_x_1269) ;  /* 0xffffffe8005c7947 */ /* 0x000fea000383ffff */
.L_x_1239:
[----:B------:R-:W-:-:S07]  /*ac60*/  SHF.L.U32 R5, R11, 0x1f, RZ ;  /* 0x0000001f0b057819 */ /* 0x000fce00000006ff */
.L_x_1270:
[----:B------:R1:W1:Y:S02]  /*ac70*/  SYNCS.PHASECHK.TRANS64.TRYWAIT P1, [R16+URZ+0x26820], R5 ;  /* 0x02682005100075a7 */ /* 0x000264000802017f */
[----:B-1----:R-:W-:Y:S05]  /*ac80*/  @!P1 NANOSLEEP.SYNCS 0x989680 ;  /* 0x009896800000995d */ /* 0x002fea0003900000 */
[----:B------:R-:W1:Y:S02]  /*ac90*/  @!P1 SYNCS.PHASECHK.TRANS64 P1, [R16+URZ+0x26820], R5 ;  /* 0x02682005100095a7 */ /* 0x000e64000802007f */
[----:B-1----:R-:W-:Y:S05]  /*aca0*/  @!P1 BRA `(.L_x_1270) ;  /* 0xfffffffc00f09947 */ /* 0x002fea000383ffff */
[----:B------:R-:W-:Y:S05]  /*acb0*/  BRA `(.L_x_1271) ;  /* 0xffffffe800f47947 */ /* 0x000fea000383ffff */
.L_x_1242:
[----:B-1----:R1:W3:Y:S02]  /*acc0*/  SYNCS.PHASECHK.TRANS64.TRYWAIT P1, [R16+URZ+0x26840], R13 ;  /* 0x0268400d100075a7 */ /* 0x0022e4000802017f */
[----:B---3--:R-:W-:Y:S05]  /*acd0*/  @!P1 NANOSLEEP.SYNCS 0x989680 ;  /* 0x009896800000995d */ /* 0x008fea0003900000 */
[----:B------:R-:W3:Y:S02]  /*ace0*/  @!P1 SYNCS.PHASECHK.TRANS64 P1, [R16+URZ+0x26840], R13 ;  /* 0x0268400d100095a7 */ /* 0x000ee4000802007f */
[----:B---3--:R-:W-:Y:S05]  /*acf0*/  @!P1 BRA `(.L_x_1242) ;  /* 0xfffffffc00f09947 */ /* 0x008fea000383ffff */
[----:B------:R-:W-:Y:S05]  /*ad00*/  BRA `(.L_x_1272) ;  /* 0xffffffec00c47947 */ /* 0x000fea000383ffff */
.L_x_1244:
[----:B--2---:R2:W3:Y:S02]  /*ad10*/  SYNCS.PHASECHK.TRANS64.TRYWAIT P1, [R16+URZ+0x26828], R13 ;  /* 0x0268280d100075a7 */ /* 0x0044e4000802017f */
[----:B---3--:R-:W-:Y:S05]  /*ad20*/  @!P1 NANOSLEEP.SYNCS 0x989680 ;  /* 0x009896800000995d */ /* 0x008fea0003900000 */
[----:B------:R-:W3:Y:S02]  /*ad30*/  @!P1 SYNCS.PHASECHK.TRANS64 P1, [R16+URZ+0x26828], R13 ;  /* 0x0268280d100095a7 */ /* 0x000ee4000802007f */
[----:B---3--:R-:W-:Y:S05]  /*ad40*/  @!P1 BRA `(.L_x_1244) ;  /* 0xfffffffc00f09947 */ /* 0x008fea000383ffff */
[----:B------:R-:W-:Y:S05]  /*ad50*/  BRA `(.L_x_1273) ;  /* 0xfffffff000687947 */ /* 0x000fea000383ffff */
.L_x_1246:
[----:B---3--:R3:W1:Y:S02]  /*ad60*/  SYNCS.PHASECHK.TRANS64.TRYWAIT P0, [R3+URZ+0x26840], R0 ;  /* 0x02684000030075a7 */ /* 0x008664000800017f */
[----:B-1----:R-:W-:Y:S05]  /*ad70*/  @!P0 NANOSLEEP.SYNCS 0x989680 ;  /* 0x009896800000895d */ /* 0x002fea0003900000 */
[----:B------:R-:W1:Y:S02]  /*ad80*/  @!P0 SYNCS.PHASECHK.TRANS64 P0, [R3+URZ+0x26840], R0 ;  /* 0x02684000030085a7 */ /* 0x000e64000800007f */
[----:B-1----:R-:W-:Y:S05]  /*ad90*/  @!P0 BRA `(.L_x_1246) ;  /* 0xfffffffc00f08947 */ /* 0x002fea000383ffff */
[----:B------:R-:W-:Y:S05]  /*ada0*/  BRA `(.L_x_1274) ;  /* 0xfffffff4002c7947 */ /* 0x000fea000383ffff */
.L_x_1248:
[----:B------:R-:W-:Y:S01]  /*adb0*/  BSSY B1, `(.L_x_1275) ;  /* 0x0000006000017945 */ /* 0x000fe20003800000 */
[----:B------:R-:W-:-:S07]  /*adc0*/  IMAD.MOV.U32 R15, RZ, RZ, -0x1 ;  /* 0xffffffffff0f7424 */ /* 0x000fce00078e00ff */
[----:B------:R-:W-:Y:S05]  /*add0*/  WARPSYNC.COLLECTIVE R15, `(.L_x_1276) ;  /* 0x000000000f0c7348 */ /* 0x000fea0003c00000 */
[----:B------:R-:W-:Y:S02]  /*ade0*/  ELECT P6, UR62, PT ;  /* 0x00000000003e782f */ /* 0x000fe400038c0000 */
[----:B------:R-:W-:Y:S01]  /*adf0*/  MOV R14, UR62 ;  /* 0x0000003e000e7c02 */ /* 0x000fe20008000f00 */
[----:B------:R-:W-:Y:S10]  /*ae00*/  ENDCOLLECTIVE ;  /* 0x000000000000791b */ /* 0x000ff40003800000 */
.L_x_1276:
[----:B------:R-:W-:Y:S05]  /*ae10*/  BSYNC B1 ;  /* 0x0000000000017941 */ /* 0x000fea0003800000 */
.L_x_1275:
[----:B------:R-:W-:Y:S05]  /*ae20*/  BRA `(.L_x_1277) ;  /* 0xfffffff400f47947 */ /* 0x000fea000383ffff */
.L_x_1250:
[----:B-1----:R1:W2:Y:S02]  /*ae30*/  SYNCS.PHASECHK.TRANS64.TRYWAIT P0, [R6+URZ], R5 ;  /* 0x00000005060075a7 */ /* 0x0022a4000800017f */
[----:B--2---:R-:W-:Y:S05]  /*ae40*/  @!P0 NANOSLEEP.SYNCS 0x989680 ;  /* 0x009896800000895d */ /* 0x004fea0003900000 */
[----:B------:R-:W2:Y:S02]  /*ae50*/  @!P0 SYNCS.PHASECHK.TRANS64 P0, [R6+URZ], R5 ;  /* 0x00000005060085a7 */ /* 0x000ea4000800007f */
[----:B--2---:R-:W-:Y:S05]  /*ae60*/  @!P0 BRA `(.L_x_1250) ;  /* 0xfffffffc00f08947 */ /* 0x004fea000383ffff */
[----:B------:R-:W-:Y:S05]  /*ae70*/  BRA `(.L_x_1278) ;  /* 0xfffffff800347947 */ /* 0x000fea000383ffff */
.L_x_1251:
[----:B--2---:R2:W3:Y:S02]  /*ae80*/  SYNCS.PHASECHK.TRANS64.TRYWAIT P0, [R3+URZ], R2 ;  /* 0x00000002030075a7 */ /* 0x0044e4000800017f */
[----:B---3--:R-:W-:Y:S05]  /*ae90*/  @!P0 NANOSLEEP.SYNCS 0x989680 ;  /* 0x009896800000895d */ /* 0x008fea0003900000 */
[----:B------:R-:W3:Y:S02]  /*aea0*/  @!P0 SYNCS.PHASECHK.TRANS64 P0, [R3+URZ], R2 ;  /* 0x00000002030085a7 */ /* 0x000ee4000800007f */
[----:B---3--:R-:W-:Y:S05]  /*aeb0*/  @!P0 BRA `(.L_x_1251) ;  /* 0xfffffffc00f08947 */ /* 0x008fea000383ffff */
[----:B------:R-:W-:Y:S05]  /*aec0*/  BRA `(.L_x_1279) ;  /* 0xfffffff800287947 */ /* 0x000fea000383ffff */
.L_x_1253:
[----:B--2---:R2:W3:Y:S02]  /*aed0*/  SYNCS.PHASECHK.TRANS64.TRYWAIT P0, [R0+URZ], R5 ;  /* 0x00000005000075a7 */ /* 0x0044e4000800017f */
[----:B---3--:R-:W-:Y:S05]  /*aee0*/  @!P0 NANOSLEEP.SYNCS 0x989680 ;  /* 0x009896800000895d */ /* 0x008fea0003900000 */
[----:B------:R-:W3:Y:S02]  /*aef0*/  @!P0 SYNCS.PHASECHK.TRANS64 P0, [R0+URZ], R5 ;  /* 0x00000005000085a7 */ /* 0x000ee4000800007f */
[----:B---3--:R-:W-:Y:S05]  /*af00*/  @!P0 BRA `(.L_x_1253) ;  /* 0xfffffffc00f08947 */ /* 0x008fea000383ffff */
[----:B------:R-:W-:Y:S05]  /*af10*/  BRA `(.L_x_1280) ;  /* 0xfffffff8002c7947 */ /* 0x000fea000383ffff */
.L_x_1281:
        /* <DEDUP_REMOVED lines=14> */
.L_x_3304:


//--------------------- .text._ZN7cutlass13device_kernelIN5flash11enable_sm90INS1_16FlashAttnBwdSm90INS1_25CollectiveMainloopBwdSm90ILi2ELi2ELi2EN4cute5tupleIJNS5_1CILi1EEES8_S8_EEENS6_IJNS7_ILi64EEENS7_ILi128EEENS7_ILi96EEEEEENS_6half_tEfNS_4arch4Sm90ELb0ELb1ELb1ELb0ELb0ELb1ELb0ELb0ELi2ELi1ELi2ELi1ELb1EEENS1_24CollectiveEpilogueBwdGQAISD_fSG_Li256ELb0ELb0EEENS1_19SingleTileSchedulerILb0ELb0ELb0ELi128EEEEEEEEEvNT_6ParamsE --------------------------
	.section	.text._ZN7cutlass13device_kernelIN5flash11enable_sm90INS1_16FlashAttnBwdSm90INS1_25CollectiveMainloopBwdSm90ILi2ELi2ELi2EN4cute5tupleIJNS5_1CILi1EEES8_S8_EEENS6_IJNS7_ILi64EEENS7_ILi128EEENS7_ILi96EEEEEENS_6half_tEfNS_4arch4Sm90ELb0ELb1ELb1ELb0ELb0ELb1ELb0ELb0ELi2ELi1ELi2ELi1ELb1EEENS1_24CollectiveEpilogueBwdGQAISD_fSG_Li256ELb0ELb0EEENS1_19SingleTileSchedulerILb0ELb0ELb0ELi128EEEEEEEEEvNT_6ParamsE,"ax",@progbits
	.align	128
.text._ZN7cutlass13device_kernelIN5flash11enable_sm90INS1_16FlashAttnBwdSm90INS1_25CollectiveMainloopBwdSm90ILi2ELi2ELi2EN4cute5tupleIJNS5_1CILi1EEES8_S8_EEENS6_IJNS7_ILi64EEENS7_ILi128EEENS7_ILi96EEEEEENS_6half_tEfNS_4arch4Sm90ELb0ELb1ELb1ELb0ELb0ELb1ELb0ELb0ELi2ELi1ELi2ELi1ELb1EEENS1_24CollectiveEpilogueBwdGQAISD_fSG_Li256ELb0ELb0EEENS1_19SingleTileSchedulerILb0ELb0ELb0ELi128EEEEEEEEEvNT_6ParamsE:
        .type           _ZN7cutlass13device_kernelIN5flash11enable_sm90INS1_16FlashAttnBwdSm90INS1_25CollectiveMainloopBwdSm90ILi2ELi2ELi2EN4cute5tupleIJNS5_1CILi1EEES8_S8_EEENS6_IJNS7_ILi64EEENS7_ILi128EEENS7_ILi96EEEEEENS_6half_tEfNS_4arch4Sm90ELb0ELb1ELb1ELb0ELb0ELb1ELb0ELb0ELi2ELi1ELi2ELi1ELb1EEENS1_24CollectiveEpilogueBwdGQAISD_fSG_Li256ELb0ELb0EEENS1_19SingleTileSchedulerILb0ELb0ELb0ELi128EEEEEEEEEvNT_6ParamsE,@function
        .size           _ZN7cutlass13device_kernelIN5flash11enable_sm90INS1_16FlashAttnBwdSm90INS1_25CollectiveMainloopBwdSm90ILi2ELi2ELi2EN4cute5tupleIJNS5_1CILi1EEES8_S8_EEENS6_IJNS7_ILi64EEENS7_ILi128EEENS7_ILi96EEEEEENS_6half_tEfNS_4arch4Sm90ELb0ELb1ELb1ELb0ELb0ELb1ELb0ELb0ELi2ELi1ELi2ELi1ELb1EEENS1_24CollectiveEpilogueBwdGQAISD_fSG_Li256ELb0ELb0EEENS1_19SingleTileSchedulerILb0ELb0ELb0ELi128EEEEEEEEEvNT_6ParamsE,(.L_x_3305 - _ZN7cutlass13device_kernelIN5flash11enable_sm90INS1_16FlashAttnBwdSm90INS1_25CollectiveMainloopBwdSm90ILi2ELi2ELi2EN4cute5tupleIJNS5_1CILi1EEES8_S8_EEENS6_IJNS7_ILi64EEENS7_ILi128EEENS7_ILi96EEEEEENS_6half_tEfNS_4arch4Sm90ELb0ELb1ELb1ELb0ELb0ELb1ELb0ELb0ELi2ELi1ELi2ELi1ELb1EEENS1_24CollectiveEpilogueBwdGQAISD_fSG_Li256ELb0ELb0EEENS1_19SingleTileSchedulerILb0ELb0ELb0ELi128EEEEEEEEEvNT_6ParamsE)
        .other          _ZN7cutlass13device_kernelIN5flash11enable_sm90INS1_16FlashAttnBwdSm90INS1_25CollectiveMainloopBwdSm90ILi2ELi2ELi2EN4cute5tupleIJNS5_1CILi1EEES8_S8_EEENS6_IJNS7_ILi64EEENS7_ILi128EEENS7_ILi96EEEEEENS_6half_tEfNS_4arch4Sm90ELb0ELb1ELb1ELb0ELb0ELb1ELb0ELb0ELi2ELi1ELi2ELi1ELb1EEENS1_24CollectiveEpilogueBwdGQAISD_fSG_Li256ELb0ELb0EEENS1_19SingleTileSchedulerILb0ELb0ELb0ELi128EEEEEEEEEvNT_6ParamsE,@"STO_CUDA_ENTRY STV_DEFAULT"
_ZN7cutlass13device_kernelIN5flash11enable_sm90INS1_16FlashAttnBwdSm90INS1_25CollectiveMainloopBwdSm90ILi2ELi2ELi2EN4cute5tupleIJNS5_1CILi1EEES8_S8_EEENS6_IJNS7_ILi64EEENS7_ILi128EEENS7_ILi96EEEEEENS_6half_tEfNS_4arch4Sm90ELb0ELb1ELb1ELb0ELb0ELb1ELb0ELb0ELi2ELi1ELi2ELi1ELb1EEENS1_24CollectiveEpilogueBwdGQAISD_fSG_Li256ELb0ELb0EEENS1_19SingleTileSchedulerILb0ELb0ELb0ELi128EEEEEEEEEvNT_6ParamsE:
        /* <DEDUP_REMOVED lines=24> */
.L_x_1283:
[----:B------:R-:W-:Y:S05]  /*0180*/  BSYNC B0 ;  /* 0x0000000000007941 */ /* 0x000fea0003800000 */
.L_x_1282:
        /* <DEDUP_REMOVED lines=37> */
.L_x_1284:
        /* <DEDUP_REMOVED lines=22> */
.L_x_1285:
[----:B------:R-:W-:Y:S01]  /*0540*/  PLOP3.LUT P0, PT, PT, PT, UP0, 0x80, 0x0 ;  /* 0x000000000000781c */ /* 0x000fe20003f0f008 */
[----:B------:R-:W-:Y:S01]  /*0550*/  NOP ;  /* 0x0000000000007918 */ /* 0x000fe20000000000 */
[----:B------:R-:W-:Y:S01]  /*0560*/  BSSY B6, `(.L_x_1286) ;  /* 0x000084e000067945 */ /* 0x000fe20003800000 */
[----:B-12-4-:R-:W-:Y:S10]  /*0570*/  BAR.SYNC.DEFER_BLOCKING 0x0 ;  /* 0x0000000000007b1d */ /* 0x016ff40000010000 */
[----:B------:R-:W-:Y:S05]  /*0580*/  @!P0 BRA `(.L_x_1287) ;  /* 0x0000005000608947 */ /* 0x000fea0003800000 */
.L_x_1288:
        /* <DEDUP_REMOVED lines=13> */
[----:B----4-:R-:W-:Y:S05]  /*0660*/  @!P0 BRA `(.L_x_1289) ;  /* 0x0000008000f48947 */ /* 0x010fea0003800000 */
        /* <DEDUP_REMOVED lines=73> */
.L_x_1290:
        /* <DEDUP_REMOVED lines=28> */
.L_x_1293:
        /* <DEDUP_REMOVED lines=15> */
.L_x_1292:
        /* <DEDUP_REMOVED lines=22> */
.L_x_1295:
        /* <DEDUP_REMOVED lines=15> */
.L_x_1294:
[----:B------:R-:W-:Y:S01]  /*1000*/  SHF.R.S32.HI R19, RZ, 0x1f, R18 ;  /* 0x0000001fff137819 */ /* 0x000fe20000011412 */
[----:B------:R-:W-:-:S03]  /*1010*/  UMOV UR4, 0xffffffff ;  /* 0xffffffff00047882 */ /* 0x000fc60000000000 */
[----:B------:R-:W-:-:S04]  /*1020*/  LEA.HI R0, R19, R18, RZ, 0x7 ;  /* 0x0000001213007211 */ /* 0x000fc800078f38ff */
[----:B------:R-:W-:Y:S01]  /*1030*/  SHF.R.S32.HI R17, RZ, 0x7, R0 ;  /* 0x00000007ff117819 */ /* 0x000fe20000011400 */
[----:B------:R-:W-:Y:S06]  /*1040*/  BRA.DIV UR4, `(.L_x_1296) ;  /* 0x0000007a04847947 */ /* 0x000fec000b800000 */
[----:B------:R1:W2:Y:S02]  /*1050*/  SHFL.IDX PT, R14, R17, RZ, 0x1f ;  /* 0x00001fff110e7589 */ /* 0x0002a400000e0000 */
.L_x_1368:
        /* <DEDUP_REMOVED lines=15> */
.L_x_1297:
        /* <DEDUP_REMOVED lines=19> */
.L_x_1299:
        /* <DEDUP_REMOVED lines=127> */
.L_x_1310:
[----:B------:R-:W-:-:S06]  /*1a70*/  UISETP.NE.AND UP0, UPT, UR16, 0x3, UPT ;  /* 0x000000031000788c */ /* 0x000fcc000bf05270 */
[----:B------:R-:W-:-:S13]  /*1a80*/  PLOP3.LUT P6, PT, PT, PT, UP0, 0x80, 0x0 ;  /* 0x000000000000781c */ /* 0x000fda0003fcf008 */
[----:B-1----:R-:W-:Y:S05]  /*1a90*/  @!P6 BRA `(.L_x_1300) ;  /* 0x000000000004e947 */ /* 0x002fea0003800000 */
[----:B------:R-:W-:Y:S01]  /*1aa0*/  BPT.TRAP 0x1 ;  /* 0x000000040000795c */ /* 0x000fe20000300000 */
.L_x_1300:
[----:B------:R-:W-:Y:S01]  /*1ab0*/  R2UR UR6, R237 ;  /* 0x00000000ed0672ca */ /* 0x000fe200000e0000 */
[----:B------:R-:W-:-:S05]  /*1ac0*/  IMAD.U32 R120, RZ, RZ, UR4 ;  /* 0x00000004ff787e24 */ /* 0x000fca000f8e00ff */
[----:B------:R-:W-:-:S07]  /*1ad0*/  SHF.L.U32 R120, R120, 0x1f, RZ ;  /* 0x0000001f78787819 */ /* 0x000fce00000006ff */
[----:B------:R-:W-:-:S09]  /*1ae0*/  ULEA UR6, UR5, UR6, 0x3 ;  /* 0x0000000605067291 */ /* 0x000fd2000f8e183f */
[----:B------:R1:W2:Y:S01]  /*1af0*/  SYNCS.PHASECHK.TRANS64.TRYWAIT P0, [UR6+0x26810], R120 ;  /* 0x02681078ff0075a7 */ /* 0x0002a20008000146 */
[----:B------:R-:W-:Y:S05]  /*1b00*/  @!P6 BRA `(.L_x_1301) ;  /* 0x000000000004e947 */ /* 0x000fea0003800000 */
[----:B------:R-:W-:Y:S01]  /*1b10*/  BPT.TRAP 0x1 ;  /* 0x000000040000795c */ /* 0x000fe20000300000 */
.L_x_1301:
[----:B--2---:R-:W-:Y:S05]  /*1b20*/  @P0 BRA `(.L_x_1302) ;  /* 0x0000000000080947 */ /* 0x004fea0003800000 */
[----:B------:R-:W2:Y:S02]  /*1b30*/  SYNCS.PHASECHK.TRANS64.TRYWAIT P0, [UR6+0x26810], R120 ;  /* 0x02681078ff0075a7 */ /* 0x000ea40008000146 */
[----:B--2---:R-:W-:Y:S05]  /*1b40*/  @!P0 BRA `(.L_x_1303) ;  /* 0x0000006c00f88947 */ /* 0x004fea0003800000 */
.L_x_1302:
        /* <DEDUP_REMOVED lines=66> */
.L_x_1304:
[----:B------:R1:W1:Y:S01]  /*1f70*/  SYNCS.PHASECHK.TRANS64.TRYWAIT P0, [UR6+0x26830], R120 ;  /* 0x02683078ff0075a7 */ /* 0x0002620008000146 */
[----:B------:R-:W-:Y:S05]  /*1f80*/  @!P6 BRA `(.L_x_1305) ;  /* 0x000000000004e947 */ /* 0x000fea0003800000 */
[----:B------:R-:W-:Y:S01]  /*1f90*/  BPT.TRAP 0x1 ;  /* 0x000000040000795c */ /* 0x000fe20000300000 */
.L_x_1305:
        /* <DEDUP_REMOVED lines=50> */
.L_x_1306:
        /* <DEDUP_REMOVED lines=604> */
.L_x_1308:
        /* <DEDUP_REMOVED lines=46> */
.L_x_1309:
        /* <DEDUP_REMOVED lines=62> */
.L_x_1291:
[----:B------:R-:W-:Y:S05]  /*4f40*/  @P0 BRA `(.L_x_1289) ;  /* 0x0000003800bc0947 */ /* 0x000fea0003800000 */
[----:B-1----:R-:W1:Y:S01]  /*4f50*/  S2R R4, SR_TID.X ;  /* 0x0000000000047919 */ /* 0x002e620000002100 */
[----:B------:R-:W2:Y:S01]  /*4f60*/  S2UR UR5, SR_CTAID.Y ;  /* 0x00000000000579c3 */ /* 0x000ea20000002600 */
[----:B------:R-:W-:Y:S01]  /*4f70*/  ULDC UR4, c[0x0][0x850] ;  /* 0x0002140000047ab9 */ /* 0x000fe20000000800 */
[----:B------:R-:W-:Y:S01]  /*4f80*/  ULDC.64 UR12, c[0x0][0x818] ;  /* 0x00020600000c7ab9 */ /* 0x000fe20000000a00 */
[----:B------:R-:W-:Y:S01]  /*4f90*/  UISETP.NE.AND UP0, UPT, UR4, 0x1, UPT ;  /* 0x000000010400788c */ /* 0x000fe2000bf05270 */
[----:B------:R-:W-:Y:S01]  /*4fa0*/  BSSY B0, `(.L_x_1311) ;  /* 0x0000052000007945 */ /* 0x000fe20003800000 */
[----:B------:R-:W-:Y:S01]  /*4fb0*/  ULDC.64 UR14, c[0x0][0x820] ;  /* 0x00020800000e7ab9 */ /* 0x000fe20000000a00 */
[----:B------:R-:W-:Y:S01]  /*4fc0*/  UMOV UR4, 0x400 ;  /* 0x0000040000047882 */ /* 0x000fe20000000000 */
[----:B------:R-:W-:Y:S01]  /*4fd0*/  ULDC.64 UR16, c[0x0][0x848] ;  /* 0x0002120000107ab9 */ /* 0x000fe20000000a00 */
[----:B------:R-:W3:Y:S06]  /*4fe0*/  S2UR UR9, SR_CgaCtaId ;  /* 0x00000000000979c3 */ /* 0x000eec0000008800 */
[----:B------:R-:W-:-:S02]  /*4ff0*/  @UP0 ULDC UR6, c[0x0][0x854] ;  /* 0x0002150000060ab9 */ /* 0x000fc40000000800 */
[----:B------:R-:W4:Y:S01]  /*5000*/  S2UR UR8, SR_CTAID.X ;  /* 0x00000000000879c3 */ /* 0x000f220000002500 */
[----:B--2---:R-:W-:-:S07]  /*5010*/  UIMAD.WIDE.U32 UR6, UR5, UR6, URZ ;  /* 0x00000006050672a5 */ /* 0x004fce000f8e003f */
[----:B------:R-:W2:Y:S01]  /*5020*/  S2UR UR18, SR_CTAID.Z ;  /* 0x00000000001279c3 */ /* 0x000ea20000002700 */
[----:B-1----:R-:W-:Y:S01]  /*5030*/  VIADD R3, R4, 0xffffff80 ;  /* 0xffffff8004037836 */ /* 0x002fe20000000000 */
[----:B---3--:R-:W-:-:S03]  /*5040*/  ULEA UR4, UR9, UR4, 0x18 ;  /* 0x0000000409047291 */ /* 0x008fc6000f8ec03f */
[----:B------:R-:W-:Y:S01]  /*5050*/  @UP0 ULDC UR9, c[0x0][0x858] ;  /* 0x0002160000090ab9 */ /* 0x000fe20000000800 */
[----:B------:R-:W-:Y:S01]  /*5060*/  SHF.R.S32.HI R0, RZ, 0x1f, R3 ;  /* 0x0000001fff007819 */ /* 0x000fe20000011403 */
[----:B------:R-:W-:Y:S01]  /*5070*/  @UP0 USHF.R.U32.HI UR5, URZ, UR9, UR7 ;  /* 0x000000093f050299 */ /* 0x000fe20008011607 */
[----:B------:R-:W-:Y:S01]  /*5080*/  BAR.SYNC.DEFER_BLOCKING 0x1, 0x100 ;  /* 0x0044000000007b1d */ /* 0x000fe20000010000 */
[----:B------:R-:W-:Y:S01]  /*5090*/  ISETP.NE.AND P0, PT, R3, RZ, PT ;  /* 0x000000ff0300720c */ /* 0x000fe20003f05270 */
[----:B----4-:R-:W-:Y:S01]  /*50a0*/  UIMAD UR8, UR8, 0x3000, URZ ;  /* 0x00003000080878a4 */ /* 0x010fe2000f8e023f */
[----:B------:R-:W-:Y:S01]  /*50b0*/  LEA.HI R2, R0, R3, RZ, 0x7 ;  /* 0x0000000300027211 */ /* 0x000fe200078f38ff */
[----:B------:R-:W-:Y:S02]  /*50c0*/  USHF.R.S32.HI UR10, URZ, 0x1f, UR5 ;  /* 0x0000001f3f0a7899 */ /* 0x000fe40008011405 */
[----:B------:R-:W-:Y:S01]  /*50d0*/  USHF.R.S32.HI UR9, URZ, 0x1f, UR8 ;  /* 0x0000001f3f097899 */ /* 0x000fe20008011408 */
[----:B------:R-:W-:Y:S01]  /*50e0*/  LOP3.LUT R0, R2, 0x3fffff80, RZ, 0xc0, !PT ;  /* 0x3fffff8002007812 */ /* 0x000fe200078ec0ff */
[----:B------:R-:W-:Y:S01]  /*50f0*/  UIMAD UR11, UR10, UR12, URZ ;  /* 0x0000000c0a0b72a4 */ /* 0x000fe2000f8e023f */
[----:B------:R-:W-:Y:S01]  /*5100*/  SHF.R.S32.HI R5, RZ, 0x7, R2 ;  /* 0x00000007ff057819 */ /* 0x000fe20000011402 */
[----:B------:R-:W-:-:S02]  /*5110*/  UIMAD.WIDE.U32 UR6, UR5, UR12, UR8 ;  /* 0x0000000c050672a5 */ /* 0x000fc4000f8e0008 */
[----:B------:R-:W-:Y:S01]  /*5120*/  IMAD.IADD R0, R3, 0x1, -R0 ;  /* 0x0000000103007824 */ /* 0x000fe200078e0a00 */
[----:B------:R-:W-:-:S03]  /*5130*/  UIMAD UR11, UR5, UR13, UR11 ;  /* 0x0000000d050b72a4 */ /* 0x000fc6000f8e020b */
[----:B------:R-:W-:Y:S01]  /*5140*/  IMAD R0, R5, 0x600, R0 ;  /* 0x0000060005007824 */ /* 0x000fe200078e0200 */
[----:B------:R-:W-:Y:S01]  /*5150*/  ULDC.64 UR12, c[0x0][0x840] ;  /* 0x00021000000c7ab9 */ /* 0x000fe20000000a00 */
[----:B------:R-:W-:Y:S02]  /*5160*/  UIADD3 UR7, UR7, UR11, URZ ;  /* 0x0000000b07077290 */ /* 0x000fe4000fffe03f */
[----:B------:R-:W-:Y:S01]  /*5170*/  IMAD.SHL.U32 R0, R0, 0x4, RZ ;  /* 0x0000000400007824 */ /* 0x000fe200078e00ff */
[----:B------:R-:W-:Y:S02]  /*5180*/  UIMAD UR10, UR10, UR12, URZ ;  /* 0x0000000c0a0a72a4 */ /* 0x000fe4000f8e023f */
[----:B------:R-:W-:Y:S02]  /*5190*/  UIMAD.WIDE.U32 UR8, UR5, UR12, UR8 ;  /* 0x0000000c050872a5 */ /* 0x000fe4000f8e0008 */
[----:B------:R-:W-:Y:S01]  /*51a0*/  LEA R0, R0, UR4, 0x2 ;  /* 0x0000000400007c11 */ /* 0x000fe2000f8e10ff */
[----:B------:R-:W-:-:S02]  /*51b0*/  UIMAD UR12, UR5, UR13, UR10 ;  /* 0x0000000d050c72a4 */ /* 0x000fc4000f8e020a */
[----:B--2---:R-:W-:Y:S02]  /*51c0*/  USHF.R.S32.HI UR5, URZ, 0x1f, UR18 ;  /* 0x0000001f3f057899 */ /* 0x004fe40008011412 */
[----:B------:R1:W-:Y:S01]  /*51d0*/  STS.128 [R0], R24 ;  /* 0x0000001800007388 */ /* 0x0003e20000000c00 */
[----:B------:R-:W-:Y:S02]  /*51e0*/  UIADD3 UR9, UR9, UR12, URZ ;  /* 0x0000000c09097290 */ /* 0x000fe4000fffe03f */
[----:B------:R-:W-:Y:S01]  /*51f0*/  UIMAD UR10, UR5, UR14, URZ ;  /* 0x0000000e050a72a4 */ /* 0x000fe2000f8e023f */
[----:B------:R1:W-:Y:S01]  /*5200*/  STS.128 [R0+0x800], R28 ;  /* 0x0008001c00007388 */ /* 0x0003e20000000c00 */
[----:B------:R-:W-:Y:S02]  /*5210*/  UIMAD UR5, UR5, UR16, URZ ;  /* 0x00000010050572a4 */ /* 0x000fe4000f8e023f */
[----:B------:R-:W-:Y:S01]  /*5220*/  UIMAD UR10, UR18, UR15, UR10 ;  /* 0x0000000f120a72a4 */ /* 0x000fe2000f8e020a */
[----:B------:R1:W-:Y:S01]  /*5230*/  STS.128 [R0+0x1000], R32 ;  /* 0x0010002000007388 */ /* 0x0003e20000000c00 */
[----:B------:R-:W-:-:S02]  /*5240*/  UIMAD.WIDE.U32 UR6, UR18, UR14, UR6 ;  /* 0x0000000e120672a5 */ /* 0x000fc4000f8e0006 */
[----:B------:R-:W-:Y:S01]  /*5250*/  UIMAD UR5, UR18, UR17, UR5 ;  /* 0x00000011120572a4 */ /* 0x000fe2000f8e0205 */
[----:B------:R1:W-:Y:S01]  /*5260*/  STS.128 [R0+0x1800], R36 ;  /* 0x0018002400007388 */ /* 0x0003e20000000c00 */
[----:B------:R-:W-:Y:S01]  /*5270*/  UIMAD.WIDE.U32 UR8, UR18, UR16, UR8 ;  /* 0x00000010120872a5 */ /* 0x000fe2000f8e0008 */
[----:B------:R-:W-:Y:S02]  /*5280*/  ULDC.64 UR12, c[0x0][0x800] ;  /* 0x00020000000c7ab9 */ /* 0x000fe40000000a00 */
[----:B------:R1:W-:Y:S01]  /*5290*/  STS.128 [R0+0x2000], R40 ;  /* 0x0020002800007388 */ /* 0x0003e20000000c00 */
[----:B------:R-:W-:Y:S01]  /*52a0*/  ULDC.64 UR14, c[0x0][0x828] ;  /* 0x00020a00000e7ab9 */ /* 0x000fe20000000a00 */
[----:B------:R-:W-:Y:S02]  /*52b0*/  UIADD3 UR7, UR7, UR10, URZ ;  /* 0x0000000a07077290 */ /* 0x000fe4000fffe03f */
[----:B------:R1:W-:Y:S01]  /*52c0*/  STS.128 [R0+0x2800], R44 ;  /* 0x0028002c00007388 */ /* 0x0003e20000000c00 */
[----:B------:R-:W-:-:S02]  /*52d0*/  ULEA UR12, UP0, UR6, UR12, 0x2 ;  /* 0x0000000c060c7291 */ /* 0x000fc4000f80103f */
[----:B------:R-:W-:Y:S01]  /*52e0*/  UIADD3 UR5, UR9, UR5, URZ ;  /* 0x0000000509057290 */ /* 0x000fe2000fffe03f */
[----:B------:R1:W-:Y:S01]  /*52f0*/  STS.128 [R0+0x3000], R48 ;  /* 0x0030003000007388 */ /* 0x0003e20000000c00 */
[----:B------:R-:W-:Y:S02]  /*5300*/  ULEA UR14, UP1, UR8, UR14, 0x2 ;  /* 0x0000000e080e7291 */ /* 0x000fe4000f82103f */
[----:B------:R-:W-:Y:S01]  /*5310*/  ULEA.HI.X UR13, UR6, UR13, UR7, 0x2, UP0 ;  /* 0x0000000d060d7291 */ /* 0x000fe200080f1407 */
[----:B------:R1:W-:Y:S01]  /*5320*/  STS.128 [R0+0x3800], R52 ;  /* 0x0038003400007388 */ /* 0x0003e20000000c00 */
[----:B------:R-:W-:-:S03]  /*5330*/  ULEA.HI.X UR7, UR8, UR15, UR5, 0x2, UP1 ;  /* 0x0000000f08077291 */ /* 0x000fc600088f1405 */
        /* <DEDUP_REMOVED lines=10> */
[----:B--2---:R-:W-:Y:S06]  /*53e0*/  BAR.SYNC.DEFER_BLOCKING 0x1, 0x100 ;  /* 0x0044000000007b1d */ /* 0x004fec0000010000 */
[----:B------:R-:W-:Y:S05]  /*53f0*/  @P0 BRA `(.L_x_1312) ;  /* 0x0000000000300947 */ /* 0x000fea0003800000 */
[----:B------:R-:W-:Y:S01]  /*5400*/  PLOP3.LUT P0, PT, PT, PT, PT, 0x80, 0x0 ;  /* 0x000000000000781c */ /* 0x000fe20003f0f070 */
[----:B------:R-:W-:Y:S01]  /*5410*/  UMOV UR5, 0xc00 ;  /* 0x00000c0000057882 */ /* 0x000fe20000000000 */
[----:B------:R-:W-:Y:S01]  /*5420*/  UMOV UR8, 0x0 ;  /* 0x0000000000087882 */ /* 0x000fe20000000000 */
[----:B------:R-:W-:Y:S01]  /*5430*/  UMOV UR9, 0x14f00000 ;  /* 0x14f0000000097882 */ /* 0x000fe20000000000 */
[----:B------:R-:W-:-:S09]  /*5440*/  UMOV UR6, UR14 ;  /* 0x0000000e00067c82 */ /* 0x000fd20008000000 */
.L_x_1313:
[----:B------:R-:W-:Y:S01]  /*5450*/  @P0 ELECT P1, URZ, PT ;  /* 0x00000000003f082f */ /* 0x000fe20003820000 */
[----:B------:R2:W-:-:S12]  /*5460*/  UBLKRED.G.S.ADD.F32.RN [UR6], [UR4], UR5, desc[UR8] ;  /* 0x00000806040073bb */ /* 0x0005d800080a1405 */
[----:B------:R-:W-:Y:S02]  /*5470*/  @P1 PLOP3.LUT P0, PT, P1, PT, PT, 0x8, 0x0 ;  /* 0x000000000000181c */ /* 0x000fe40000f0e170 */
[----:B------:R-:W-:-:S11]  /*5480*/  PLOP3.LUT P1, PT, PT, PT, PT, 0x8, 0x0 ;  /* 0x000000000000781c */ /* 0x000fd60003f2e170 */
[----:B--2---:R-:W-:Y:S05]  /*5490*/  @P0 BRA.U.ANY `(.L_x_1313) ;  /* 0xfffffffd00ec0947 */ /* 0x004fea000393ffff */
[----:B------:R0:W-:Y:S01]  /*54a0*/  UTMACMDFLUSH ;  /* 0x00000000000079b7 */ /* 0x0001e20000000000 */
[----:B------:R-:W-:-:S04]  /*54b0*/  DEPBAR.LE SB0, 0x0 ;  /* 0x000080000000791a */ /* 0x000fc80000000000 */
.L_x_1312:
[----:B------:R-:W-:Y:S05]  /*54c0*/  BSYNC B0 ;  /* 0x0000000000007941 */ /* 0x000fea0003800000 */
.L_x_1311:
        /* <DEDUP_REMOVED lines=28> */
.L_x_1314:
[----:B------:R-:W-:Y:S01]  /*5690*/  @P0 ELECT P1, URZ, PT ;  /* 0x00000000003f082f */ /* 0x000fe20003820000 */
[----:B------:R2:W-:-:S12]  /*56a0*/  UBLKRED.G.S.ADD.F32.RN [UR6], [UR4], UR5, desc[UR8] ;  /* 0x00000806040073bb */ /* 0x0005d800080a1405 */
[----:B------:R-:W-:Y:S02]  /*56b0*/  @P1 PLOP3.LUT P0, PT, P1, PT, PT, 0x8, 0x0 ;  /* 0x000000000000181c */ /* 0x000fe40000f0e170 */
[----:B------:R-:W-:-:S11]  /*56c0*/  PLOP3.LUT P1, PT, PT, PT, PT, 0x8, 0x0 ;  /* 0x000000000000781c */ /* 0x000fd60003f2e170 */
[----:B--2---:R-:W-:Y:S05]  /*56d0*/  @P0 BRA.U.ANY `(.L_x_1314) ;  /* 0xfffffffd00ec0947 */ /* 0x004fea000393ffff */
[----:B------:R0:W-:Y:S01]  /*56e0*/  UTMACMDFLUSH ;  /* 0x00000000000079b7 */ /* 0x0001e20000000000 */
[----:B------:R-:W-:-:S04]  /*56f0*/  DEPBAR.LE SB0, 0x0 ;  /* 0x000080000000791a */ /* 0x000fc80000000000 */
[----:B------:R-:W-:Y:S05]  /*5700*/  BRA `(.L_x_1289) ;  /* 0x0000003000cc7947 */ /* 0x000fea0003800000 */
.L_x_1287:
        /* <DEDUP_REMOVED lines=40> */
.L_x_1316:
[----:B------:R-:W-:Y:S02]  /*5990*/  UISETP.GT.AND UP0, UPT, UR8, UR5, UPT ;  /* 0x000000050800728c */ /* 0x000fe4000bf04270 */
[----:B------:R-:W-:Y:S02]  /*59a0*/  USHF.R.S32.HI UR14, URZ, 0x1f, UR12 ;  /* 0x0000001f3f0e7899 */ /* 0x000fe4000801140c */
[----:B------:R-:W-:Y:S02]  /*59b0*/  USHF.R.S32.HI UR4, URZ, 0x1f, UR13 ;  /* 0x0000001f3f047899 */ /* 0x000fe4000801140d */
[----:B------:R-:W-:-:S13]  /*59c0*/  PLOP3.LUT P0, PT, PT, PT, UP0, 0x80, 0x0 ;  /* 0x000000000000781c */ /* 0x000fda0003f0f008 */
[----:B------:R-:W-:Y:S05]  /*59d0*/  @!P0 BRA `(.L_x_1289) ;  /* 0x0000003000188947 */ /* 0x000fea0003800000 */
[----:B------:R-:W-:Y:S01]  /*59e0*/  ULDC.64 UR10, c[0x0][0x2d8] ;  /* 0x0000b600000a7ab9 */ /* 0x000fe20000000a00 */
[----:B------:R-:W-:Y:S01]  /*59f0*/  ELECT P0, URZ, PT ;  /* 0x00000000003f782f */ /* 0x000fe20003800000 */
[----:B------:R-:W-:Y:S02]  /*5a00*/  UIMAD UR9, UR4, UR10, URZ ;  /* 0x0000000a040972a4 */ /* 0x000fe4000f8e023f */
[----:B------:R-:W-:Y:S02]  /*5a10*/  UIADD3 UR4, -UR5, UR8, URZ ;  /* 0x0000000805047290 */ /* 0x000fe4000fffe13f */
[----:B------:R-:W-:Y:S02]  /*5a20*/  UIMAD.WIDE.U32 UR6, UR13, UR10, URZ ;  /* 0x0000000a0d0672a5 */ /* 0x000fe4000f8e003f */
[----:B------:R-:W-:Y:S02]  /*5a30*/  ULOP3.LUT UR4, UR4, 0x1, URZ, 0xc0, !UPT ;  /* 0x0000000104047892 */ /* 0x000fe4000f8ec03f */
[----:B------:R-:W-:-:S02]  /*5a40*/  UIMAD UR9, UR13, UR11, UR9 ;  /* 0x0000000b0d0972a4 */ /* 0x000fc4000f8e0209 */
[----:B------:R-:W-:Y:S01]  /*5a50*/  UISETP.NE.U32.AND UP0, UPT, UR4, 0x1, UPT ;  /* 0x000000010400788c */ /* 0x000fe2000bf05070 */
[----:B------:R-:W-:Y:S01]  /*5a60*/  ULDC.64 UR10, c[0x0][0x2e0] ;  /* 0x0000b800000a7ab9 */ /* 0x000fe20000000a00 */
[----:B------:R-:W-:Y:S02]  /*5a70*/  UIADD3 UR7, UR7, UR9, URZ ;  /* 0x0000000907077290 */ /* 0x000fe4000fffe03f */
[----:B------:R-:W-:Y:S02]  /*5a80*/  UIMAD UR9, UR14, UR10, URZ ;  /* 0x0000000a0e0972a4 */ /* 0x000fe4000f8e023f */
[----:B------:R-:W-:Y:S01]  /*5a90*/  PLOP3.LUT P1, PT, PT, PT, UP0, 0x80, 0x0 ;  /* 0x000000000000781c */ /* 0x000fe20003f2f008 */
[----:B------:R-:W-:Y:S02]  /*5aa0*/  UIMAD.WIDE.U32 UR6, UR12, UR10, UR6 ;  /* 0x0000000a0c0672a5 */ /* 0x000fe4000f8e0006 */
[----:B------:R-:W-:-:S04]  /*5ab0*/  UIMAD UR9, UR12, UR11, UR9 ;  /* 0x0000000b0c0972a4 */ /* 0x000fc8000f8e0209 */
[----:B------:R-:W-:-:S06]  /*5ac0*/  UIADD3 UR9, UR7, UR9, URZ ;  /* 0x0000000907097290 */ /* 0x000fcc000fffe03f */
[----:B------:R-:W-:Y:S06]  /*5ad0*/  @P1 BRA `(.L_x_1317) ;  /* 0x0000000000bc1947 */ /* 0x000fec0003800000 */
        /* <DEDUP_REMOVED lines=18> */
.L_x_1319:
[----:B------:R-:W-:Y:S05]  /*5c00*/  BSYNC B0 ;  /* 0x0000000000007941 */ /* 0x000fea0003800000 */
.L_x_1318:
        /* <DEDUP_REMOVED lines=19> */
.L_x_1321:
[----:B------:R-:W-:Y:S05]  /*5d40*/  BSYNC B0 ;  /* 0x0000000000007941 */ /* 0x000fea0003800000 */
.L_x_1320:
[----:B------:R-:W-:Y:S06]  /*5d50*/  BAR.ARV 0xa, 0xa0 ;  /* 0x0282800000007b1d */ /* 0x000fec0000002000 */
[----:B------:R-:W-:Y:S04]  /*5d60*/  BSSY B0, `(.L_x_1322) ;  /* 0x0000003000007945 */ /* 0x000fe80003800000 */
[----:B------:R-:W-:Y:S05]  /*5d70*/  @!P0 BRA `(.L_x_1323) ;  /* 0x0000000000048947 */ /* 0x000fea0003800000 */
[----:B------:R-:W-:-:S04]  /*5d80*/  DEPBAR.LE SB0, 0x0 ;  /* 0x000080000000791a */ /* 0x000fc80000000000 */
.L_x_1323:
[----:B------:R-:W-:Y:S05]  /*5d90*/  BSYNC B0 ;  /* 0x0000000000007941 */ /* 0x000fea0003800000 */
.L_x_1322:
[----:B------:R-:W-:Y:S06]  /*5da0*/  BAR.ARV 0xb, 0xa0 ;  /* 0x02c2800000007b1d */ /* 0x000fec0000002000 */
[----:B------:R-:W-:Y:S01]  /*5db0*/  UIADD3 UR12, UR5, 0x1, URZ ;  /* 0x00000001050c7890 */ /* 0x000fe2000fffe03f */
[----:B------:R-:W-:Y:S11]  /*5dc0*/  BRA `(.L_x_1324) ;  /* 0x0000000000047947 */ /* 0x000ff60003800000 */
.L_x_1317:
[----:B------:R-:W-:-:S05]  /*5dd0*/  UMOV UR12, UR5 ;  /* 0x00000005000c7c82 */ /* 0x000fca0008000000 */
.L_x_1324:
        /* <DEDUP_REMOVED lines=17> */
.L_x_1337:
        /* <DEDUP_REMOVED lines=20> */
.L_x_1326:
[----:B------:R-:W-:Y:S05]  /*6030*/  BSYNC B0 ;  /* 0x0000000000007941 */ /* 0x000fea0003800000 */
.L_x_1325:
        /* <DEDUP_REMOVED lines=13> */
.L_x_1328:
[----:B------:R-:W-:Y:S05]  /*6110*/  BSYNC B0 ;  /* 0x0000000000007941 */ /* 0x000fea0003800000 */
.L_x_1327:
[----:B------:R-:W-:Y:S06]  /*6120*/  BAR.ARV 0xa, 0xa0 ;  /* 0x0282800000007b1d */ /* 0x000fec0000002000 */
[----:B------:R-:W-:Y:S04]  /*6130*/  BSSY B0, `(.L_x_1329) ;  /* 0x0000003000007945 */ /* 0x000fe80003800000 */
[----:B------:R-:W-:Y:S05]  /*6140*/  @!P0 BRA `(.L_x_1330) ;  /* 0x0000000000048947 */ /* 0x000fea0003800000 */
[----:B------:R-:W-:-:S04]  /*6150*/  DEPBAR.LE SB0, 0x0 ;  /* 0x000080000000791a */ /* 0x000fc80000000000 */
.L_x_1330:
[----:B------:R-:W-:Y:S05]  /*6160*/  BSYNC B0 ;  /* 0x0000000000007941 */ /* 0x000fea0003800000 */
.L_x_1329:
        /* <DEDUP_REMOVED lines=13> */
.L_x_1332:
[----:B------:R-:W-:Y:S05]  /*6240*/  BSYNC B0 ;  /* 0x0000000000007941 */ /* 0x000fea0003800000 */
.L_x_1331:
        /* <DEDUP_REMOVED lines=13> */
.L_x_1334:
[----:B------:R-:W-:Y:S05]  /*6320*/  BSYNC B0 ;  /* 0x0000000000007941 */ /* 0x000fea0003800000 */
.L_x_1333:
[----:B------:R-:W-:Y:S01]  /*6330*/  UIADD3 UR12, UR12, 0x2, URZ ;  /* 0x000000020c0c7890 */ /* 0x000fe2000fffe03f */
[----:B------:R-:W-:Y:S06]  /*6340*/  BAR.ARV 0xa, 0xa0 ;  /* 0x0282800000007b1d */ /* 0x000fec0000002000 */
[----:B------:R-:W-:Y:S01]  /*6350*/  UISETP.GE.AND UP0, UPT, UR12, UR8, UPT ;  /* 0x000000080c00728c */ /* 0x000fe2000bf06270 */
[----:B------:R-:W-:Y:S04]  /*6360*/  BSSY B0, `(.L_x_1335) ;  /* 0x0000003000007945 */ /* 0x000fe80003800000 */
[----:B------:R-:W-:Y:S06]  /*6370*/  @!P0 BRA `(.L_x_1336) ;  /* 0x0000000000048947 */ /* 0x000fec0003800000 */
[----:B------:R-:W-:-:S04]  /*6380*/  DEPBAR.LE SB0, 0x0 ;  /* 0x000080000000791a */ /* 0x000fc80000000000 */
.L_x_1336:
[----:B------:R-:W-:Y:S05]  /*6390*/  BSYNC B0 ;  /* 0x0000000000007941 */ /* 0x000fea0003800000 */
.L_x_1335:
[----:B------:R-:W-:Y:S06]  /*63a0*/  BAR.ARV 0xb, 0xa0 ;  /* 0x02c2800000007b1d */ /* 0x000fec0000002000 */
[----:B------:R-:W-:Y:S01]  /*63b0*/  PLOP3.LUT P1, PT, PT, PT, UP0, 0x80, 0x0 ;  /* 0x000000000000781c */ /* 0x000fe20003f2f008 */
[----:B------:R-:W-:Y:S02]  /*63c0*/  UIADD3 UR20, UR20, 0x3000, URZ ;  /* 0x0000300014147890 */ /* 0x000fe4000fffe03f */
[----:B------:R-:W-:-:S10]  /*63d0*/  UIADD3 UR4, UR4, 0x3000, URZ ;  /* 0x0000300004047890 */ /* 0x000fd4000fffe03f */
[----:B------:R-:W-:Y:S05]  /*63e0*/  @!P1 BRA `(.L_x_1337) ;  /* 0xfffffff800c09947 */ /* 0x000fea000383ffff */
[----:B------:R-:W-:Y:S05]  /*63f0*/  BRA `(.L_x_1289) ;  /* 0x0000002400907947 */ /* 0x000fea0003800000 */
.L_x_1315:
        /* <DEDUP_REMOVED lines=33> */
.L_x_1339:
        /* <DEDUP_REMOVED lines=43> */
.L_x_1369:
        /* <DEDUP_REMOVED lines=15> */
.L_x_1342:
        /* <DEDUP_REMOVED lines=63> */
[----:B------:R-:W-:Y:S01]  /*6da0*/  UIADD3 UR56, UR8, 0x3000, URZ ;  /* 0x0000300008387890 */ /* 0x000fe2000fffe03f */
[----:B------:R-:W-:Y:S01]  /*6db0*/  UMOV UR58, 0x30 ;  /* 0x00000030003a7882 */ /* 0x000fe20000000000 */
[----:B------:R-:W-:-:S02]  /*6dc0*/  UMOV UR59, UR11 ;  /* 0x0000000b003b7c82 */ /* 0x000fc40008000000 */
[----:B------:R1:W-:Y:S01]  /*6dd0*/  STL [R1], R6 ;  /* 0x0000000601007387 */ /* 0x0003e20000100800 */
[----:B------:R-:W-:Y:S01]  /*6de0*/  ISETP.GE.AND P1, PT, R4, R6, PT ;  /* 0x000000060400720c */ /* 0x000fe20003f26270 */
[----:B------:R-:W-:Y:S01]  /*6df0*/  UMOV UR60, UR12 ;  /* 0x0000000c003c7c82 */ /* 0x000fe20008000000 */
[----:B------:R-:W-:Y:S01]  /*6e00*/  UMOV UR61, UR21 ;  /* 0x00000015003d7c82 */ /* 0x000fe20008000000 */
[----:B------:R-:W-:Y:S01]  /*6e10*/  UTMALDG.4D [UR16], [UR48], desc[UR50] ;  /* 0x00003210300075b4 */ /* 0x000fe20008019000 */
[----:B------:R-:W-:Y:S01]  /*6e20*/  UMOV UR57, UR9 ;  /* 0x0000000900397c82 */ /* 0x000fe20008000000 */
        /* <DEDUP_REMOVED lines=11> */
[----:B------:R-:W-:Y:S01]  /*6ee0*/  UIADD3 UR32, UR8, 0x2000, URZ ;  /* 0x0000200008207890 */ /* 0x000fe2000fffe03f */
[----:B------:R-:W-:Y:S01]  /*6ef0*/  UMOV UR25, UR9 ;  /* 0x0000000900197c82 */ /* 0x000fe20008000000 */
[----:B------:R-:W-:Y:S01]  /*6f00*/  UMOV UR34, 0x20 ;  /* 0x0000002000227882 */ /* 0x000fe20000000000 */
[----:B------:R-:W-:Y:S01]  /*6f10*/  UMOV UR35, UR11 ;  /* 0x0000000b00237c82 */ /* 0x000fe20008000000 */
[----:B------:R-:W-:Y:S01]  /*6f20*/  UMOV UR36, UR12 ;  /* 0x0000000c00247c82 */ /* 0x000fe20008000000 */
[----:B------:R-:W-:Y:S01]  /*6f30*/  UMOV UR33, UR9 ;  /* 0x0000000900217c82 */ /* 0x000fe20008000000 */
[----:B------:R-:W-:Y:S01]  /*6f40*/  UIADD3 UR48, UR8, 0x4000, URZ ;  /* 0x0000400008307890 */ /* 0x000fe2000fffe03f */
[----:B------:R2:W-:Y:S01]  /*6f50*/  UTMALDG.4D [UR24], [UR46], desc[UR54] ;  /* 0x000036182e0075b4 */ /* 0x0005e20008019000 */
[----:B------:R-:W-:Y:S01]  /*6f60*/  UMOV UR50, 0x40 ;  /* 0x0000004000327882 */ /* 0x000fe20000000000 */
[----:B------:R-:W-:Y:S01]  /*6f70*/  UMOV UR51, UR11 ;  /* 0x0000000b00337c82 */ /* 0x000fe20008000000 */
[----:B------:R-:W-:Y:S01]  /*6f80*/  UMOV UR52, UR12 ;  /* 0x0000000c00347c82 */ /* 0x000fe20008000000 */
[----:B------:R-:W-:Y:S01]  /*6f90*/  UMOV UR53, UR21 ;  /* 0x0000001500357c82 */ /* 0x000fe20008000000 */
[----:B------:R-:W-:Y:S01]  /*6fa0*/  UMOV UR49, UR9 ;  /* 0x0000000900317c82 */ /* 0x000fe20008000000 */
[----:B------:R3:W-:Y:S01]  /*6fb0*/  UTMALDG.4D [UR32], [UR46], desc[UR54] ;  /* 0x000036202e0075b4 */ /* 0x0007e20008019000 */
[----:B----4-:R-:W-:Y:S01]  /*6fc0*/  UMOV UR10, 0x40 ;  /* 0x00000040000a7882 */ /* 0x010fe20000000000 */
[----:B------:R1:W-:Y:S01]  /*6fd0*/  UTMALDG.4D [UR56], [UR46], desc[UR54] ;  /* 0x000036382e0075b4 */ /* 0x0003e20008019000 */
[----:B------:R1:W-:Y:S01]  /*6fe0*/  UTMALDG.4D [UR48], [UR46], desc[UR54] ;  /* 0x000036302e0075b4 */ /* 0x0003e20008019000 */
[----:B--2---:R-:W-:Y:S01]  /*6ff0*/  UIADD3 UR24, UR8, 0x6000, URZ ;  /* 0x0000600008187890 */ /* 0x004fe2000fffe03f */
[----:B------:R-:W-:Y:S01]  /*7000*/  UMOV UR26, UR18 ;  /* 0x00000012001a7c82 */ /* 0x000fe20008000000 */
[----:B------:R1:W-:Y:S01]  /*7010*/  UTMALDG.4D [UR40], [UR46], desc[UR54] ;  /* 0x000036282e0075b4 */ /* 0x0003e20008019000 */
[----:B---3--:R-:W-:-:S02]  /*7020*/  UIADD3 UR32, UR8, 0x8000, URZ ;  /* 0x0000800008207890 */ /* 0x008fc4000fffe03f */
[----:B------:R-:W-:-:S04]  /*7030*/  UIADD3 UR8, UR8, 0xa000, URZ ;  /* 0x0000a00008087890 */ /* 0x000fc8000fffe03f */
[----:B------:R1:W-:Y:S03]  /*7040*/  UTMALDG.4D [UR24], [UR30], desc[UR54] ;  /* 0x000036181e0075b4 */ /* 0x0003e60008019000 */
        /* <DEDUP_REMOVED lines=21> */
.L_x_1353:
[----:B--234-:R-:W-:-:S04]  /*71a0*/  SHF.L.U32 R21, R11, 0x1f, RZ ;  /* 0x0000001f0b157819 */ /* 0x01cfc800000006ff */
[----:B------:R-:W1:Y:S02]  /*71b0*/  SYNCS.PHASECHK.TRANS64.TRYWAIT P1, [R16+URZ+0x26840], R21 ;  /* 0x02684015100075a7 */ /* 0x000e64000802017f */
[----:B-1----:R-:W-:Y:S05]  /*71c0*/  @!P1 BRA `(.L_x_1345) ;  /* 0x00000018009c9947 */ /* 0x002fea0003800000 */
.L_x_1370:
[----:B------:R-:W-:Y:S05]  /*71d0*/  @P0 BRA `(.L_x_1346) ;  /* 0x0000000000140947 */ /* 0x000fea0003800000 */
[----:B------:R-:W-:Y:S01]  /*71e0*/  ISETP.NE.AND P1, PT, R6, RZ, PT ;  /* 0x000000ff0600720c */ /* 0x000fe20003f25270 */
[----:B------:R-:W-:-:S04]  /*71f0*/  IMAD.MOV.U32 R3, RZ, RZ, 0x3100 ;  /* 0x00003100ff037424 */ /* 0x000fc800078e00ff */
[----:B------:R3:W-:Y:S08]  /*7200*/  SYNCS.ARRIVE.TRANS64 RZ, [R16+URZ+0x26830], R3 ;  /* 0x0268300310ff79a7 */ /* 0x0007f0000800003f */
[----:B------:R-:W-:Y:S05]  /*7210*/  @!P1 BRA `(.L_x_1346) ;  /* 0x0000000000049947 */ /* 0x000fea0003800000 */
[----:B------:R-:W-:Y:S01]  /*7220*/  BPT.TRAP 0x1 ;  /* 0x000000040000795c */ /* 0x000fe20000300000 */
.L_x_1346:
        /* <DEDUP_REMOVED lines=43> */
.L_x_1371:
[----:B------:R-:W-:Y:S05]  /*74e0*/  @P0 BRA `(.L_x_1348) ;  /* 0x0000000000140947 */ /* 0x000fea0003800000 */
[----:B------:R-:W-:Y:S01]  /*74f0*/  ISETP.NE.AND P1, PT, R6, RZ, PT ;  /* 0x000000ff0600720c */ /* 0x000fe20003f25270 */
[----:B------:R-:W-:-:S04]  /*7500*/  IMAD.MOV.U32 R2, RZ, RZ, 0x3100 ;  /* 0x00003100ff027424 */ /* 0x000fc800078e00ff */
[----:B------:R3:W-:Y:S08]  /*7510*/  SYNCS.ARRIVE.TRANS64 RZ, [R16+URZ+0x26818], R2 ;  /* 0x0268180210ff79a7 */ /* 0x0007f0000800003f */
[----:B------:R-:W-:Y:S05]  /*7520*/  @!P1 BRA `(.L_x_1348) ;  /* 0x0000000000049947 */ /* 0x000fea0003800000 */
[----:B------:R-:W-:Y:S01]  /*7530*/  BPT.TRAP 0x1 ;  /* 0x000000040000795c */ /* 0x000fe20000300000 */
.L_x_1348:
        /* <DEDUP_REMOVED lines=43> */
.L_x_1372:
[----:B------:R-:W-:Y:S05]  /*77f0*/  @P0 BRA `(.L_x_1350) ;  /* 0x0000000000140947 */ /* 0x000fea0003800000 */
[----:B------:R-:W-:Y:S01]  /*7800*/  ISETP.NE.AND P1, PT, R6, RZ, PT ;  /* 0x000000ff0600720c */ /* 0x000fe20003f25270 */
[----:B-123--:R-:W-:-:S04]  /*7810*/  IMAD.MOV.U32 R21, RZ, RZ, 0x3100 ;  /* 0x00003100ff157424 */ /* 0x00efc800078e00ff */
[----:B------:R4:W-:Y:S08]  /*7820*/  SYNCS.ARRIVE.TRANS64 RZ, [R16+URZ+0x26838], R21 ;  /* 0x0268381510ff79a7 */ /* 0x0009f0000800003f */
[----:B------:R-:W-:Y:S05]  /*7830*/  @!P1 BRA `(.L_x_1350) ;  /* 0x0000000000049947 */ /* 0x000fea0003800000 */
[----:B------:R-:W-:Y:S01]  /*7840*/  BPT.TRAP 0x1 ;  /* 0x000000040000795c */ /* 0x000fe20000300000 */
.L_x_1350:
        /* <DEDUP_REMOVED lines=38> */
.L_x_1374:
[----:B------:R-:W-:Y:S05]  /*7ab0*/  @P0 BRA `(.L_x_1352) ;  /* 0x0000000000140947 */ /* 0x000fea0003800000 */
[----:B------:R-:W-:Y:S01]  /*7ac0*/  ISETP.NE.AND P1, PT, R6, RZ, PT ;  /* 0x000000ff0600720c */ /* 0x000fe20003f25270 */
[----:B------:R-:W-:-:S04]  /*7ad0*/  IMAD.MOV.U32 R5, RZ, RZ, 0x3100 ;  /* 0x00003100ff057424 */ /* 0x000fc800078e00ff */
[----:B------:R1:W-:Y:S08]  /*7ae0*/  SYNCS.ARRIVE.TRANS64 RZ, [R16+URZ+0x26810], R5 ;  /* 0x0268100510ff79a7 */ /* 0x0003f0000800003f */
[----:B------:R-:W-:Y:S05]  /*7af0*/  @!P1 BRA `(.L_x_1352) ;  /* 0x0000000000049947 */ /* 0x000fea0003800000 */
[----:B------:R-:W-:Y:S01]  /*7b00*/  BPT.TRAP 0x1 ;  /* 0x000000040000795c */ /* 0x000fe20000300000 */
.L_x_1352:
        /* <DEDUP_REMOVED lines=44> */
.L_x_1344:
[----:B------:R-:W3:Y:S02]  /*7dd0*/  LDL.LU R4, [R1+0x4] ;  /* 0x0000040001047983 */ /* 0x000ee40000300800 */
[----:B---3--:R-:W-:Y:S02]  /*7de0*/  ISETP.NE.AND P1, PT, R4, RZ, PT ;  /* 0x000000ff0400720c */ /* 0x008fe40003f25270 */
[----:B------:R1:W5:Y:S11]  /*7df0*/  LDL R4, [R1] ;  /* 0x0000000001047983 */ /* 0x0003760000100800 */
[----:B-1----:R-:W-:Y:S05]  /*7e00*/  @!P1 BRA `(.L_x_1343) ;  /* 0x0000000400809947 */ /* 0x002fea0003800000 */
[----:B------:R-:W-:-:S04]  /*7e10*/  SHF.L.U32 R13, R11, 0x1f, RZ ;  /* 0x0000001f0b0d7819 */ /* 0x000fc800000006ff */
[----:B------:R-:W1:Y:S02]  /*7e20*/  SYNCS.PHASECHK.TRANS64.TRYWAIT P1, [R16+URZ+0x26840], R13 ;  /* 0x0268400d100075a7 */ /* 0x000e64000802017f */
[----:B-1----:R-:W-:Y:S05]  /*7e30*/  @!P1 BRA `(.L_x_1354) ;  /* 0x0000000c00d49947 */ /* 0x002fea0003800000 */
.L_x_1375:
[----:B------:R-:W-:Y:S05]  /*7e40*/  @P0 BRA `(.L_x_1355) ;  /* 0x0000000000140947 */ /* 0x000fea0003800000 */
[----:B------:R-:W-:Y:S01]  /*7e50*/  ISETP.NE.AND P1, PT, R6, RZ, PT ;  /* 0x000000ff0600720c */ /* 0x000fe20003f25270 */
[----:B--2---:R-:W-:-:S04]  /*7e60*/  IMAD.MOV.U32 R5, RZ, RZ, 0x3100 ;  /* 0x00003100ff057424 */ /* 0x004fc800078e00ff */
[----:B------:R3:W-:Y:S08]  /*7e70*/  SYNCS.ARRIVE.TRANS64 RZ, [R16+URZ+0x26830], R5 ;  /* 0x0268300510ff79a7 */ /* 0x0007f0000800003f */
[----:B------:R-:W-:Y:S05]  /*7e80*/  @!P1 BRA `(.L_x_1355) ;  /* 0x0000000000049947 */ /* 0x000fea0003800000 */
[----:B------:R-:W-:Y:S01]  /*7e90*/  BPT.TRAP 0x1 ;  /* 0x000000040000795c */ /* 0x000fe20000300000 */
.L_x_1355:
        /* <DEDUP_REMOVED lines=40> */
.L_x_1376:
[----:B------:R-:W-:Y:S05]  /*8120*/  @P0 BRA `(.L_x_1357) ;  /* 0x0000000000140947 */ /* 0x000fea0003800000 */
[----:B------:R-:W-:Y:S01]  /*8130*/  ISETP.NE.AND P0, PT, R6, RZ, PT ;  /* 0x000000ff0600720c */ /* 0x000fe20003f05270 */
[----:B------:R-:W-:-:S04]  /*8140*/  IMAD.MOV.U32 R5, RZ, RZ, 0x3100 ;  /* 0x00003100ff057424 */ /* 0x000fc800078e00ff */
[----:B------:R3:W-:Y:S08]  /*8150*/  SYNCS.ARRIVE.TRANS64 RZ, [R16+URZ+0x26818], R5 ;  /* 0x0268180510ff79a7 */ /* 0x0007f0000800003f */
[----:B------:R-:W-:Y:S05]  /*8160*/  @!P0 BRA `(.L_x_1357) ;  /* 0x0000000000048947 */ /* 0x000fea0003800000 */
[----:B------:R-:W-:Y:S01]  /*8170*/  BPT.TRAP 0x1 ;  /* 0x000000040000795c */ /* 0x000fe20000300000 */
.L_x_1357:
        /* <DEDUP_REMOVED lines=41> */
.L_x_1343:
[----:B------:R-:W3:Y:S01]  /*8410*/  S2R R0, SR_TID.X ;  /* 0x0000000000007919 */ /* 0x000ee20000002100 */
[----:B------:R-:W-:Y:S01]  /*8420*/  IMAD R3, R19, 0x8, R16 ;  /* 0x0000000813037824 */ /* 0x000fe200078e0210 */
[----:B---3--:R-:W-:Y:S02]  /*8430*/  LOP3.LUT R2, R0, 0x7f, RZ, 0xc0, !PT ;  /* 0x0000007f00027812 */ /* 0x008fe400078ec0ff */
[----:B------:R-:W-:Y:S02]  /*8440*/  SHF.L.U32 R0, R11, 0x1f, RZ ;  /* 0x0000001f0b007819 */ /* 0x000fe400000006ff */
[----:B------:R-:W-:Y:S02]  /*8450*/  ISETP.NE.AND P1, PT, R2, RZ, PT ;  /* 0x000000ff0200720c */ /* 0x000fe40003f25270 */
[----:B------:R-:W3:Y:S02]  /*8460*/  SYNCS.PHASECHK.TRANS64.TRYWAIT P0, [R3+URZ+0x26840], R0 ;  /* 0x02684000030075a7 */ /* 0x000ee4000800017f */
[----:B---3--:R-:W-:Y:S09]  /*8470*/  @!P0 BRA `(.L_x_1358) ;  /* 0x00000008006c8947 */ /* 0x008ff20003800000 */
.L_x_1377:
[----:B------:R-:W-:Y:S05]  /*8480*/  @P1 BRA `(.L_x_1359) ;  /* 0x0000000000181947 */ /* 0x000fea0003800000 */
[----:B------:R-:W1:Y:S01]  /*8490*/  S2R R2, SR_TID.X ;  /* 0x0000000000027919 */ /* 0x000e620000002100 */
[----:B---3--:R-:W-:-:S04]  /*84a0*/  IMAD.MOV.U32 R0, RZ, RZ, 0x3100 ;  /* 0x00003100ff007424 */ /* 0x008fc800078e00ff */
[----:B------:R3:W-:Y:S01]  /*84b0*/  SYNCS.ARRIVE.TRANS64 RZ, [R3+URZ+0x26830], R0 ;  /* 0x0268300003ff79a7 */ /* 0x0007e2000800003f */
[----:B-1----:R-:W-:-:S13]  /*84c0*/  LOP3.LUT P0, RZ, R2, 0x1f, RZ, 0xc0, !PT ;  /* 0x0000001f02ff7812 */ /* 0x002fda000780c0ff */
[----:B---3--:R-:W-:Y:S05]  /*84d0*/  @!P0 BRA `(.L_x_1359) ;  /* 0x0000000000048947 */ /* 0x008fea0003800000 */
[----:B------:R-:W-:Y:S01]  /*84e0*/  BPT.TRAP 0x1 ;  /* 0x000000040000795c */ /* 0x000fe20000300000 */
.L_x_1359:
        /* <DEDUP_REMOVED lines=47> */
.L_x_1340:
[----:B------:R-:W-:Y:S05]  /*87e0*/  BSYNC B0 ;  /* 0x0000000000007941 */ /* 0x000fea0003800000 */
.L_x_1338:
[----:B------:R-:W-:-:S03]  /*87f0*/  UMOV UR7, 0xffffffff ;  /* 0xffffffff00077882 */ /* 0x000fc60000000000 */
[----:B------:R-:W-:Y:S05]  /*8800*/  BRA.DIV UR7, `(.L_x_1360) ;  /* 0x00000006079c7947 */ /* 0x000fea000b800000 */
[----:B------:R-:W-:-:S13]  /*8810*/  ELECT P6, URZ, PT ;  /* 0x00000000003f782f */ /* 0x000fda00038c0000 */
.L_x_1380:
[----:B------:R-:W-:Y:S05]  /*8820*/  @!P6 BRA `(.L_x_1289) ;  /* 0x000000000084e947 */ /* 0x000fea0003800000 */
[----:B------:R-:W-:-:S06]  /*8830*/  ULOP3.LUT UR7, UR38, 0x2, URZ, 0xfc, !UPT ;  /* 0x0000000226077892 */ /* 0x000fcc000f8efc3f */
[----:B------:R-:W-:-:S05]  /*8840*/  IMAD.U32 R2, RZ, RZ, UR7 ;  /* 0x00000007ff027e24 */ /* 0x000fca000f8e00ff */
[----:B------:R-:W-:-:S13]  /*8850*/  ISETP.NE.AND P2, PT, R2, 0x3, PT ;  /* 0x000000030200780c */ /* 0x000fda0003f45270 */
[----:B------:R-:W-:Y:S05]  /*8860*/  @!P2 BRA `(.L_x_1361) ;  /* 0x000000000004a947 */ /* 0x000fea0003800000 */
[----:B------:R-:W-:Y:S01]  /*8870*/  BPT.TRAP 0x1 ;  /* 0x000000040000795c */ /* 0x000fe20000300000 */
.L_x_1361:
        /* <DEDUP_REMOVED lines=15> */
.L_x_1381:
[----:B------:R-:W2:Y:S02]  /*8970*/  SYNCS.PHASECHK.TRANS64.TRYWAIT P0, [R3+URZ], R2 ;  /* 0x00000002030075a7 */ /* 0x000ea4000800017f */
[----:B--2---:R-:W-:Y:S05]  /*8980*/  @!P0 BRA `(.L_x_1363) ;  /* 0x0000000400708947 */ /* 0x004fea0003800000 */
.L_x_1382:
[----:B------:R-:W-:Y:S05]  /*8990*/  @!P2 BRA `(.L_x_1364) ;  /* 0x000000000004a947 */ /* 0x000fea0003800000 */
[----:B------:R-:W-:Y:S01]  /*89a0*/  BPT.TRAP 0x1 ;  /* 0x000000040000795c */ /* 0x000fe20000300000 */
.L_x_1364:
[----:B--2---:R-:W-:-:S04]  /*89b0*/  VIADD R3, R7, 0x26840 ;  /* 0x0002684007037836 */ /* 0x004fc80000000000 */
[----:B------:R-:W-:-:S04]  /*89c0*/  IMAD R0, R0, 0x8, R3 ;  /* 0x0000000800007824 */ /* 0x000fc800078e0203 */
[----:B------:R-:W2:Y:S02]  /*89d0*/  SYNCS.PHASECHK.TRANS64.TRYWAIT P0, [R0+URZ], R5 ;  /* 0x00000005000075a7 */ /* 0x000ea4000800017f */
[----:B--2---:R-:W-:Y:S05]  /*89e0*/  @!P0 BRA `(.L_x_1365) ;  /* 0x00000004006c8947 */ /* 0x004fea0003800000 */
.L_x_1383:
[----:B------:R-:W-:-:S07]  /*89f0*/  IMAD R3, R4, 0x8, R3 ;  /* 0x0000000804037824 */ /* 0x000fce00078e0203 */
.L_x_1366:
[----:B---3--:R3:W4:Y:S02]  /*8a00*/  SYNCS.PHASECHK.TRANS64.TRYWAIT P0, [R3+URZ], R2 ;  /* 0x00000002030075a7 */ /* 0x008724000800017f */
[----:B----4-:R-:W-:Y:S05]  /*8a10*/  @!P0 NANOSLEEP.SYNCS 0x989680 ;  /* 0x009896800000895d */ /* 0x010fea0003900000 */
[----:B------:R-:W4:Y:S02]  /*8a20*/  @!P0 SYNCS.PHASECHK.TRANS64 P0, [R3+URZ], R2 ;  /* 0x00000002030085a7 */ /* 0x000f24000800007f */
[----:B----4-:R-:W-:Y:S05]  /*8a30*/  @!P0 BRA `(.L_x_1366) ;  /* 0xfffffffc00f08947 */ /* 0x010fea000383ffff */
.L_x_1289:
[----:B------:R-:W-:Y:S05]  /*8a40*/  BSYNC B6 ;  /* 0x0000000000067941 */ /* 0x000fea0003800000 */
.L_x_1286:
[----:B------:R-:W-:Y:S05]  /*8a50*/  EXIT ;  /* 0x000000000000794d */ /* 0x000fea0003800000 */
.L_x_1296:
[----:B------:R-:W-:Y:S02]  /*8a60*/  IMAD.MOV.U32 R13, RZ, RZ, R17 ;  /* 0x000000ffff0d7224 */ /* 0x000fe400078e0011 */
[----:B------:R-:W-:Y:S02]  /*8a70*/  IMAD.MOV.U32 R12, RZ, RZ, RZ ;  /* 0x000000ffff0c7224 */ /* 0x000fe400078e00ff */
[----:B------:R-:W-:Y:S02]  /*8a80*/  IMAD.MOV.U32 R11, RZ, RZ, 0x1f ;  /* 0x0000001fff0b7424 */ /* 0x000fe400078e00ff */
[----:B------:R-:W-:-:S07]  /*8a90*/  IMAD.MOV.U32 R15, RZ, RZ, -0x1 ;  /* 0xffffffffff0f7424 */ /* 0x000fce00078e00ff */
[----:B------:R-:W-:Y:S05]  /*8aa0*/  WARPSYNC.COLLECTIVE R15, `(.L_x_1367) ;  /* 0x000000000f087348 */ /* 0x000fea0003c00000 */
[----:B------:R1:W2:Y:S02]  /*8ab0*/  SHFL.IDX P6, R14, R13, R12, R11 ;  /* 0x0000000c0d0e7389 */ /* 0x0002a400000c000b */
[----:B-12---:R-:W-:Y:S01]  /*8ac0*/  ENDCOLLECTIVE ;  /* 0x000000000000791b */ /* 0x006fe20003800000 */
.L_x_1367:
[----:B------:R-:W-:Y:S05]  /*8ad0*/  BRA `(.L_x_1368) ;  /* 0xffffff8400607947 */ /* 0x000fea000383ffff */
.L_x_1298:
[----:B--2---:R2:W3:Y:S02]  /*8ae0*/  SYNCS.PHASECHK.TRANS64.TRYWAIT P0, [R237+URZ+0x26800], R4 ;  /* 0x02680004ed0075a7 */ /* 0x0044e4000800017f */
[----:B---3--:R-:W-:Y:S05]  /*8af0*/  @!P0 NANOSLEEP.SYNCS 0x989680 ;  /* 0x009896800000895d */ /* 0x008fea0003900000 */
[----:B------:R-:W3:Y:S02]  /*8b00*/  @!P0 SYNCS.PHASECHK.TRANS64 P0, [R237+URZ+0x26800], R4 ;  /* 0x02680004ed0085a7 */ /* 0x000ee4000800007f */
[----:B---3--:R-:W-:Y:S05]  /*8b10*/  @!P0 BRA `(.L_x_1298) ;  /* 0xfffffffc00f08947 */ /* 0x008fea000383ffff */
[----:B------:R-:W-:Y:S05]  /*8b20*/  BRA `(.L_x_1297) ;  /* 0xffffff8400887947 */ /* 0x000fea000383ffff */
.L_x_1303:
[----:B--2---:R-:W-:-:S04]  /*8b30*/  IMAD.U32 R5, RZ, RZ, UR6 ;  /* 0x00000006ff057e24 */ /* 0x004fc8000f8e00ff */
[----:B------:R2:W3:Y:S03]  /*8b40*/  SYNCS.PHASECHK.TRANS64.TRYWAIT P0, [R5+URZ+0x26810], R120 ;  /* 0x02681078050075a7 */ /* 0x0004e6000800017f */
[----:B---3--:R-:W-:Y:S05]  /*8b50*/  @!P0 NANOSLEEP.SYNCS 0x989680 ;  /* 0x009896800000895d */ /* 0x008fea0003900000 */
[----:B------:R-:W3:Y:S02]  /*8b60*/  @!P0 SYNCS.PHASECHK.TRANS64 P0, [R5+URZ+0x26810], R120 ;  /* 0x02681078050085a7 */ /* 0x000ee4000800007f */
[----:B---3--:R-:W-:Y:S05]  /*8b70*/  @!P0 BRA `(.L_x_1303) ;  /* 0xfffffffc00ec8947 */ /* 0x008fea000383ffff */
[----:B------:R-:W-:Y:S05]  /*8b80*/  BRA `(.L_x_1302) ;  /* 0xffffff8c00f07947 */ /* 0x000fea000383ffff */
.L_x_1307:
[----:B------:R-:W-:-:S04]  /*8b90*/  IMAD.U32 R121, RZ, RZ, UR6 ;  /* 0x00000006ff797e24 */ /* 0x000fc8000f8e00ff */
[----:B------:R1:W1:Y:S03]  /*8ba0*/  SYNCS.PHASECHK.TRANS64.TRYWAIT P0, [R121+URZ+0x26830], R120 ;  /* 0x02683078790075a7 */ /* 0x000266000800017f */
[----:B-1----:R-:W-:Y:S05]  /*8bb0*/  @!P0 NANOSLEEP.SYNCS 0x989680 ;  /* 0x009896800000895d */ /* 0x002fea0003900000 */
[----:B------:R-:W1:Y:S02]  /*8bc0*/  @!P0 SYNCS.PHASECHK.TRANS64 P0, [R121+URZ+0x26830], R120 ;  /* 0x02683078790085a7 */ /* 0x000e64000800007f */
[----:B-1----:R-:W-:Y:S05]  /*8bd0*/  @!P0 BRA `(.L_x_1307) ;  /* 0xfffffffc00ec8947 */ /* 0x002fea000383ffff */
[----:B------:R-:W-:Y:S05]  /*8be0*/  BRA `(.L_x_1306) ;  /* 0xffffff9400b47947 */ /* 0x000fea000383ffff */
.L_x_1341:
[----:B-1----:R1:W2:Y:S02]  /*8bf0*/  SYNCS.PHASECHK.TRANS64.TRYWAIT P0, [R16+URZ+0x26820], R3 ;  /* 0x02682003100075a7 */ /* 0x0022a4000800017f */
[----:B--2---:R-:W-:Y:S05]  /*8c00*/  @!P0 NANOSLEEP.SYNCS 0x989680 ;  /* 0x009896800000895d */ /* 0x004fea0003900000 */
[----:B------:R-:W2:Y:S02]  /*8c10*/  @!P0 SYNCS.PHASECHK.TRANS64 P0, [R16+URZ+0x26820], R3 ;  /* 0x02682003100085a7 */ /* 0x000ea4000800007f */
[----:B--2---:R-:W-:Y:S05]  /*8c20*/  @!P0 BRA `(.L_x_1341) ;  /* 0xfffffffc00f08947 */ /* 0x004fea000383ffff */
[----:B------:R-:W-:Y:S05]  /*8c30*/  BRA `(.L_x_1369) ;  /* 0xffffffdc00207947 */ /* 0x000fea000383ffff */
.L_x_1345:
[----:B-1----:R1:W3:Y:S02]  /*8c40*/  SYNCS.PHASECHK.TRANS64.TRYWAIT P1, [R16+URZ+0x26840], R21 ;  /* 0x02684015100075a7 */ /* 0x0022e4000802017f */
[----:B---3--:R-:W-:Y:S05]  /*8c50*/  @!P1 NANOSLEEP.SYNCS 0x989680 ;  /* 0x009896800000995d */ /* 0x008fea0003900000 */
[----:B------:R-:W3:Y:S02]  /*8c60*/  @!P1 SYNCS.PHASECHK.TRANS64 P1, [R16+URZ+0x26840], R21 ;  /* 0x02684015100095a7 */ /* 0x000ee4000802007f */
[----:B---3--:R-:W-:Y:S05]  /*8c70*/  @!P1 BRA `(.L_x_1345) ;  /* 0xfffffffc00f09947 */ /* 0x008fea000383ffff */
[----:B------:R-:W-:Y:S05]  /*8c80*/  BRA `(.L_x_1370) ;  /* 0xffffffe400507947 */ /* 0x000fea000383ffff */
.L_x_1347:
[----:B--2---:R2:W3:Y:S02]  /*8c90*/  SYNCS.PHASECHK.TRANS64.TRYWAIT P1, [R16+URZ+0x26828], R21 ;  /* 0x02682815100075a7 */ /* 0x0044e4000802017f */
[----:B---3--:R-:W-:Y:S05]  /*8ca0*/  @!P1 NANOSLEEP.SYNCS 0x989680 ;  /* 0x009896800000995d */ /* 0x008fea0003900000 */
[----:B------:R-:W3:Y:S02]  /*8cb0*/  @!P1 SYNCS.PHASECHK.TRANS64 P1, [R16+URZ+0x26828], R21 ;  /* 0x02682815100095a7 */ /* 0x000ee4000802007f */
[----:B---3--:R-:W-:Y:S05]  /*8cc0*/  @!P1 BRA `(.L_x_1347) ;  /* 0xfffffffc00f09947 */ /* 0x008fea000383ffff */
[----:B------:R-:W-:Y:S05]  /*8cd0*/  BRA `(.L_x_1371) ;  /* 0xffffffe800007947 */ /* 0x000fea000383ffff */
.L_x_1349:
[----:B---3--:R3:W4:Y:S02]  /*8ce0*/  SYNCS.PHASECHK.TRANS64.TRYWAIT P1, [R16+URZ+0x26848], R21 ;  /* 0x02684815100075a7 */ /* 0x008724000802017f */
[----:B----4-:R-:W-:Y:S05]  /*8cf0*/  @!P1 NANOSLEEP.SYNCS 0x989680 ;  /* 0x009896800000995d */ /* 0x010fea0003900000 */
[----:B------:R-:W4:Y:S02]  /*8d00*/  @!P1 SYNCS.PHASECHK.TRANS64 P1, [R16+URZ+0x26848], R21 ;  /* 0x02684815100095a7 */ /* 0x000f24000802007f */
[----:B----4-:R-:W-:Y:S05]  /*8d10*/  @!P1 BRA `(.L_x_1349) ;  /* 0xfffffffc00f09947 */ /* 0x010fea000383ffff */
[----:B------:R-:W-:Y:S05]  /*8d20*/  BRA `(.L_x_1372) ;  /* 0xffffffe800b07947 */ /* 0x000fea000383ffff */
.L_x_1351:
[----:B------:R-:W-:-:S07]  /*8d30*/  SHF.L.U32 R5, R11, 0x1f, RZ ;  /* 0x0000001f0b057819 */ /* 0x000fce00000006ff */
.L_x_1373:
[----:B------:R1:W1:Y:S02]  /*8d40*/  SYNCS.PHASECHK.TRANS64.TRYWAIT P1, [R16+URZ+0x26820], R5 ;  /* 0x02682005100075a7 */ /* 0x000264000802017f */
[----:B-1----:R-:W-:Y:S05]  /*8d50*/  @!P1 NANOSLEEP.SYNCS 0x989680 ;  /* 0x009896800000995d */ /* 0x002fea0003900000 */
[----:B------:R-:W1:Y:S02]  /*8d60*/  @!P1 SYNCS.PHASECHK.TRANS64 P1, [R16+URZ+0x26820], R5 ;  /* 0x02682005100095a7 */ /* 0x000e64000802007f */
[----:B-1----:R-:W-:Y:S05]  /*8d70*/  @!P1 BRA `(.L_x_1373) ;  /* 0xfffffffc00f09947 */ /* 0x002fea000383ffff */
[----:B------:R-:W-:Y:S05]  /*8d80*/  BRA `(.L_x_1374) ;  /* 0xffffffec00487947 */ /* 0x000fea000383ffff */
.L_x_1354:
[----:B-1----:R1:W3:Y:S02]  /*8d90*/  SYNCS.PHASECHK.TRANS64.TRYWAIT P1, [R16+URZ+0x26840], R13 ;  /* 0x0268400d100075a7 */ /* 0x0022e4000802017f */
[----:B---3--:R-:W-:Y:S05]  /*8da0*/  @!P1 NANOSLEEP.SYNCS 0x989680 ;  /* 0x009896800000995d */ /* 0x008fea0003900000 */
[----:B------:R-:W3:Y:S02]  /*8db0*/  @!P1 SYNCS.PHASECHK.TRANS64 P1, [R16+URZ+0x26840], R13 ;  /* 0x0268400d100095a7 */ /* 0x000ee4000802007f */
[----:B---3--:R-:W-:Y:S05]  /*8dc0*/  @!P1 BRA `(.L_x_1354) ;  /* 0xfffffffc00f09947 */ /* 0x008fea000383ffff */
[----:B------:R-:W-:Y:S05]  /*8dd0*/  BRA `(.L_x_1375) ;  /* 0xfffffff000187947 */ /* 0x000fea000383ffff */
.L_x_1356:
[----:B--2---:R2:W3:Y:S02]  /*8de0*/  SYNCS.PHASECHK.TRANS64.TRYWAIT P1, [R16+URZ+0x26828], R13 ;  /* 0x0268280d100075a7 */ /* 0x0044e4000802017f */
[----:B---3--:R-:W-:Y:S05]  /*8df0*/  @!P1 NANOSLEEP.SYNCS 0x989680 ;  /* 0x009896800000995d */ /* 0x008fea0003900000 */
[----:B------:R-:W3:Y:S02]  /*8e00*/  @!P1 SYNCS.PHASECHK.TRANS64 P1, [R16+URZ+0x26828], R13 ;  /* 0x0268280d100095a7 */ /* 0x000ee4000802007f */
[----:B---3--:R-:W-:Y:S05]  /*8e10*/  @!P1 BRA `(.L_x_1356) ;  /* 0xfffffffc00f09947 */ /* 0x008fea000383ffff */
[----:B------:R-:W-:Y:S05]  /*8e20*/  BRA `(.L_x_1376) ;  /* 0xfffffff000bc7947 */ /* 0x000fea000383ffff */
.L_x_1358:
[----:B---3--:R3:W1:Y:S02]  /*8e30*/  SYNCS.PHASECHK.TRANS64.TRYWAIT P0, [R3+URZ+0x26840], R0 ;  /* 0x02684000030075a7 */ /* 0x008664000800017f */
[----:B-1----:R-:W-:Y:S05]  /*8e40*/  @!P0 NANOSLEEP.SYNCS 0x989680 ;  /* 0x009896800000895d */ /* 0x002fea0003900000 */
[----:B------:R-:W1:Y:S02]  /*8e50*/  @!P0 SYNCS.PHASECHK.TRANS64 P0, [R3+URZ+0x26840], R0 ;  /* 0x02684000030085a7 */ /* 0x000e64000800007f */
[----:B-1----:R-:W-:Y:S05]  /*8e60*/  @!P0 BRA `(.L_x_1358) ;  /* 0xfffffffc00f08947 */ /* 0x002fea000383ffff */
[----:B------:R-:W-:Y:S05]  /*8e70*/  BRA `(.L_x_1377) ;  /* 0xfffffff400807947 */ /* 0x000fea000383ffff */
.L_x_1360:
[----:B------:R-:W-:Y:S01]  /*8e80*/  BSSY B0, `(.L_x_1378) ;  /* 0x0000006000007945 */ /* 0x000fe20003800000 */
[----:B------:R-:W-:-:S07]  /*8e90*/  IMAD.MOV.U32 R15, RZ, RZ, -0x1 ;  /* 0xffffffffff0f7424 */ /* 0x000fce00078e00ff */
[----:B------:R-:W-:Y:S05]  /*8ea0*/  WARPSYNC.COLLECTIVE R15, `(.L_x_1379) ;  /* 0x000000000f0c7348 */ /* 0x000fea0003c00000 */
[----:B------:R-:W-:Y:S02]  /*8eb0*/  ELECT P6, UR62, PT ;  /* 0x00000000003e782f */ /* 0x000fe400038c0000 */
[----:B------:R-:W-:Y:S01]  /*8ec0*/  MOV R14, UR62 ;  /* 0x0000003e000e7c02 */ /* 0x000fe20008000f00 */
[----:B------:R-:W-:Y:S10]  /*8ed0*/  ENDCOLLECTIVE ;  /* 0x000000000000791b */ /* 0x000ff40003800000 */
.L_x_1379:
[----:B------:R-:W-:Y:S05]  /*8ee0*/  BSYNC B0 ;  /* 0x0000000000007941 */ /* 0x000fea0003800000 */
.L_x_1378:
[----:B------:R-:W-:Y:S05]  /*8ef0*/  BRA `(.L_x_1380) ;  /* 0xfffffff800487947 */ /* 0x000fea000383ffff */
.L_x_1362:
[----:B-1----:R1:W2:Y:S02]  /*8f00*/  SYNCS.PHASECHK.TRANS64.TRYWAIT P0, [R6+URZ], R5 ;  /* 0x00000005060075a7 */ /* 0x0022a4000800017f */
[----:B--2---:R-:W-:Y:S05]  /*8f10*/  @!P0 NANOSLEEP.SYNCS 0x989680 ;  /* 0x009896800000895d */ /* 0x004fea0003900000 */
[----:B------:R-:W2:Y:S02]  /*8f20*/  @!P0 SYNCS.PHASECHK.TRANS64 P0, [R6+URZ], R5 ;  /* 0x00000005060085a7 */ /* 0x000ea4000800007f */
[----:B--2---:R-:W-:Y:S05]  /*8f30*/  @!P0 BRA `(.L_x_1362) ;  /* 0xfffffffc00f08947 */ /* 0x004fea000383ffff */
[----:B------:R-:W-:Y:S05]  /*8f40*/  BRA `(.L_x_1381) ;  /* 0xfffffff800887947 */ /* 0x000fea000383ffff */
.L_x_1363:
[----:B--2---:R2:W3:Y:S02]  /*8f50*/  SYNCS.PHASECHK.TRANS64.TRYWAIT P0, [R3+URZ], R2 ;  /* 0x00000002030075a7 */ /* 0x0044e4000800017f */
[----:B---3--:R-:W-:Y:S05]  /*8f60*/  @!P0 NANOSLEEP.SYNCS 0x989680 ;  /* 0x009896800000895d */ /* 0x008fea0003900000 */
[----:B------:R-:W3:Y:S02]  /*8f70*/  @!P0 SYNCS.PHASECHK.TRANS64 P0, [R3+URZ], R2 ;  /* 0x00000002030085a7 */ /* 0x000ee4000800007f */
[----:B---3--:R-:W-:Y:S05]  /*8f80*/  @!P0 BRA `(.L_x_1363) ;  /* 0xfffffffc00f08947 */ /* 0x008fea000383ffff */
[----:B------:R-:W-:Y:S05]  /*8f90*/  BRA `(.L_x_1382) ;  /* 0xfffffff8007c7947 */ /* 0x000fea000383ffff */
.L_x_1365:
[----:B--2---:R2:W3:Y:S02]  /*8fa0*/  SYNCS.PHASECHK.TRANS64.TRYWAIT P0, [R0+URZ], R5 ;  /* 0x00000005000075a7 */ /* 0x0044e4000800017f */
[----:B---3--:R-:W-:Y:S05]  /*8fb0*/  @!P0 NANOSLEEP.SYNCS 0x989680 ;  /* 0x009896800000895d */ /* 0x008fea0003900000 */
[----:B------:R-:W3:Y:S02]  /*8fc0*/  @!P0 SYNCS.PHASECHK.TRANS64 P0, [R0+URZ], R5 ;  /* 0x00000005000085a7 */ /* 0x000ee4000800007f */
[----:B---3--:R-:W-:Y:S05]  /*8fd0*/  @!P0 BRA `(.L_x_1365) ;  /* 0xfffffffc00f08947 */ /* 0x008fea000383ffff */
[----:B------:R-:W-:Y:S05]  /*8fe0*/  BRA `(.L_x_1383) ;  /* 0xfffffff800807947 */ /* 0x000fea000383ffff */
.L_x_1384:
        /* <DEDUP_REMOVED lines=9> */
.L_x_3305:


//--------------------- .text._ZN7cutlass13device_kernelIN5flash11enable_sm90INS1_16FlashAttnBwdSm90INS1_25CollectiveMainloopBwdSm90ILi2ELi2ELi2EN4cute5tupleIJNS5_1CILi1EEES8_S8_EEENS6_IJNS7_ILi64EEENS7_ILi128EEENS7_ILi96EEEEEENS_6half_tEfNS_4arch4Sm90ELb0ELb1ELb1ELb0ELb1ELb1ELb0ELb0ELi2ELi1ELi2ELi1ELb1EEENS1_24CollectiveEpilogueBwdGQAISD_fSG_Li256ELb0ELb1EEENS1_19SingleTileSchedulerILb0ELb0ELb0ELi128EEEEEEEEEvNT_6ParamsE --------------------------
	.section	.text._ZN7cutlass13device_kernelIN5flash11enable_sm90INS1_16FlashAttnBwdSm90INS1_25CollectiveMainloopBwdSm90ILi2ELi2ELi2EN4cute5tupleIJNS5_1CILi1EEES8_S8_EEENS6_IJNS7_ILi64EEENS7_ILi128EEENS7_ILi96EEEEEENS_6half_tEfNS_4arch4Sm90ELb0ELb1ELb1ELb0ELb1ELb1ELb0ELb0ELi2ELi1ELi2ELi1ELb1EEENS1_24CollectiveEpilogueBwdGQAISD_fSG_Li256ELb0ELb1EEENS1_19SingleTileSchedulerILb0ELb0ELb0ELi128EEEEEEEEEvNT_6ParamsE,"ax",@progbits
	.align	128
.text._ZN7cutlass13device_kernelIN5flash11enable_sm90INS1_16FlashAttnBwdSm90INS1_25CollectiveMainloopBwdSm90ILi2ELi2ELi2EN4cute5tupleIJNS5_1CILi1EEES8_S8_EEENS6_IJNS7_ILi64EEENS7_ILi128EEENS7_ILi96EEEEEENS_6half_tEfNS_4arch4Sm90ELb0ELb1ELb1ELb0ELb1ELb1ELb0ELb0ELi2ELi1ELi2ELi1ELb1EEENS1_24CollectiveEpilogueBwdGQAISD_fSG_Li256ELb0ELb1EEENS1_19SingleTileSchedulerILb0ELb0ELb0ELi128EEEEEEEEEvNT_6ParamsE:
        .type           _ZN7cutlass13device_kernelIN5flash11enable_sm90INS1_16FlashAttnBwdSm90INS1_25CollectiveMainloopBwdSm90ILi2ELi2ELi2EN4cute5tupleIJNS5_1CILi1EEES8_S8_EEENS6_IJNS7_ILi64EEENS7_ILi128EEENS7_ILi96EEEEEENS_6half_tEfNS_4arch4Sm90ELb0ELb1ELb1ELb0ELb1ELb1ELb0ELb0ELi2ELi1ELi2ELi1ELb1EEENS1_24CollectiveEpilogueBwdGQAISD_fSG_Li256ELb0ELb1EEENS1_19SingleTileSchedulerILb0ELb0ELb0ELi128EEEEEEEEEvNT_6ParamsE,@function
        .size           _ZN7cutlass13device_kernelIN5flash11enable_sm90INS1_16FlashAttnBwdSm90INS1_25CollectiveMainloopBwdSm90ILi2ELi2ELi2EN4cute5tupleIJNS5_1CILi1EEES8_S8_EEENS6_IJNS7_ILi64EEENS7_ILi128EEENS7_ILi96EEEEEENS_6half_tEfNS_4arch4Sm90ELb0ELb1ELb1ELb0ELb1ELb1ELb0ELb0ELi2ELi1ELi2ELi1ELb1EEENS1_24CollectiveEpilogueBwdGQAISD_fSG_Li256ELb0ELb1EEENS1_19SingleTileSchedulerILb0ELb0ELb0ELi128EEEEEEEEEvNT_6ParamsE,(.L_x_3306 - _ZN7cutlass13device_kernelIN5flash11enable_sm90INS1_16FlashAttnBwdSm90INS1_25CollectiveMainloopBwdSm90ILi2ELi2ELi2EN4cute5tupleIJNS5_1CILi1EEES8_S8_EEENS6_IJNS7_ILi64EEENS7_ILi128EEENS7_ILi96EEEEEENS_6half_tEfNS_4arch4Sm90ELb0ELb1ELb1ELb0ELb1ELb1ELb0ELb0ELi2ELi1ELi2ELi1ELb1EEENS1_24CollectiveEpilogueBwdGQAISD_fSG_Li256ELb0ELb1EEENS1_19SingleTileSchedulerILb0ELb0ELb0ELi128EEEEEEEEEvNT_6ParamsE)
        .other          _ZN7cutlass13device_kernelIN5flash11enable_sm90INS1_16FlashAttnBwdSm90INS1_25CollectiveMainloopBwdSm90ILi2ELi2ELi2EN4cute5tupleIJNS5_1CILi1EEES8_S8_EEENS6_IJNS7_ILi64EEENS7_ILi128EEENS7_ILi96EEEEEENS_6half_tEfNS_4arch4Sm90ELb0ELb1ELb1ELb0ELb1ELb1ELb0ELb0ELi2ELi1ELi2ELi1ELb1EEENS1_24CollectiveEpilogueBwdGQAISD_fSG_Li256ELb0ELb1EEENS1_19SingleTileSchedulerILb0ELb0ELb0ELi128EEEEEEEEEvNT_6ParamsE,@"STO_CUDA_ENTRY STV_DEFAULT"
_ZN7cutlass13device_kernelIN5flash11enable_sm90INS1_16FlashAttnBwdSm90INS1_25CollectiveMainloopBwdSm90ILi2ELi2ELi2EN4cute5tupleIJNS5_1CILi1EEES8_S8_EEENS6_IJNS7_ILi64EEENS7_ILi128EEENS7_ILi96EEEEEENS_6half_tEfNS_4arch4Sm90ELb0ELb1ELb1ELb0ELb1ELb1ELb0ELb0ELi2ELi1ELi2ELi1ELb1EEENS1_24CollectiveEpilogueBwdGQAISD_fSG_Li256ELb0ELb1EEENS1_19SingleTileSchedulerILb0ELb0ELb0ELi128EEEEEEEEEvNT_6ParamsE:
        /* <DEDUP_REMOVED lines=24> */
.L_x_1386:
[----:B------:R-:W-:Y:S05]  /*0180*/  BSYNC B0 ;  /* 0x0000000000007941 */ /* 0x000fea0003800000 */
.L_x_1385:
        /* <DEDUP_REMOVED lines=37> */
.L_x_1387:
        /* <DEDUP_REMOVED lines=22> */
.L_x_1388:
[----:B------:R-:W-:Y:S01]  /*0540*/  PLOP3.LUT P0, PT, PT, PT, UP0, 0x80, 0x0 ;  /* 0x000000000000781c */ /* 0x000fe20003f0f008 */
[----:B------:R-:W-:Y:S01]  /*0550*/  NOP ;  /* 0x0000000000007918 */ /* 0x000fe20000000000 */
[----:B------:R-:W-:Y:S01]  /*0560*/  ULDC.64 UR46, c[0x0][0x208] ;  /* 0x00008200002e7ab9 */ /* 0x000fe20000000a00 */
[----:B------:R-:W-:Y:S01]  /*0570*/  BSSY B6, `(.L_x_1389) ;  /* 0x000098a000067945 */ /* 0x000fe20003800000 */
[----:B-12-4-:R-:W-:Y:S09]  /*0580*/  BAR.SYNC.DEFER_BLOCKING 0x0 ;  /* 0x0000000000007b1d */ /* 0x016ff20000010000 */
[----:B------:R-:W-:Y:S05]  /*0590*/  @!P0 BRA `(.L_x_1390) ;  /* 0x0000005400908947 */ /* 0x000fea0003800000 */
.L_x_1391:
        /* <DEDUP_REMOVED lines=13> */
[----:B-1----:R-:W-:Y:S05]  /*0670*/  @!P0 BRA `(.L_x_1392) ;  /* 0x0000009400e48947 */ /* 0x002fea0003800000 */
        /* <DEDUP_REMOVED lines=73> */
.L_x_1393:
        /* <DEDUP_REMOVED lines=28> */
.L_x_1396:
        /* <DEDUP_REMOVED lines=15> */
.L_x_1395:
        /* <DEDUP_REMOVED lines=22> */
.L_x_1398:
        /* <DEDUP_REMOVED lines=15> */
.L_x_1397:
[----:B------:R-:W-:Y:S01]  /*1010*/  SHF.R.S32.HI R19, RZ, 0x1f, R18 ;  /* 0x0000001fff137819 */ /* 0x000fe20000011412 */
[----:B------:R-:W-:-:S03]  /*1020*/  UMOV UR4, 0xffffffff ;  /* 0xffffffff00047882 */ /* 0x000fc60000000000 */
[----:B------:R-:W-:-:S04]  /*1030*/  LEA.HI R0, R19, R18, RZ, 0x7 ;  /* 0x0000001213007211 */ /* 0x000fc800078f38ff */
[----:B------:R-:W-:Y:S01]  /*1040*/  SHF.R.S32.HI R17, RZ, 0x7, R0 ;  /* 0x00000007ff117819 */ /* 0x000fe20000011400 */
[----:B------:R-:W-:Y:S06]  /*1050*/  BRA.DIV UR4, `(.L_x_1399) ;  /* 0x0000008e04747947 */ /* 0x000fec000b800000 */
[----:B------:R1:W2:Y:S02]  /*1060*/  SHFL.IDX PT, R14, R17, RZ, 0x1f ;  /* 0x00001fff110e7589 */ /* 0x0002a400000e0000 */
.L_x_1512:
        /* <DEDUP_REMOVED lines=15> */
.L_x_1400:
        /* <DEDUP_REMOVED lines=19> */
.L_x_1402:
        /* <DEDUP_REMOVED lines=127> */
.L_x_1413:
[----:B------:R-:W-:-:S06]  /*1a80*/  UISETP.NE.AND UP0, UPT, UR11, 0x3, UPT ;  /* 0x000000030b00788c */ /* 0x000fcc000bf05270 */
[----:B------:R-:W-:-:S13]  /*1a90*/  PLOP3.LUT P6, PT, PT, PT, UP0, 0x80, 0x0 ;  /* 0x000000000000781c */ /* 0x000fda0003fcf008 */
[----:B-1----:R-:W-:Y:S05]  /*1aa0*/  @!P6 BRA `(.L_x_1403) ;  /* 0x000000000004e947 */ /* 0x002fea0003800000 */
[----:B------:R-:W-:Y:S01]  /*1ab0*/  BPT.TRAP 0x1 ;  /* 0x000000040000795c */ /* 0x000fe20000300000 */
.L_x_1403:
[----:B------:R-:W-:Y:S01]  /*1ac0*/  R2UR UR9, R237 ;  /* 0x00000000ed0972ca */ /* 0x000fe200000e0000 */
[----:B------:R-:W-:-:S05]  /*1ad0*/  IMAD.U32 R120, RZ, RZ, UR4 ;  /* 0x00000004ff787e24 */ /* 0x000fca000f8e00ff */
[----:B------:R-:W-:-:S07]  /*1ae0*/  SHF.L.U32 R120, R120, 0x1f, RZ ;  /* 0x0000001f78787819 */ /* 0x000fce00000006ff */
[----:B------:R-:W-:-:S09]  /*1af0*/  ULEA UR9, UR5, UR9, 0x3 ;  /* 0x0000000905097291 */ /* 0x000fd2000f8e183f */
[----:B------:R1:W2:Y:S01]  /*1b00*/  SYNCS.PHASECHK.TRANS64.TRYWAIT P0, [UR9+0x26810], R120 ;  /* 0x02681078ff0075a7 */ /* 0x0002a20008000149 */
[----:B------:R-:W-:Y:S05]  /*1b10*/  @!P6 BRA `(.L_x_1404) ;  /* 0x000000000004e947 */ /* 0x000fea0003800000 */
[----:B------:R-:W-:Y:S01]  /*1b20*/  BPT.TRAP 0x1 ;  /* 0x000000040000795c */ /* 0x000fe20000300000 */
.L_x_1404:
[----:B--2---:R-:W-:Y:S05]  /*1b30*/  @P0 BRA `(.L_x_1405) ;  /* 0x0000000000080947 */ /* 0x004fea0003800000 */
[----:B------:R-:W2:Y:S02]  /*1b40*/  SYNCS.PHASECHK.TRANS64.TRYWAIT P0, [UR9+0x26810], R120 ;  /* 0x02681078ff0075a7 */ /* 0x000ea40008000149 */
[----:B--2---:R-:W-:Y:S05]  /*1b50*/  @!P0 BRA `(.L_x_1406) ;  /* 0x0000008000e88947 */ /* 0x004fea0003800000 */
.L_x_1405:
        /* <DEDUP_REMOVED lines=66> */
.L_x_1407:
[----:B------:R1:W1:Y:S01]  /*1f80*/  SYNCS.PHASECHK.TRANS64.TRYWAIT P0, [UR9+0x26830], R120 ;  /* 0x02683078ff0075a7 */ /* 0x0002620008000149 */
[----:B------:R-:W-:Y:S05]  /*1f90*/  @!P6 BRA `(.L_x_1408) ;  /* 0x000000000004e947 */ /* 0x000fea0003800000 */
[----:B------:R-:W-:Y:S01]  /*1fa0*/  BPT.TRAP 0x1 ;  /* 0x000000040000795c */ /* 0x000fe20000300000 */
.L_x_1408:
        /* <DEDUP_REMOVED lines=50> */
.L_x_1409:
        /* <DEDUP_REMOVED lines=600> */
.L_x_1411:
        /* <DEDUP_REMOVED lines=48> */
.L_x_1412:
        /* <DEDUP_REMOVED lines=62> */
.L_x_1394:
[----:B------:R-:W-:Y:S05]  /*4f30*/  @P0 BRA `(.L_x_1392) ;  /* 0x0000004c00b40947 */ /* 0x000fea0003800000 */
[----:B-1----:R-:W1:Y:S01]  /*4f40*/  S2R R4, SR_TID.X ;  /* 0x0000000000047919 */ /* 0x002e620000002100 */
[----:B------:R-:W2:Y:S01]  /*4f50*/  S2UR UR8, SR_CTAID.Y ;  /* 0x00000000000879c3 */ /* 0x000ea20000002600 */
[----:B------:R-:W-:Y:S01]  /*4f60*/  ULDC UR9, c[0x0][0x850] ;  /* 0x0002140000097ab9 */ /* 0x000fe20000000800 */
[----:B------:R-:W-:Y:S01]  /*4f70*/  ULDC.64 UR12, c[0x0][0x818] ;  /* 0x00020600000c7ab9 */ /* 0x000fe20000000a00 */
[----:B------:R-:W-:Y:S01]  /*4f80*/  UISETP.NE.AND UP0, UPT, UR9, 0x1, UPT ;  /* 0x000000010900788c */ /* 0x000fe2000bf05270 */
[----:B------:R-:W-:Y:S01]  /*4f90*/  BSSY B0, `(.L_x_1414) ;  /* 0x0000058000007945 */ /* 0x000fe20003800000 */
[----:B------:R-:W-:Y:S01]  /*4fa0*/  ULDC UR18, c[0x0][0x80c] ;  /* 0x0002030000127ab9 */ /* 0x000fe20000000800 */
[----:B------:R-:W-:Y:S01]  /*4fb0*/  UMOV UR20, 0x400 ;  /* 0x0000040000147882 */ /* 0x000fe20000000000 */
[----:B------:R-:W-:Y:S01]  /*4fc0*/  ULDC.64 UR16, c[0x0][0x840] ;  /* 0x0002100000107ab9 */ /* 0x000fe20000000a00 */
[----:B------:R-:W3:Y:S01]  /*4fd0*/  S2UR UR15, SR_CTAID.X ;  /* 0x00000000000f79c3 */ /* 0x000ee20000002500 */
[----:B------:R-:W-:-:S05]  /*4fe0*/  ULDC.64 UR24, c[0x0][0x848] ;  /* 0x0002120000187ab9 */ /* 0x000fca0000000a00 */
[----:B------:R-:W-:Y:S01]  /*4ff0*/  @UP0 ULDC UR4, c[0x0][0x854] ;  /* 0x0002150000040ab9 */ /* 0x000fe20000000800 */
[----:B------:R-:W-:Y:S01]  /*5000*/  @UP0 ULDC UR7, c[0x0][0x858] ;  /* 0x0002160000070ab9 */ /* 0x000fe20000000800 */
[----:B------:R-:W4:Y:S01]  /*5010*/  S2UR UR14, SR_CTAID.Z ;  /* 0x00000000000e79c3 */ /* 0x000f220000002700 */
[----:B--2---:R-:W-:-:S07]  /*5020*/  UIMAD.WIDE.U32 UR4, UR8, UR4, URZ ;  /* 0x00000004080472a5 */ /* 0x004fce000f8e003f */
[----:B------:R-:W2:Y:S01]  /*5030*/  S2UR UR21, SR_CgaCtaId ;  /* 0x00000000001579c3 */ /* 0x000ea20000008800 */
[----:B------:R-:W-:Y:S01]  /*5040*/  UMOV UR11, UR8 ;  /* 0x00000008000b7c82 */ /* 0x000fe20008000000 */
[----:B------:R-:W-:Y:S01]  /*5050*/  @UP0 USHF.R.U32.HI UR11, URZ, UR7, UR5 ;  /* 0x000000073f0b0299 */ /* 0x000fe20008011605 */
[----:B-1----:R-:W-:-:S03]  /*5060*/  VIADD R3, R4, 0xffffff80 ;  /* 0xffffff8004037836 */ /* 0x002fc60000000000 */
[----:B------:R-:W-:Y:S02]  /*5070*/  USHF.R.S32.HI UR19, URZ, 0x1f, UR11 ;  /* 0x0000001f3f137899 */ /* 0x000fe4000801140b */
[----:B------:R-:W-:Y:S01]  /*5080*/  BAR.SYNC.DEFER_BLOCKING 0x1, 0x100 ;  /* 0x0044000000007b1d */ /* 0x000fe20000010000 */
[----:B---3--:R-:W-:Y:S01]  /*5090*/  UIMAD UR6, UR15, 0x3000, URZ ;  /* 0x000030000f0678a4 */ /* 0x008fe2000f8e023f */
[----:B------:R-:W-:Y:S01]  /*50a0*/  ISETP.NE.AND P1, PT, R4, 0x80, PT ;  /* 0x000000800400780c */ /* 0x000fe20003f25270 */
[----:B------:R-:W-:Y:S01]  /*50b0*/  UIMAD UR10, UR19, UR12, URZ ;  /* 0x0000000c130a72a4 */ /* 0x000fe2000f8e023f */
[----:B------:R-:W-:Y:S01]  /*50c0*/  SHF.R.S32.HI R0, RZ, 0x1f, R3 ;  /* 0x0000001fff007819 */ /* 0x000fe20000011403 */
[----:B------:R-:W-:Y:S01]  /*50d0*/  USHF.R.S32.HI UR7, URZ, 0x1f, UR6 ;  /* 0x0000001f3f077899 */ /* 0x000fe20008011406 */
[----:B------:R-:W-:Y:S01]  /*50e0*/  ISETP.NE.AND P0, PT, R3, RZ, PT ;  /* 0x000000ff0300720c */ /* 0x000fe20003f05270 */
[----:B------:R-:W-:Y:S01]  /*50f0*/  UIMAD UR22, UR11, UR13, UR10 ;  /* 0x0000000d0b1672a4 */ /* 0x000fe2000f8e020a */
[----:B------:R-:W-:Y:S01]  /*5100*/  LEA.HI R2, R0, R3, RZ, 0x7 ;  /* 0x0000000300027211 */ /* 0x000fe200078f38ff */
[----:B------:R-:W-:Y:S01]  /*5110*/  UIMAD.WIDE.U32 UR4, UR11, UR12, UR6 ;  /* 0x0000000c0b0472a5 */ /* 0x000fe2000f8e0006 */
[----:B------:R-:W-:-:S02]  /*5120*/  ULDC UR10, c[0x0][0x870] ;  /* 0x00021c00000a7ab9 */ /* 0x000fc40000000800 */
[----:B------:R-:W-:Y:S01]  /*5130*/  LOP3.LUT R0, R2, 0x3fffff80, RZ, 0xc0, !PT ;  /* 0x3fffff8002007812 */ /* 0x000fe200078ec0ff */
[----:B------:R-:W-:Y:S01]  /*5140*/  UIMAD UR10, UR15, UR10, URZ ;  /* 0x0000000a0f0a72a4 */ /* 0x000fe2000f8e023f */
[----:B------:R-:W-:Y:S01]  /*5150*/  SHF.R.S32.HI R5, RZ, 0x7, R2 ;  /* 0x00000007ff057819 */ /* 0x000fe20000011402 */
[----:B----4-:R-:W-:Y:S02]  /*5160*/  UIMAD UR15, UR14, UR18, URZ ;  /* 0x000000120e0f72a4 */ /* 0x010fe4000f8e023f */
[----:B------:R-:W-:Y:S01]  /*5170*/  IMAD.IADD R0, R3, 0x1, -R0 ;  /* 0x0000000103007824 */ /* 0x000fe200078e0a00 */
[----:B------:R-:W-:Y:S02]  /*5180*/  UIMAD UR18, UR10, UR18, URZ ;  /* 0x000000120a1272a4 */ /* 0x000fe4000f8e023f */
[----:B--2---:R-:W-:Y:S01]  /*5190*/  ULEA UR10, UR21, UR20, 0x18 ;  /* 0x00000014150a7291 */ /* 0x004fe2000f8ec03f */
[----:B------:R-:W-:Y:S01]  /*51a0*/  IMAD R0, R5, 0x600, R0 ;  /* 0x0000060005007824 */ /* 0x000fe200078e0200 */
[----:B------:R-:W-:-:S02]  /*51b0*/  USHF.R.S32.HI UR21, URZ, 0x1f, UR18 ;  /* 0x0000001f3f157899 */ /* 0x000fc40008011412 */
[----:B------:R-:W-:Y:S01]  /*51c0*/  USHF.R.S32.HI UR20, URZ, 0x1f, UR15 ;  /* 0x0000001f3f147899 */ /* 0x000fe2000801140f */
[----:B------:R-:W-:Y:S01]  /*51d0*/  IMAD.SHL.U32 R0, R0, 0x4, RZ ;  /* 0x0000000400007824 */ /* 0x000fe200078e00ff */
[----:B------:R-:W-:Y:S02]  /*51e0*/  UIADD3 UR18, UP0, UP1, UR18, UR15, UR11 ;  /* 0x0000000f12127290 */ /* 0x000fe4000f91e00b */
[----:B------:R-:W-:Y:S02]  /*51f0*/  UIMAD.WIDE.U32 UR6, UR11, UR16, UR6 ;  /* 0x000000100b0672a5 */ /* 0x000fe4000f8e0006 */
[----:B------:R-:W-:Y:S01]  /*5200*/  UIMAD UR23, UR19, UR16, URZ ;  /* 0x00000010131772a4 */ /* 0x000fe2000f8e023f */
[----:B------:R-:W-:Y:S01]  /*5210*/  LEA R0, R0, UR10, 0x2 ;  /* 0x0000000a00007c11 */ /* 0x000fe2000f8e10ff */
[----:B------:R-:W-:Y:S02]  /*5220*/  UIADD3.X UR16, UR21, UR20, UR19, UP0, UP1 ;  /* 0x0000001415107290 */ /* 0x000fe400087e2413 */
[----:B------:R-:W-:Y:S01]  /*5230*/  USHF.L.U32 UR15, UR18, 0x2, URZ ;  /* 0x00000002120f7899 */ /* 0x000fe2000800063f */
[----:B------:R-:W-:Y:S01]  /*5240*/  ULDC.64 UR12, c[0x0][0x868] ;  /* 0x00021a00000c7ab9 */ /* 0x000fe20000000a00 */
[----:B------:R-:W-:Y:S01]  /*5250*/  USHF.L.U64.HI UR16, UR18, 0x2, UR16 ;  /* 0x0000000212107899 */ /* 0x000fe20008010210 */
[----:B------:R1:W-:Y:S01]  /*5260*/  STS.128 [R0], R24 ;  /* 0x0000001800007388 */ /* 0x0003e20000000c00 */
[----:B------:R-:W-:-:S02]  /*5270*/  UIADD3 UR18, UP0, UR15, UR12, URZ ;  /* 0x0000000c0f127290 */ /* 0x000fc4000ff1e03f */
[----:B------:R-:W-:Y:S01]  /*5280*/  USHF.R.S32.HI UR12, URZ, 0x1f, UR14 ;  /* 0x0000001f3f0c7899 */ /* 0x000fe2000801140e */
[----:B------:R1:W-:Y:S01]  /*5290*/  STS.128 [R0+0x800], R28 ;  /* 0x0008001c00007388 */ /* 0x0003e20000000c00 */
[----:B------:R-:W-:Y:S01]  /*52a0*/  UIMAD UR17, UR11, UR17, UR23 ;  /* 0x000000110b1172a4 */ /* 0x000fe2000f8e0217 */
[----:B------:R-:W-:Y:S02]  /*52b0*/  ULDC.64 UR20, c[0x0][0x820] ;  /* 0x0002080000147ab9 */ /* 0x000fe40000000a00 */
[----:B------:R1:W-:Y:S01]  /*52c0*/  STS.128 [R0+0x1000], R32 ;  /* 0x0010002000007388 */ /* 0x0003e20000000c00 */
[----:B------:R-:W-:Y:S01]  /*52d0*/  UIADD3.X UR19, UR16, UR13, URZ, UP0, !UPT ;  /* 0x0000000d10137290 */ /* 0x000fe200087fe43f */
[----:B------:R-:W-:Y:S01]  /*52e0*/  IMAD.U32 R2, RZ, RZ, UR18 ;  /* 0x00000012ff027e24 */ /* 0x000fe2000f8e00ff */
[----:B------:R-:W-:Y:S01]  /*52f0*/  UIMAD UR13, UR12, UR20, URZ ;  /* 0x000000140c0d72a4 */ /* 0x000fe2000f8e023f */
[----:B------:R1:W-:Y:S01]  /*5300*/  STS.128 [R0+0x1800], R36 ;  /* 0x0018002400007388 */ /* 0x0003e20000000c00 */
[----:B------:R-:W-:-:S02]  /*5310*/  UIADD3 UR5, UR5, UR22, URZ ;  /* 0x0000001605057290 */ /* 0x000fc4000fffe03f */
[----:B------:R-:W-:Y:S01]  /*5320*/  UIMAD UR12, UR12, UR24, URZ ;  /* 0x000000180c0c72a4 */ /* 0x000fe2000f8e023f */
[----:B------:R1:W-:Y:S01]  /*5330*/  STS.128 [R0+0x2000], R40 ;  /* 0x0020002800007388 */ /* 0x0003e20000000c00 */
[----:B------:R-:W-:Y:S01]  /*5340*/  UIADD3 UR7, UR7, UR17, URZ ;  /* 0x0000001107077290 */ /* 0x000fe2000fffe03f */
[----:B------:R-:W-:Y:S01]  /*5350*/  IMAD.U32 R3, RZ, RZ, UR19 ;  /* 0x00000013ff037e24 */ /* 0x000fe2000f8e00ff */
        /* <DEDUP_REMOVED lines=12> */
[----:B------:R-:W-:Y:S01]  /*5420*/  ULEA UR20, UP0, UR4, UR20, 0x2 ;  /* 0x0000001404147291 */ /* 0x000fe2000f80103f */
[----:B------:R1:W-:Y:S01]  /*5430*/  STS.128 [R0+0x4800], R60 ;  /* 0x0048003c00007388 */ /* 0x0003e20000000c00 */
[----:B------:R-:W-:Y:S02]  /*5440*/  UIADD3 UR5, UR7, UR12, URZ ;  /* 0x0000000c07057290 */ /* 0x000fe4000fffe03f */
[----:B------:R-:W-:Y:S01]  /*5450*/  ULEA UR22, UP1, UR6, UR22, 0x2 ;  /* 0x0000001606167291 */ /* 0x000fe2000f82103f */
[----:B------:R1:W-:Y:S01]  /*5460*/  STS.128 [R0+0x5000], R64 ;  /* 0x0050004000007388 */ /* 0x0003e20000000c00 */
[----:B------:R-:W-:-:S02]  /*5470*/  ULEA.HI.X UR21, UR4, UR21, UR11, 0x2, UP0 ;  /* 0x0000001504157291 */ /* 0x000fc400080f140b */
[----:B------:R-:W-:Y:S01]  /*5480*/  ULEA.HI.X UR5, UR6, UR23, UR5, 0x2, UP1 ;  /* 0x0000001706057291 */ /* 0x000fe200088f1405 */
[----:B------:R1:W-:Y:S01]  /*5490*/  STS.128 [R0+0x5800], R68 ;  /* 0x0058004400007388 */ /* 0x0003e20000000c00 */
[----:B------:R-:W-:Y:S01]  /*54a0*/  UIMAD UR14, UR9, UR14, UR8 ;  /* 0x0000000e090e72a4 */ /* 0x000fe2000f8e0208 */
[----:B------:R-:W-:Y:S11]  /*54b0*/  @P0 BRA `(.L_x_1415) ;  /* 0x0000000000140947 */ /* 0x000ff60003800000 */
.L_x_1416:
[----:B------:R-:W2:Y:S04]  /*54c0*/  LDG.E.STRONG.GPU R4, desc[UR46][R2.64] ;  /* 0x0000002e02047981 */ /* 0x000ea8000c1ef900 */
[----:B--2---:R-:W-:Y:S01]  /*54d0*/  CCTL.IVALL ;  /* 0x00000000ff00798f */ /* 0x004fe20002000000 */
[----:B------:R-:W-:Y:S05]  /*54e0*/  YIELD ;  /* 0x0000000000007946 */ /* 0x000fea0003800000 */
[----:B------:R-:W-:-:S13]  /*54f0*/  ISETP.NE.AND P0, PT, R4, UR14, PT ;  /* 0x0000000e04007c0c */ /* 0x000fda000bf05270 */
[----:B------:R-:W-:Y:S05]  /*5500*/  @P0 BRA `(.L_x_1416) ;  /* 0xfffffffc00ec0947 */ /* 0x000fea000383ffff */
.L_x_1415:
[----:B------:R-:W-:Y:S05]  /*5510*/  BSYNC B0 ;  /* 0x0000000000007941 */ /* 0x000fea0003800000 */
.L_x_1414:
[----:B------:R-:W-:-:S03]  /*5520*/  UMOV UR4, 0xffffffff ;  /* 0xffffffff00047882 */ /* 0x000fc60000000000 */
[----:B------:R-:W-:Y:S05]  /*5530*/  BRA.DIV UR4, `(.L_x_1417) ;  /* 0x0000004a04a07947 */ /* 0x000fea000b800000 */
[----:B------:R-:W-:Y:S01]  /*5540*/  NOP ;  /* 0x0000000000007918 */ /* 0x000fe20000000000 */
.L_x_1515:
        /* <DEDUP_REMOVED lines=14> */
[----:B------:R-:W-:-:S09]  /*5630*/  UMOV UR4, UR22 ;  /* 0x0000001600047c82 */ /* 0x000fd20008000000 */
.L_x_1420:
[----:B------:R-:W-:Y:S01]  /*5640*/  @P0 ELECT P2, URZ, PT ;  /* 0x00000000003f082f */ /* 0x000fe20003840000 */
[----:B------:R2:W-:-:S12]  /*5650*/  UBLKRED.G.S.ADD.F32.RN [UR4], [UR10], UR6, desc[UR8] ;  /* 0x000008040a0073bb */ /* 0x0005d800080a1406 */
[----:B------:R-:W-:Y:S02]  /*5660*/  @P2 PLOP3.LUT P0, PT, P2, PT, PT, 0x8, 0x0 ;  /* 0x000000000000281c */ /* 0x000fe4000170e170 */
[----:B------:R-:W-:-:S11]  /*5670*/  PLOP3.LUT P2, PT, PT, PT, PT, 0x8, 0x0 ;  /* 0x000000000000781c */ /* 0x000fd60003f4e170 */
[----:B--2---:R-:W-:Y:S05]  /*5680*/  @P0 BRA.U.ANY `(.L_x_1420) ;  /* 0xfffffffd00ec0947 */ /* 0x004fea000393ffff */
[----:B------:R0:W-:Y:S01]  /*5690*/  UTMACMDFLUSH ;  /* 0x00000000000079b7 */ /* 0x0001e20000000000 */
[----:B------:R-:W-:-:S04]  /*56a0*/  DEPBAR.LE SB0, 0x0 ;  /* 0x000080000000791a */ /* 0x000fc80000000000 */
.L_x_1419:
[----:B------:R-:W-:Y:S05]  /*56b0*/  BSYNC B0 ;  /* 0x0000000000007941 */ /* 0x000fea0003800000 */
.L_x_1418:
        /* <DEDUP_REMOVED lines=14> */
.L_x_1422:
[----:B------:R-:W-:Y:S05]  /*57a0*/  BSYNC B0 ;  /* 0x0000000000007941 */ /* 0x000fea0003800000 */
.L_x_1421:
        /* <DEDUP_REMOVED lines=20> */
.L_x_1425:
[----:B-12---:R-:W2:Y:S04]  /*58f0*/  LDG.E.STRONG.GPU R0, desc[UR46][R2.64] ;  /* 0x0000002e02007981 */ /* 0x006ea8000c1ef900 */
[----:B--2---:R-:W-:Y:S01]  /*5900*/  CCTL.IVALL ;  /* 0x00000000ff00798f */ /* 0x004fe20002000000 */
[----:B------:R-:W-:Y:S05]  /*5910*/  YIELD ;  /* 0x0000000000007946 */ /* 0x000fea0003800000 */
[----:B------:R-:W-:-:S13]  /*5920*/  ISETP.NE.AND P0, PT, R0, UR14, PT ;  /* 0x0000000e00007c0c */ /* 0x000fda000bf05270 */
[----:B------:R-:W-:Y:S05]  /*5930*/  @P0 BRA `(.L_x_1425) ;  /* 0xfffffffc00ec0947 */ /* 0x000fea000383ffff */
.L_x_1424:
[----:B------:R-:W-:Y:S05]  /*5940*/  BSYNC B0 ;  /* 0x0000000000007941 */ /* 0x000fea0003800000 */
.L_x_1423:
[----:B------:R-:W-:-:S03]  /*5950*/  UMOV UR4, 0xffffffff ;  /* 0xffffffff00047882 */ /* 0x000fc60000000000 */
[----:B------:R-:W-:Y:S05]  /*5960*/  BRA.DIV UR4, `(.L_x_1426) ;  /* 0x0000004604b07947 */ /* 0x000fea000b800000 */
[----:B------:R-:W-:Y:S01]  /*5970*/  NOP ;  /* 0x0000000000007918 */ /* 0x000fe20000000000 */
.L_x_1518:
        /* <DEDUP_REMOVED lines=16> */
.L_x_1429:
[----:B------:R-:W-:Y:S01]  /*5a80*/  @P0 ELECT P2, URZ, PT ;  /* 0x00000000003f082f */ /* 0x000fe20003840000 */
[----:B------:R3:W-:-:S12]  /*5a90*/  UBLKRED.G.S.ADD.F32.RN [UR4], [UR10], UR6, desc[UR8] ;  /* 0x000008040a0073bb */ /* 0x0007d800080a1406 */
[----:B------:R-:W-:Y:S02]  /*5aa0*/  @P2 PLOP3.LUT P0, PT, P2, PT, PT, 0x8, 0x0 ;  /* 0x000000000000281c */ /* 0x000fe4000170e170 */
[----:B------:R-:W-:-:S11]  /*5ab0*/  PLOP3.LUT P2, PT, PT, PT, PT, 0x8, 0x0 ;  /* 0x000000000000781c */ /* 0x000fd60003f4e170 */
[----:B---3--:R-:W-:Y:S05]  /*5ac0*/  @P0 BRA.U.ANY `(.L_x_1429) ;  /* 0xfffffffd00ec0947 */ /* 0x008fea000393ffff */
[----:B------:R0:W-:Y:S01]  /*5ad0*/  UTMACMDFLUSH ;  /* 0x00000000000079b7 */ /* 0x0001e20000000000 */
[----:B------:R-:W-:-:S04]  /*5ae0*/  DEPBAR.LE SB0, 0x0 ;  /* 0x000080000000791a */ /* 0x000fc80000000000 */
.L_x_1428:
[----:B------:R-:W-:Y:S05]  /*5af0*/  BSYNC B0 ;  /* 0x0000000000007941 */ /* 0x000fea0003800000 */
.L_x_1427:
        /* <DEDUP_REMOVED lines=14> */
.L_x_1390:
        /* <DEDUP_REMOVED lines=33> */
.L_x_1431:
[----:B------:R-:W-:-:S05]  /*5df0*/  UMOV UR11, UR5 ;  /* 0x00000005000b7c82 */ /* 0x000fca0008000000 */
.L_x_1432:
[----:B------:R-:W-:Y:S01]  /*5e00*/  ULEA UR6, UR23, UR6, 0x7 ;  /* 0x0000000617067291 */ /* 0x000fe2000f8e383f */
[----:B------:R-:W-:Y:S01]  /*5e10*/  ULDC UR7, c[0x0][0x290] ;  /* 0x0000a40000077ab9 */ /* 0x000fe20000000800 */
[----:B------:R-:W-:Y:S01]  /*5e20*/  ULDC UR8, c[0x0][0x74c] ;  /* 0x0001d30000087ab9 */ /* 0x000fe20000000800 */
[----:B------:R-:W-:Y:S01]  /*5e30*/  ULDC.64 UR12, c[0x0][0x2d8] ;  /* 0x0000b600000c7ab9 */ /* 0x000fe20000000a00 */
[----:B------:R-:W-:Y:S02]  /*5e40*/  UIADD3 UR7, -UR8, UR6, -UR7 ;  /* 0x0000000608077290 */ /* 0x000fe4000fffe907 */
[----:B------:R-:W-:Y:S02]  /*5e50*/  UIMAD UR6, UR4, UR12, URZ ;  /* 0x0000000c040672a4 */ /* 0x000fe4000f8e023f */
[----:B------:R-:W-:Y:S02]  /*5e60*/  USHF.R.S32.HI UR8, URZ, 0x1f, UR7 ;  /* 0x0000001f3f087899 */ /* 0x000fe40008011407 */
[----:B------:R-:W-:-:S02]  /*5e70*/  UIMAD UR6, UR17, UR13, UR6 ;  /* 0x0000000d110672a4 */ /* 0x000fc4000f8e0206 */
[----:B------:R-:W-:Y:S02]  /*5e80*/  ULEA.HI UR7, UR8, UR7, URZ, 0x6 ;  /* 0x0000000708077291 */ /* 0x000fe4000f8f303f */
[----:B------:R-:W-:Y:S02]  /*5e90*/  UIMAD.WIDE.U32 UR8, UR17, UR12, URZ ;  /* 0x0000000c110872a5 */ /* 0x000fe4000f8e003f */
[----:B------:R-:W-:Y:S02]  /*5ea0*/  USHF.R.S32.HI UR10, URZ, 0x6, UR7 ;  /* 0x000000063f0a7899 */ /* 0x000fe40008011407 */
[----:B------:R-:W-:Y:S02]  /*5eb0*/  UIADD3 UR9, UR9, UR6, URZ ;  /* 0x0000000609097290 */ /* 0x000fe4000fffe03f */
[----:B------:R-:W-:Y:S02]  /*5ec0*/  UISETP.LT.AND UP0, UPT, URZ, UR10, UPT ;  /* 0x0000000a3f00728c */ /* 0x000fe4000bf01270 */
[----:B------:R-:W-:-:S02]  /*5ed0*/  USHF.R.S32.HI UR7, URZ, 0x1f, UR16 ;  /* 0x0000001f3f077899 */ /* 0x000fc40008011410 */
[----:B------:R-:W-:Y:S01]  /*5ee0*/  USEL UR6, URZ, UR10, !UP0 ;  /* 0x0000000a3f067287 */ /* 0x000fe2000c000000 */
[----:B------:R-:W-:Y:S01]  /*5ef0*/  ULDC.64 UR12, c[0x0][0x2e0] ;  /* 0x0000b800000c7ab9 */ /* 0x000fe20000000a00 */
[----:B------:R-:W-:Y:S02]  /*5f00*/  ULDC UR15, c[0x0][0x288] ;  /* 0x0000a200000f7ab9 */ /* 0x000fe40000000800 */
[----:B------:R-:W-:Y:S02]  /*5f10*/  UISETP.GT.AND UP0, UPT, UR11, UR6, UPT ;  /* 0x000000060b00728c */ /* 0x000fe4000bf04270 */
[----:B------:R-:W-:Y:S02]  /*5f20*/  UIMAD UR7, UR7, UR12, URZ ;  /* 0x0000000c070772a4 */ /* 0x000fe4000f8e023f */
[----:B------:R-:W-:Y:S02]  /*5f30*/  UIMAD UR10, UR16, UR15, URZ ;  /* 0x0000000f100a72a4 */ /* 0x000fe4000f8e023f */
[----:B------:R-:W-:Y:S01]  /*5f40*/  PLOP3.LUT P1, PT, PT, PT, UP0, 0x80, 0x0 ;  /* 0x000000000000781c */ /* 0x000fe20003f2f008 */
[----:B------:R-:W-:-:S02]  /*5f50*/  UIMAD UR14, UR16, UR13, UR7 ;  /* 0x0000000d100e72a4 */ /* 0x000fc4000f8e0207 */
        /* <DEDUP_REMOVED lines=26> */
.L_x_1437:
[----:B------:R-:W2:Y:S04]  /*6100*/  LDG.E.STRONG.GPU R0, desc[UR46][R2.64] ;  /* 0x0000002e02007981 */ /* 0x000ea8000c1ef900 */
[----:B--2---:R-:W-:Y:S01]  /*6110*/  CCTL.IVALL ;  /* 0x00000000ff00798f */ /* 0x004fe20002000000 */
[----:B------:R-:W-:Y:S05]  /*6120*/  YIELD ;  /* 0x0000000000007946 */ /* 0x000fea0003800000 */
[----:B------:R-:W-:-:S13]  /*6130*/  ISETP.NE.AND P1, PT, R0, UR23, PT ;  /* 0x0000001700007c0c */ /* 0x000fda000bf25270 */
[----:B------:R-:W-:Y:S05]  /*6140*/  @P1 BRA `(.L_x_1437) ;  /* 0xfffffffc00ec1947 */ /* 0x000fea000383ffff */
.L_x_1436:
[----:B------:R-:W-:Y:S05]  /*6150*/  BSYNC B0 ;  /* 0x0000000000007941 */ /* 0x000fea0003800000 */
.L_x_1435:
[----:B------:R-:W-:-:S03]  /*6160*/  UMOV UR4, 0xffffffff ;  /* 0xffffffff00047882 */ /* 0x000fc60000000000 */
[----:B------:R-:W-:Y:S05]  /*6170*/  BRA.DIV UR4, `(.L_x_1438) ;  /* 0x0000003e04c87947 */ /* 0x000fea000b800000 */
[----:B------:R-:W-:Y:S01]  /*6180*/  NOP ;  /* 0x0000000000007918 */ /* 0x000fe20000000000 */
.L_x_1521:
        /* <DEDUP_REMOVED lines=22> */
.L_x_1440:
[----:B------:R-:W-:Y:S05]  /*62f0*/  BSYNC B0 ;  /* 0x0000000000007941 */ /* 0x000fea0003800000 */
.L_x_1439:
        /* <DEDUP_REMOVED lines=20> */
.L_x_1442:
[----:B------:R-:W-:Y:S05]  /*6440*/  BSYNC B0 ;  /* 0x0000000000007941 */ /* 0x000fea0003800000 */
.L_x_1441:
[----:B------:R-:W-:Y:S06]  /*6450*/  BAR.ARV 0xa, 0xa0 ;  /* 0x0282800000007b1d */ /* 0x000fec0000002000 */
[----:B------:R-:W-:Y:S04]  /*6460*/  BSSY B0, `(.L_x_1443) ;  /* 0x0000003000007945 */ /* 0x000fe80003800000 */
[----:B------:R-:W-:Y:S05]  /*6470*/  @!P0 BRA `(.L_x_1444) ;  /* 0x0000000000048947 */ /* 0x000fea0003800000 */
[----:B------:R-:W-:-:S04]  /*6480*/  DEPBAR.LE SB0, 0x0 ;  /* 0x000080000000791a */ /* 0x000fc80000000000 */
.L_x_1444:
[----:B------:R-:W-:Y:S05]  /*6490*/  BSYNC B0 ;  /* 0x0000000000007941 */ /* 0x000fea0003800000 */
.L_x_1443:
        /* <DEDUP_REMOVED lines=19> */
.L_x_1446:
[----:B------:R-:W-:Y:S05]  /*65d0*/  BSYNC B0 ;  /* 0x0000000000007941 */ /* 0x000fea0003800000 */
.L_x_1445:
[----:B------:R-:W-:Y:S01]  /*65e0*/  UIADD3 UR18, UR6, 0x1, URZ ;  /* 0x0000000106127890 */ /* 0x000fe2000fffe03f */
[----:B------:R-:W-:Y:S11]  /*65f0*/  BRA `(.L_x_1447) ;  /* 0x0000000000047947 */ /* 0x000ff60003800000 */
.L_x_1434:
[----:B------:R-:W-:-:S05]  /*6600*/  UMOV UR18, UR6 ;  /* 0x0000000600127c82 */ /* 0x000fca0008000000 */
.L_x_1447:
        /* <DEDUP_REMOVED lines=12> */
.L_x_1472:
        /* <DEDUP_REMOVED lines=11> */
.L_x_1450:
[----:B------:R-:W2:Y:S04]  /*6780*/  LDG.E.STRONG.GPU R0, desc[UR46][R2.64] ;  /* 0x0000002e02007981 */ /* 0x000ea8000c1ef900 */
[----:B--2---:R-:W-:Y:S01]  /*6790*/  CCTL.IVALL ;  /* 0x00000000ff00798f */ /* 0x004fe20002000000 */
[----:B------:R-:W-:Y:S05]  /*67a0*/  YIELD ;  /* 0x0000000000007946 */ /* 0x000fea0003800000 */
[----:B------:R-:W-:-:S13]  /*67b0*/  ISETP.NE.AND P1, PT, R0, UR23, PT ;  /* 0x0000001700007c0c */ /* 0x000fda000bf25270 */
[----:B------:R-:W-:Y:S05]  /*67c0*/  @P1 BRA `(.L_x_1450) ;  /* 0xfffffffc00ec1947 */ /* 0x000fea000383ffff */
.L_x_1449:
[----:B------:R-:W-:Y:S05]  /*67d0*/  BSYNC B0 ;  /* 0x0000000000007941 */ /* 0x000fea0003800000 */
.L_x_1448:
[----:B------:R-:W-:-:S03]  /*67e0*/  UMOV UR16, 0xffffffff ;  /* 0xffffffff00107882 */ /* 0x000fc60000000000 */
[----:B------:R-:W-:Y:S05]  /*67f0*/  BRA.DIV UR16, `(.L_x_1451) ;  /* 0x0000003a10447947 */ /* 0x000fea000b800000 */
[----:B------:R-:W-:Y:S01]  /*6800*/  NOP ;  /* 0x0000000000007918 */ /* 0x000fe20000000000 */
.L_x_1524:
        /* <DEDUP_REMOVED lines=19> */
.L_x_1453:
[----:B------:R-:W-:Y:S05]  /*6940*/  BSYNC B0 ;  /* 0x0000000000007941 */ /* 0x000fea0003800000 */
.L_x_1452:
        /* <DEDUP_REMOVED lines=15> */
.L_x_1455:
[----:B------:R-:W-:Y:S05]  /*6a40*/  BSYNC B0 ;  /* 0x0000000000007941 */ /* 0x000fea0003800000 */
.L_x_1454:
[----:B------:R-:W-:Y:S06]  /*6a50*/  BAR.ARV 0xa, 0xa0 ;  /* 0x0282800000007b1d */ /* 0x000fec0000002000 */
[----:B------:R-:W-:Y:S04]  /*6a60*/  BSSY B0, `(.L_x_1456) ;  /* 0x0000003000007945 */ /* 0x000fe80003800000 */
[----:B------:R-:W-:Y:S05]  /*6a70*/  @!P0 BRA `(.L_x_1457) ;  /* 0x0000000000048947 */ /* 0x000fea0003800000 */
[----:B------:R-:W-:-:S04]  /*6a80*/  DEPBAR.LE SB0, 0x0 ;  /* 0x000080000000791a */ /* 0x000fc80000000000 */
.L_x_1457:
[----:B------:R-:W-:Y:S05]  /*6a90*/  BSYNC B0 ;  /* 0x0000000000007941 */ /* 0x000fea0003800000 */
.L_x_1456:
        /* <DEDUP_REMOVED lines=19> */
.L_x_1459:
[----:B------:R-:W-:Y:S05]  /*6bd0*/  BSYNC B0 ;  /* 0x0000000000007941 */ /* 0x000fea0003800000 */
.L_x_1458:
        /* <DEDUP_REMOVED lines=9> */
.L_x_1462:
[----:B------:R-:W2:Y:S04]  /*6c70*/  LDG.E.STRONG.GPU R0, desc[UR46][R2.64] ;  /* 0x0000002e02007981 */ /* 0x000ea8000c1ef900 */
[----:B--2---:R-:W-:Y:S01]  /*6c80*/  CCTL.IVALL ;  /* 0x00000000ff00798f */ /* 0x004fe20002000000 */
[----:B------:R-:W-:Y:S05]  /*6c90*/  YIELD ;  /* 0x0000000000007946 */ /* 0x000fea0003800000 */
[----:B------:R-:W-:-:S13]  /*6ca0*/  ISETP.NE.AND P1, PT, R0, UR23, PT ;  /* 0x0000001700007c0c */ /* 0x000fda000bf25270 */
[----:B------:R-:W-:Y:S05]  /*6cb0*/  @P1 BRA `(.L_x_1462) ;  /* 0xfffffffc00ec1947 */ /* 0x000fea000383ffff */
.L_x_1461:
[----:B------:R-:W-:Y:S05]  /*6cc0*/  BSYNC B0 ;  /* 0x0000000000007941 */ /* 0x000fea0003800000 */
.L_x_1460:
[----:B------:R-:W-:-:S03]  /*6cd0*/  UMOV UR12, 0xffffffff ;  /* 0xffffffff000c7882 */ /* 0x000fc60000000000 */
[----:B------:R-:W-:Y:S05]  /*6ce0*/  BRA.DIV UR12, `(.L_x_1463) ;  /* 0x000000360c247947 */ /* 0x000fea000b800000 */
[----:B------:R-:W-:Y:S01]  /*6cf0*/  NOP ;  /* 0x0000000000007918 */ /* 0x000fe20000000000 */
.L_x_1527:
        /* <DEDUP_REMOVED lines=15> */
.L_x_1465:
[----:B------:R-:W-:Y:S05]  /*6df0*/  BSYNC B0 ;  /* 0x0000000000007941 */ /* 0x000fea0003800000 */
.L_x_1464:
        /* <DEDUP_REMOVED lines=15> */
.L_x_1467:
[----:B------:R-:W-:Y:S05]  /*6ef0*/  BSYNC B0 ;  /* 0x0000000000007941 */ /* 0x000fea0003800000 */
.L_x_1466:
[----:B------:R-:W-:Y:S06]  /*6f00*/  BAR.ARV 0xa, 0xa0 ;  /* 0x0282800000007b1d */ /* 0x000fec0000002000 */
[----:B------:R-:W-:Y:S04]  /*6f10*/  BSSY B0, `(.L_x_1468) ;  /* 0x0000003000007945 */ /* 0x000fe80003800000 */
[----:B------:R-:W-:Y:S05]  /*6f20*/  @!P0 BRA `(.L_x_1469) ;  /* 0x0000000000048947 */ /* 0x000fea0003800000 */
[----:B------:R-:W-:-:S04]  /*6f30*/  DEPBAR.LE SB0, 0x0 ;  /* 0x000080000000791a */ /* 0x000fc80000000000 */
.L_x_1469:
[----:B------:R-:W-:Y:S05]  /*6f40*/  BSYNC B0 ;  /* 0x0000000000007941 */ /* 0x000fea0003800000 */
.L_x_1468:
        /* <DEDUP_REMOVED lines=19> */
.L_x_1471:
[----:B------:R-:W-:Y:S05]  /*7080*/  BSYNC B0 ;  /* 0x0000000000007941 */ /* 0x000fea0003800000 */
.L_x_1470:
[----:B------:R-:W-:Y:S02]  /*7090*/  UIADD3 UR6, UR6, 0x2, URZ ;  /* 0x0000000206067890 */ /* 0x000fe4000fffe03f */
[----:B------:R-:W-:Y:S02]  /*70a0*/  UIADD3 UR4, UR4, 0x3000, URZ ;  /* 0x0000300004047890 */ /* 0x000fe4000fffe03f */
[----:B------:R-:W-:-:S06]  /*70b0*/  UISETP.GE.AND UP0, UPT, UR6, UR11, UPT ;  /* 0x0000000b0600728c */ /* 0x000fcc000bf06270 */
[----:B------:R-:W-:-:S13]  /*70c0*/  PLOP3.LUT P1, PT, PT, PT, UP0, 0x80, 0x0 ;  /* 0x000000000000781c */ /* 0x000fda0003f2f008 */
[----:B------:R-:W-:Y:S05]  /*70d0*/  @!P1 BRA `(.L_x_1472) ;  /* 0xfffffff4007c9947 */ /* 0x000fea000383ffff */
.L_x_1433:
        /* <DEDUP_REMOVED lines=41> */
.L_x_1475:
[----:B------:R-:W-:Y:S05]  /*7370*/  BSYNC B0 ;  /* 0x0000000000007941 */ /* 0x000fea0003800000 */
.L_x_1474:
[----:B------:R-:W-:Y:S05]  /*7380*/  BRA `(.L_x_1476) ;  /* 0x0000000000047947 */ /* 0x000fea0003800000 */
.L_x_1473:
[----:B------:R-:W-:-:S05]  /*7390*/  UMOV UR4, UR6 ;  /* 0x0000000600047c82 */ /* 0x000fca0008000000 */
.L_x_1476:
        /* <DEDUP_REMOVED lines=11> */
.L_x_1481:
        /* <DEDUP_REMOVED lines=24> */
.L_x_1478:
[----:B------:R-:W-:Y:S05]  /*75d0*/  BSYNC B0 ;  /* 0x0000000000007941 */ /* 0x000fea0003800000 */
.L_x_1477:
        /* <DEDUP_REMOVED lines=24> */
.L_x_1480:
[----:B------:R-:W-:Y:S05]  /*7760*/  BSYNC B0 ;  /* 0x0000000000007941 */ /* 0x000fea0003800000 */
.L_x_1479:
[----:B------:R-:W-:Y:S02]  /*7770*/  UIADD3 UR11, UR11, 0x2, URZ ;  /* 0x000000020b0b7890 */ /* 0x000fe4000fffe03f */
[----:B------:R-:W-:Y:S02]  /*7780*/  ULEA UR8, UR18, UR8, 0x1 ;  /* 0x0000000812087291 */ /* 0x000fe4000f8e083f */
[----:B------:R-:W-:Y:S02]  /*7790*/  ULEA UR9, UR18, UR9, 0x1 ;  /* 0x0000000912097291 */ /* 0x000fe4000f8e083f */
[----:B------:R-:W-:-:S13]  /*77a0*/  ISETP.NE.AND P0, PT, RZ, UR11, PT ;  /* 0x0000000bff007c0c */ /* 0x000fda000bf05270 */
[----:B------:R-:W-:Y:S05]  /*77b0*/  @!P0 BRA `(.L_x_1392) ;  /* 0x0000002400948947 */ /* 0x000fea0003800000 */
[----:B------:R-:W-:Y:S05]  /*77c0*/  BRA `(.L_x_1481) ;  /* 0xfffffffc00207947 */ /* 0x000fea000383ffff */
.L_x_1430:
        /* <DEDUP_REMOVED lines=33> */
.L_x_1483:
        /* <DEDUP_REMOVED lines=43> */
.L_x_1528:
        /* <DEDUP_REMOVED lines=15> */
.L_x_1486:
        /* <DEDUP_REMOVED lines=60> */
[----:B------:R-:W-:-:S02]  /*8140*/  UIADD3 UR56, UR8, 0x3000, URZ ;  /* 0x0000300008387890 */ /* 0x000fc4000fffe03f */
[----:B------:R-:W-:Y:S01]  /*8150*/  VIADD R6, R0, 0xffffffff ;  /* 0xffffffff00067836 */ /* 0x000fe20000000000 */
[----:B------:R-:W-:Y:S01]  /*8160*/  UMOV UR58, 0x30 ;  /* 0x00000030003a7882 */ /* 0x000fe20000000000 */
[----:B------:R-:W-:Y:S01]  /*8170*/  UMOV UR59, UR11 ;  /* 0x0000000b003b7c82 */ /* 0x000fe20008000000 */
[----:B------:R-:W-:Y:S01]  /*8180*/  UMOV UR60, UR12 ;  /* 0x0000000c003c7c82 */ /* 0x000fe20008000000 */
[----:B------:R-:W-:Y:S01]  /*8190*/  UMOV UR61, UR21 ;  /* 0x00000015003d7c82 */ /* 0x000fe20008000000 */
[----:B------:R1:W-:Y:S01]  /*81a0*/  STL [R1], R6 ;  /* 0x0000000601007387 */ /* 0x0003e20000100800 */
[----:B------:R-:W-:Y:S01]  /*81b0*/  ISETP.GE.AND P1, PT, R4, R6, PT ;  /* 0x000000060400720c */ /* 0x000fe20003f26270 */
[----:B------:R-:W-:Y:S01]  /*81c0*/  UMOV UR57, UR9 ;  /* 0x0000000900397c82 */ /* 0x000fe20008000000 */
        /* <DEDUP_REMOVED lines=28> */
[----:B--2---:R-:W-:Y:S01]  /*8390*/  UMOV UR10, 0x40 ;  /* 0x00000040000a7882 */ /* 0x004fe20000000000 */
[----:B------:R1:W-:Y:S01]  /*83a0*/  UTMALDG.4D [UR56], [UR54], desc[UR16] ;  /* 0x00001038360075b4 */ /* 0x0003e20008019000 */
[----:B------:R1:W-:Y:S01]  /*83b0*/  UTMALDG.4D [UR48], [UR54], desc[UR16] ;  /* 0x00001030360075b4 */ /* 0x0003e20008019000 */
[----:B---3--:R-:W-:Y:S01]  /*83c0*/  UIADD3 UR24, UR8, 0x6000, URZ ;  /* 0x0000600008187890 */ /* 0x008fe2000fffe03f */
[----:B------:R-:W-:Y:S01]  /*83d0*/  UMOV UR26, UR18 ;  /* 0x00000012001a7c82 */ /* 0x000fe20008000000 */
[----:B------:R1:W-:Y:S01]  /*83e0*/  UTMALDG.4D [UR40], [UR54], desc[UR16] ;  /* 0x00001028360075b4 */ /* 0x0003e20008019000 */
[----:B----4-:R-:W-:-:S02]  /*83f0*/  UIADD3 UR32, UR8, 0x8000, URZ ;  /* 0x0000800008207890 */ /* 0x010fc4000fffe03f */
        /* <DEDUP_REMOVED lines=23> */
.L_x_1497:
[----:B--234-:R-:W-:-:S04]  /*8570*/  SHF.L.U32 R21, R11, 0x1f, RZ ;  /* 0x0000001f0b157819 */ /* 0x01cfc800000006ff */
[----:B------:R-:W1:Y:S02]  /*8580*/  SYNCS.PHASECHK.TRANS64.TRYWAIT P1, [R16+URZ+0x26840], R21 ;  /* 0x02684015100075a7 */ /* 0x000e64000802017f */
[----:B-1----:R-:W-:Y:S05]  /*8590*/  @!P1 BRA `(.L_x_1489) ;  /* 0x0000001c00289947 */ /* 0x002fea0003800000 */
.L_x_1529:
[----:B------:R-:W-:Y:S05]  /*85a0*/  @P0 BRA `(.L_x_1490) ;  /* 0x0000000000140947 */ /* 0x000fea0003800000 */
[----:B------:R-:W-:Y:S01]  /*85b0*/  ISETP.NE.AND P1, PT, R6, RZ, PT ;  /* 0x000000ff0600720c */ /* 0x000fe20003f25270 */
[----:B------:R-:W-:-:S04]  /*85c0*/  IMAD.MOV.U32 R3, RZ, RZ, 0x3100 ;  /* 0x00003100ff037424 */ /* 0x000fc800078e00ff */
[----:B------:R3:W-:Y:S08]  /*85d0*/  SYNCS.ARRIVE.TRANS64 RZ, [R16+URZ+0x26830], R3 ;  /* 0x0268300310ff79a7 */ /* 0x0007f0000800003f */
[----:B------:R-:W-:Y:S05]  /*85e0*/  @!P1 BRA `(.L_x_1490) ;  /* 0x0000000000049947 */ /* 0x000fea0003800000 */
[----:B------:R-:W-:Y:S01]  /*85f0*/  BPT.TRAP 0x1 ;  /* 0x000000040000795c */ /* 0x000fe20000300000 */
.L_x_1490:
        /* <DEDUP_REMOVED lines=43> */
.L_x_1530:
[----:B------:R-:W-:Y:S05]  /*88b0*/  @P0 BRA `(.L_x_1492) ;  /* 0x0000000000140947 */ /* 0x000fea0003800000 */
[----:B------:R-:W-:Y:S01]  /*88c0*/  ISETP.NE.AND P1, PT, R6, RZ, PT ;  /* 0x000000ff0600720c */ /* 0x000fe20003f25270 */
[----:B------:R-:W-:-:S04]  /*88d0*/  IMAD.MOV.U32 R2, RZ, RZ, 0x3100 ;  /* 0x00003100ff027424 */ /* 0x000fc800078e00ff */
[----:B------:R3:W-:Y:S08]  /*88e0*/  SYNCS.ARRIVE.TRANS64 RZ, [R16+URZ+0x26818], R2 ;  /* 0x0268180210ff79a7 */ /* 0x0007f0000800003f */
[----:B------:R-:W-:Y:S05]  /*88f0*/  @!P1 BRA `(.L_x_1492) ;  /* 0x0000000000049947 */ /* 0x000fea0003800000 */
[----:B------:R-:W-:Y:S01]  /*8900*/  BPT.TRAP 0x1 ;  /* 0x000000040000795c */ /* 0x000fe20000300000 */
.L_x_1492:
        /* <DEDUP_REMOVED lines=43> */
.L_x_1531:
[----:B------:R-:W-:Y:S05]  /*8bc0*/  @P0 BRA `(.L_x_1494) ;  /* 0x0000000000140947 */ /* 0x000fea0003800000 */
[----:B------:R-:W-:Y:S01]  /*8bd0*/  ISETP.NE.AND P1, PT, R6, RZ, PT ;  /* 0x000000ff0600720c */ /* 0x000fe20003f25270 */
[----:B-123--:R-:W-:-:S04]  /*8be0*/  IMAD.MOV.U32 R21, RZ, RZ, 0x3100 ;  /* 0x00003100ff157424 */ /* 0x00efc800078e00ff */
[----:B------:R4:W-:Y:S08]  /*8bf0*/  SYNCS.ARRIVE.TRANS64 RZ, [R16+URZ+0x26838], R21 ;  /* 0x0268381510ff79a7 */ /* 0x0009f0000800003f */
[----:B------:R-:W-:Y:S05]  /*8c00*/  @!P1 BRA `(.L_x_1494) ;  /* 0x0000000000049947 */ /* 0x000fea0003800000 */
[----:B------:R-:W-:Y:S01]  /*8c10*/  BPT.TRAP 0x1 ;  /* 0x000000040000795c */ /* 0x000fe20000300000 */
.L_x_1494:
        /* <DEDUP_REMOVED lines=38> */
.L_x_1533:
[----:B------:R-:W-:Y:S05]  /*8e80*/  @P0 BRA `(.L_x_1496) ;  /* 0x0000000000140947 */ /* 0x000fea0003800000 */
[----:B------:R-:W-:Y:S01]  /*8e90*/  ISETP.NE.AND P1, PT, R6, RZ, PT ;  /* 0x000000ff0600720c */ /* 0x000fe20003f25270 */
[----:B------:R-:W-:-:S04]  /*8ea0*/  IMAD.MOV.U32 R5, RZ, RZ, 0x3100 ;  /* 0x00003100ff057424 */ /* 0x000fc800078e00ff */
[----:B------:R1:W-:Y:S08]  /*8eb0*/  SYNCS.ARRIVE.TRANS64 RZ, [R16+URZ+0x26810], R5 ;  /* 0x0268100510ff79a7 */ /* 0x0003f0000800003f */
[----:B------:R-:W-:Y:S05]  /*8ec0*/  @!P1 BRA `(.L_x_1496) ;  /* 0x0000000000049947 */ /* 0x000fea0003800000 */
[----:B------:R-:W-:Y:S01]  /*8ed0*/  BPT.TRAP 0x1 ;  /* 0x000000040000795c */ /* 0x000fe20000300000 */
.L_x_1496:
        /* <DEDUP_REMOVED lines=44> */
.L_x_1488:
[----:B------:R-:W3:Y:S02]  /*91a0*/  LDL.LU R4, [R1+0x4] ;  /* 0x0000040001047983 */ /* 0x000ee40000300800 */
[----:B---3--:R-:W-:Y:S02]  /*91b0*/  ISETP.NE.AND P1, PT, R4, RZ, PT ;  /* 0x000000ff0400720c */ /* 0x008fe40003f25270 */
[----:B------:R1:W5:Y:S11]  /*91c0*/  LDL R4, [R1] ;  /* 0x0000000001047983 */ /* 0x0003760000100800 */
[----:B-1----:R-:W-:Y:S05]  /*91d0*/  @!P1 BRA `(.L_x_1487) ;  /* 0x0000000400809947 */ /* 0x002fea0003800000 */
[----:B------:R-:W-:-:S04]  /*91e0*/  SHF.L.U32 R13, R11, 0x1f, RZ ;  /* 0x0000001f0b0d7819 */ /* 0x000fc800000006ff */
[----:B------:R-:W1:Y:S02]  /*91f0*/  SYNCS.PHASECHK.TRANS64.TRYWAIT P1, [R16+URZ+0x26840], R13 ;  /* 0x0268400d100075a7 */ /* 0x000e64000802017f */
[----:B-1----:R-:W-:Y:S05]  /*9200*/  @!P1 BRA `(.L_x_1498) ;  /* 0x0000001000609947 */ /* 0x002fea0003800000 */
.L_x_1534:
[----:B------:R-:W-:Y:S05]  /*9210*/  @P0 BRA `(.L_x_1499) ;  /* 0x0000000000140947 */ /* 0x000fea0003800000 */
[----:B------:R-:W-:Y:S01]  /*9220*/  ISETP.NE.AND P1, PT, R6, RZ, PT ;  /* 0x000000ff0600720c */ /* 0x000fe20003f25270 */
[----:B--2---:R-:W-:-:S04]  /*9230*/  IMAD.MOV.U32 R5, RZ, RZ, 0x3100 ;  /* 0x00003100ff057424 */ /* 0x004fc800078e00ff */
[----:B------:R3:W-:Y:S08]  /*9240*/  SYNCS.ARRIVE.TRANS64 RZ, [R16+URZ+0x26830], R5 ;  /* 0x0268300510ff79a7 */ /* 0x0007f0000800003f */
[----:B------:R-:W-:Y:S05]  /*9250*/  @!P1 BRA `(.L_x_1499) ;  /* 0x0000000000049947 */ /* 0x000fea0003800000 */
[----:B------:R-:W-:Y:S01]  /*9260*/  BPT.TRAP 0x1 ;  /* 0x000000040000795c */ /* 0x000fe20000300000 */
.L_x_1499:
        /* <DEDUP_REMOVED lines=40> */
.L_x_1535:
[----:B------:R-:W-:Y:S05]  /*94f0*/  @P0 BRA `(.L_x_1501) ;  /* 0x0000000000140947 */ /* 0x000fea0003800000 */
[----:B------:R-:W-:Y:S01]  /*9500*/  ISETP.NE.AND P0, PT, R6, RZ, PT ;  /* 0x000000ff0600720c */ /* 0x000fe20003f05270 */
[----:B------:R-:W-:-:S04]  /*9510*/  IMAD.MOV.U32 R5, RZ, RZ, 0x3100 ;  /* 0x00003100ff057424 */ /* 0x000fc800078e00ff */
[----:B------:R3:W-:Y:S08]  /*9520*/  SYNCS.ARRIVE.TRANS64 RZ, [R16+URZ+0x26818], R5 ;  /* 0x0268180510ff79a7 */ /* 0x0007f0000800003f */
[----:B------:R-:W-:Y:S05]  /*9530*/  @!P0 BRA `(.L_x_1501) ;  /* 0x0000000000048947 */ /* 0x000fea0003800000 */
[----:B------:R-:W-:Y:S01]  /*9540*/  BPT.TRAP 0x1 ;  /* 0x000000040000795c */ /* 0x000fe20000300000 */
.L_x_1501:
        /* <DEDUP_REMOVED lines=41> */
.L_x_1487:
[----:B------:R-:W3:Y:S01]  /*97e0*/  S2R R0, SR_TID.X ;  /* 0x0000000000007919 */ /* 0x000ee20000002100 */
[----:B------:R-:W-:Y:S01]  /*97f0*/  IMAD R3, R19, 0x8, R16 ;  /* 0x0000000813037824 */ /* 0x000fe200078e0210 */
[----:B---3--:R-:W-:Y:S02]  /*9800*/  LOP3.LUT R2, R0, 0x7f, RZ, 0xc0, !PT ;  /* 0x0000007f00027812 */ /* 0x008fe400078ec0ff */
[----:B------:R-:W-:Y:S02]  /*9810*/  SHF.L.U32 R0, R11, 0x1f, RZ ;  /* 0x0000001f0b007819 */ /* 0x000fe400000006ff */
[----:B------:R-:W-:Y:S02]  /*9820*/  ISETP.NE.AND P1, PT, R2, RZ, PT ;  /* 0x000000ff0200720c */ /* 0x000fe40003f25270 */
[----:B------:R-:W3:Y:S02]  /*9830*/  SYNCS.PHASECHK.TRANS64.TRYWAIT P0, [R3+URZ+0x26840], R0 ;  /* 0x02684000030075a7 */ /* 0x000ee4000800017f */
[----:B---3--:R-:W-:Y:S09]  /*9840*/  @!P0 BRA `(.L_x_1502) ;  /* 0x0000000800f88947 */ /* 0x008ff20003800000 */
.L_x_1536:
[----:B------:R-:W-:Y:S05]  /*9850*/  @P1 BRA `(.L_x_1503) ;  /* 0x0000000000181947 */ /* 0x000fea0003800000 */
[----:B------:R-:W1:Y:S01]  /*9860*/  S2R R2, SR_TID.X ;  /* 0x0000000000027919 */ /* 0x000e620000002100 */
[----:B---3--:R-:W-:-:S04]  /*9870*/  IMAD.MOV.U32 R0, RZ, RZ, 0x3100 ;  /* 0x00003100ff007424 */ /* 0x008fc800078e00ff */
[----:B------:R3:W-:Y:S01]  /*9880*/  SYNCS.ARRIVE.TRANS64 RZ, [R3+URZ+0x26830], R0 ;  /* 0x0268300003ff79a7 */ /* 0x0007e2000800003f */
[----:B-1----:R-:W-:-:S13]  /*9890*/  LOP3.LUT P0, RZ, R2, 0x1f, RZ, 0xc0, !PT ;  /* 0x0000001f02ff7812 */ /* 0x002fda000780c0ff */
[----:B---3--:R-:W-:Y:S05]  /*98a0*/  @!P0 BRA `(.L_x_1503) ;  /* 0x0000000000048947 */ /* 0x008fea0003800000 */
[----:B------:R-:W-:Y:S01]  /*98b0*/  BPT.TRAP 0x1 ;  /* 0x000000040000795c */ /* 0x000fe20000300000 */
.L_x_1503:
        /* <DEDUP_REMOVED lines=47> */
.L_x_1484:
[----:B------:R-:W-:Y:S05]  /*9bb0*/  BSYNC B0 ;  /* 0x0000000000007941 */ /* 0x000fea0003800000 */
.L_x_1482:
[----:B------:R-:W-:-:S03]  /*9bc0*/  UMOV UR7, 0xffffffff ;  /* 0xffffffff00077882 */ /* 0x000fc60000000000 */
[----:B------:R-:W-:Y:S05]  /*9bd0*/  BRA.DIV UR7, `(.L_x_1504) ;  /* 0x0000000a07287947 */ /* 0x000fea000b800000 */
[----:B------:R-:W-:-:S13]  /*9be0*/  ELECT P6, URZ, PT ;  /* 0x00000000003f782f */ /* 0x000fda00038c0000 */
.L_x_1539:
[----:B------:R-:W-:Y:S05]  /*9bf0*/  @!P6 BRA `(.L_x_1392) ;  /* 0x000000000084e947 */ /* 0x000fea0003800000 */
[----:B------:R-:W-:-:S06]  /*9c00*/  ULOP3.LUT UR7, UR38, 0x2, URZ, 0xfc, !UPT ;  /* 0x0000000226077892 */ /* 0x000fcc000f8efc3f */
[----:B------:R-:W-:-:S05]  /*9c10*/  IMAD.U32 R2, RZ, RZ, UR7 ;  /* 0x00000007ff027e24 */ /* 0x000fca000f8e00ff */
[----:B------:R-:W-:-:S13]  /*9c20*/  ISETP.NE.AND P2, PT, R2, 0x3, PT ;  /* 0x000000030200780c */ /* 0x000fda0003f45270 */
[----:B------:R-:W-:Y:S05]  /*9c30*/  @!P2 BRA `(.L_x_1505) ;  /* 0x000000000004a947 */ /* 0x000fea0003800000 */
[----:B------:R-:W-:Y:S01]  /*9c40*/  BPT.TRAP 0x1 ;  /* 0x000000040000795c */ /* 0x000fe20000300000 */
.L_x_1505:
        /* <DEDUP_REMOVED lines=15> */
.L_x_1540:
[----:B------:R-:W2:Y:S02]  /*9d40*/  SYNCS.PHASECHK.TRANS64.TRYWAIT P0, [R3+URZ], R2 ;  /* 0x00000002030075a7 */ /* 0x000ea4000800017f */
[----:B--2---:R-:W-:Y:S05]  /*9d50*/  @!P0 BRA `(.L_x_1507) ;  /* 0x0000000400fc8947 */ /* 0x004fea0003800000 */
.L_x_1541:
[----:B------:R-:W-:Y:S05]  /*9d60*/  @!P2 BRA `(.L_x_1508) ;  /* 0x000000000004a947 */ /* 0x000fea0003800000 */
[----:B------:R-:W-:Y:S01]  /*9d70*/  BPT.TRAP 0x1 ;  /* 0x000000040000795c */ /* 0x000fe20000300000 */
.L_x_1508:
[----:B--2---:R-:W-:-:S04]  /*9d80*/  VIADD R3, R7, 0x26840 ;  /* 0x0002684007037836 */ /* 0x004fc80000000000 */
[----:B------:R-:W-:-:S04]  /*9d90*/  IMAD R0, R0, 0x8, R3 ;  /* 0x0000000800007824 */ /* 0x000fc800078e0203 */
[----:B------:R-:W2:Y:S02]  /*9da0*/  SYNCS.PHASECHK.TRANS64.TRYWAIT P0, [R0+URZ], R5 ;  /* 0x00000005000075a7 */ /* 0x000ea4000800017f */
[----:B--2---:R-:W-:Y:S05]  /*9db0*/  @!P0 BRA `(.L_x_1509) ;  /* 0x0000000400f88947 */ /* 0x004fea0003800000 */
.L_x_1542:
[----:B------:R-:W-:-:S07]  /*9dc0*/  IMAD R3, R4, 0x8, R3 ;  /* 0x0000000804037824 */ /* 0x000fce00078e0203 */
.L_x_1510:
[----:B---3--:R3:W4:Y:S02]  /*9dd0*/  SYNCS.PHASECHK.TRANS64.TRYWAIT P0, [R3+URZ], R2 ;  /* 0x00000002030075a7 */ /* 0x008724000800017f */
[----:B----4-:R-:W-:Y:S05]  /*9de0*/  @!P0 NANOSLEEP.SYNCS 0x989680 ;  /* 0x009896800000895d */ /* 0x010fea0003900000 */
[----:B------:R-:W4:Y:S02]  /*9df0*/  @!P0 SYNCS.PHASECHK.TRANS64 P0, [R3+URZ], R2 ;  /* 0x00000002030085a7 */ /* 0x000f24000800007f */
[----:B----4-:R-:W-:Y:S05]  /*9e00*/  @!P0 BRA `(.L_x_1510) ;  /* 0xfffffffc00f08947 */ /* 0x010fea000383ffff */
.L_x_1392:
[----:B------:R-:W-:Y:S05]  /*9e10*/  BSYNC B6 ;  /* 0x0000000000067941 */ /* 0x000fea0003800000 */
.L_x_1389:
[----:B------:R-:W-:Y:S05]  /*9e20*/  EXIT ;  /* 0x000000000000794d */ /* 0x000fea0003800000 */
.L_x_1399:
[----:B------:R-:W-:Y:S02]  /*9e30*/  IMAD.MOV.U32 R13, RZ, RZ, R17 ;  /* 0x000000ffff0d7224 */ /* 0x000fe400078e0011 */
[----:B------:R-:W-:Y:S02]  /*9e40*/  IMAD.MOV.U32 R12, RZ, RZ, RZ ;  /* 0x000000ffff0c7224 */ /* 0x000fe400078e00ff */
[----:B------:R-:W-:Y:S02]  /*9e50*/  IMAD.MOV.U32 R11, RZ, RZ, 0x1f ;  /* 0x0000001fff0b7424 */ /* 0x000fe400078e00ff */
[----:B------:R-:W-:-:S07]  /*9e60*/  IMAD.MOV.U32 R15, RZ, RZ, -0x1 ;  /* 0xffffffffff0f7424 */ /* 0x000fce00078e00ff */
[----:B------:R-:W-:Y:S05]  /*9e70*/  WARPSYNC.COLLECTIVE R15, `(.L_x_1511) ;  /* 0x000000000f087348 */ /* 0x000fea0003c00000 */
[----:B------:R1:W2:Y:S02]  /*9e80*/  SHFL.IDX P6, R14, R13, R12, R11 ;  /* 0x0000000c0d0e7389 */ /* 0x0002a400000c000b */
[----:B-12---:R-:W-:Y:S01]  /*9e90*/  ENDCOLLECTIVE ;  /* 0x000000000000791b */ /* 0x006fe20003800000 */
.L_x_1511:
[----:B------:R-:W-:Y:S05]  /*9ea0*/  BRA `(.L_x_1512) ;  /* 0xffffff7000707947 */ /* 0x000fea000383ffff */
.L_x_1401:
[----:B--2---:R2:W3:Y:S02]  /*9eb0*/  SYNCS.PHASECHK.TRANS64.TRYWAIT P0, [R237+URZ+0x26800], R4 ;  /* 0x02680004ed0075a7 */ /* 0x0044e4000800017f */
[----:B---3--:R-:W-:Y:S05]  /*9ec0*/  @!P0 NANOSLEEP.SYNCS 0x989680 ;  /* 0x009896800000895d */ /* 0x008fea0003900000 */
[----:B------:R-:W3:Y:S02]  /*9ed0*/  @!P0 SYNCS.PHASECHK.TRANS64 P0, [R237+URZ+0x26800], R4 ;  /* 0x02680004ed0085a7 */ /* 0x000ee4000800007f */
[----:B---3--:R-:W-:Y:S05]  /*9ee0*/  @!P0 BRA `(.L_x_1401) ;  /* 0xfffffffc00f08947 */ /* 0x008fea000383ffff */
[----:B------:R-:W-:Y:S05]  /*9ef0*/  BRA `(.L_x_1400) ;  /* 0xffffff7000987947 */ /* 0x000fea000383ffff */
.L_x_1406:
[----:B--2---:R-:W-:-:S04]  /*9f00*/  IMAD.U32 R5, RZ, RZ, UR9 ;  /* 0x00000009ff057e24 */ /* 0x004fc8000f8e00ff */
[----:B------:R2:W3:Y:S03]  /*9f10*/  SYNCS.PHASECHK.TRANS64.TRYWAIT P0, [R5+URZ+0x26810], R120 ;  /* 0x02681078050075a7 */ /* 0x0004e6000800017f */
[----:B---3--:R-:W-:Y:S05]  /*9f20*/  @!P0 NANOSLEEP.SYNCS 0x989680 ;  /* 0x009896800000895d */ /* 0x008fea0003900000 */
[----:B------:R-:W3:Y:S02]  /*9f30*/  @!P0 SYNCS.PHASECHK.TRANS64 P0, [R5+URZ+0x26810], R120 ;  /* 0x02681078050085a7 */ /* 0x000ee4000800007f */
[----:B---3--:R-:W-:Y:S05]  /*9f40*/  @!P0 BRA `(.L_x_1406) ;  /* 0xfffffffc00ec8947 */ /* 0x008fea000383ffff */
[----:B------:R-:W-:Y:S05]  /*9f50*/  BRA `(.L_x_1405) ;  /* 0xffffff7c00007947 */ /* 0x000fea000383ffff */
.L_x_1410:
[----:B------:R-:W-:-:S04]  /*9f60*/  IMAD.U32 R121, RZ, RZ, UR9 ;  /* 0x00000009ff797e24 */ /* 0x000fc8000f8e00ff */
[----:B------:R1:W1:Y:S03]  /*9f70*/  SYNCS.PHASECHK.TRANS64.TRYWAIT P0, [R121+URZ+0x26830], R120 ;  /* 0x02683078790075a7 */ /* 0x000266000800017f */
[----:B-1----:R-:W-:Y:S05]  /*9f80*/  @!P0 NANOSLEEP.SYNCS 0x989680 ;  /* 0x009896800000895d */ /* 0x002fea0003900000 */
[----:B------:R-:W1:Y:S02]  /*9f90*/  @!P0 SYNCS.PHASECHK.TRANS64 P0, [R121+URZ+0x26830], R120 ;  /* 0x02683078790085a7 */ /* 0x000e64000800007f */
[----:B-1----:R-:W-:Y:S05]  /*9fa0*/  @!P0 BRA `(.L_x_1410) ;  /* 0xfffffffc00ec8947 */ /* 0x002fea000383ffff */
[----:B------:R-:W-:Y:S05]  /*9fb0*/  BRA `(.L_x_1409) ;  /* 0xffffff8000c47947 */ /* 0x000fea000383ffff */
.L_x_1417:
[----:B------:R-:W-:Y:S01]  /*9fc0*/  BSSY B0, `(.L_x_1513) ;  /* 0x0000005000007945 */ /* 0x000fe20003800000 */
[----:B------:R-:W-:-:S07]  /*9fd0*/  IMAD.MOV.U32 R15, RZ, RZ, -0x1 ;  /* 0xffffffffff0f7424 */ /* 0x000fce00078e00ff */
[----:B-1----:R-:W-:Y:S05]  /*9fe0*/  WARPSYNC.COLLECTIVE R15, `(.L_x_1514) ;  /* 0x000000000f087348 */ /* 0x002fea0003c00000 */
[----:B------:R-:W-:Y:S01]  /*9ff0*/  NOP ;  /* 0x0000000000007918 */ /* 0x000fe20000000000 */
[----:B-1----:R-:W-:Y:S01]  /*a000*/  ENDCOLLECTIVE ;  /* 0x000000000000791b */ /* 0x002fe20003800000 */
.L_x_1514:
[----:B------:R-:W-:Y:S05]  /*a010*/  BSYNC B0 ;  /* 0x0000000000007941 */ /* 0x000fea0003800000 */
.L_x_1513:
[----:B------:R-:W-:Y:S05]  /*a020*/  BRA `(.L_x_1515) ;  /* 0xffffffb400487947 */ /* 0x000fea000383ffff */
.L_x_1426:
[----:B------:R-:W-:Y:S01]  /*a030*/  BSSY B0, `(.L_x_1516) ;  /* 0x0000005000007945 */ /* 0x000fe20003800000 */
[----:B------:R-:W-:-:S07]  /*a040*/  IMAD.MOV.U32 R15, RZ, RZ, -0x1 ;  /* 0xffffffffff0f7424 */ /* 0x000fce00078e00ff */
[----:B-12---:R-:W-:Y:S05]  /*a050*/  WARPSYNC.COLLECTIVE R15, `(.L_x_1517) ;  /* 0x000000000f087348 */ /* 0x006fea0003c00000 */
[----:B------:R-:W-:Y:S01]  /*a060*/  NOP ;  /* 0x0000000000007918 */ /* 0x000fe20000000000 */
[----:B-12---:R-:W-:Y:S01]  /*a070*/  ENDCOLLECTIVE ;  /* 0x000000000000791b */ /* 0x006fe20003800000 */
.L_x_1517:
[----:B------:R-:W-:Y:S05]  /*a080*/  BSYNC B0 ;  /* 0x0000000000007941 */ /* 0x000fea0003800000 */
.L_x_1516:
[----:B------:R-:W-:Y:S05]  /*a090*/  BRA `(.L_x_1518) ;  /* 0xffffffb800387947 */ /* 0x000fea000383ffff */
.L_x_1438:
[----:B------:R-:W-:Y:S01]  /*a0a0*/  BSSY B0, `(.L_x_1519) ;  /* 0x0000005000007945 */ /* 0x000fe20003800000 */
[----:B------:R-:W-:-:S07]  /*a0b0*/  IMAD.MOV.U32 R15, RZ, RZ, -0x1 ;  /* 0xffffffffff0f7424 */ /* 0x000fce00078e00ff */
[----:B------:R-:W-:Y:S05]  /*a0c0*/  WARPSYNC.COLLECTIVE R15, `(.L_x_1520) ;  /* 0x000000000f087348 */ /* 0x000fea0003c00000 */
[----:B------:R-:W-:Y:S01]  /*a0d0*/  NOP ;  /* 0x0000000000007918 */ /* 0x000fe20000000000 */
[----:B------:R-:W-:Y:S01]  /*a0e0*/  ENDCOLLECTIVE ;  /* 0x000000000000791b */ /* 0x000fe20003800000 */
.L_x_1520:
[----:B------:R-:W-:Y:S05]  /*a0f0*/  BSYNC B0 ;  /* 0x0000000000007941 */ /* 0x000fea0003800000 */
.L_x_1519:
[----:B------:R-:W-:Y:S05]  /*a100*/  BRA `(.L_x_1521) ;  /* 0xffffffc000207947 */ /* 0x000fea000383ffff */
.L_x_1451:
[----:B------:R-:W-:Y:S01]  /*a110*/  BSSY B0, `(.L_x_1522) ;  /* 0x0000005000007945 */ /* 0x000fe20003800000 */
[----:B------:R-:W-:-:S07]  /*a120*/  IMAD.MOV.U32 R15, RZ, RZ, -0x1 ;  /* 0xffffffffff0f7424 */ /* 0x000fce00078e00ff */
[----:B------:R-:W-:Y:S05]  /*a130*/  WARPSYNC.COLLECTIVE R15, `(.L_x_1523) ;  /* 0x000000000f087348 */ /* 0x000fea0003c00000 */
[----:B------:R-:W-:Y:S01]  /*a140*/  NOP ;  /* 0x0000000000007918 */ /* 0x000fe20000000000 */
[----:B------:R-:W-:Y:S01]  /*a150*/  ENDCOLLECTIVE ;  /* 0x000000000000791b */ /* 0x000fe20003800000 */
.L_x_1523:
[----:B------:R-:W-:Y:S05]  /*a160*/  BSYNC B0 ;  /* 0x0000000000007941 */ /* 0x000fea0003800000 */
.L_x_1522:
[----:B------:R-:W-:Y:S05]  /*a170*/  BRA `(.L_x_1524) ;  /* 0xffffffc400a47947 */ /* 0x000fea000383ffff */
.L_x_1463:
[----:B------:R-:W-:Y:S01]  /*a180*/  BSSY B0, `(.L_x_1525) ;  /* 0x0000005000007945 */ /* 0x000fe20003800000 */
[----:B------:R-:W-:-:S07]  /*a190*/  IMAD.MOV.U32 R15, RZ, RZ, -0x1 ;  /* 0xffffffffff0f7424 */ /* 0x000fce00078e00ff */
[----:B------:R-:W-:Y:S05]  /*a1a0*/  WARPSYNC.COLLECTIVE R15, `(.L_x_1526) ;  /* 0x000000000f087348 */ /* 0x000fea0003c00000 */
[----:B------:R-:W-:Y:S01]  /*a1b0*/  NOP ;  /* 0x0000000000007918 */ /* 0x000fe20000000000 */
[----:B------:R-:W-:Y:S01]  /*a1c0*/  ENDCOLLECTIVE ;  /* 0x000000000000791b */ /* 0x000fe20003800000 */
.L_x_1526:
[----:B------:R-:W-:Y:S05]  /*a1d0*/  BSYNC B0 ;  /* 0x0000000000007941 */ /* 0x000fea0003800000 */
.L_x_1525:
[----:B------:R-:W-:Y:S05]  /*a1e0*/  BRA `(.L_x_1527) ;  /* 0xffffffc800c47947 */ /* 0x000fea000383ffff */
.L_x_1485:
[----:B-1----:R1:W2:Y:S02]  /*a1f0*/  SYNCS.PHASECHK.TRANS64.TRYWAIT P0, [R16+URZ+0x26820], R3 ;  /* 0x02682003100075a7 */ /* 0x0022a4000800017f */
[----:B--2---:R-:W-:Y:S05]  /*a200*/  @!P0 NANOSLEEP.SYNCS 0x989680 ;  /* 0x009896800000895d */ /* 0x004fea0003900000 */
[----:B------:R-:W2:Y:S02]  /*a210*/  @!P0 SYNCS.PHASECHK.TRANS64 P0, [R16+URZ+0x26820], R3 ;  /* 0x02682003100085a7 */ /* 0x000ea4000800007f */
[----:B--2---:R-:W-:Y:S05]  /*a220*/  @!P0 BRA `(.L_x_1485) ;  /* 0xfffffffc00f08947 */ /* 0x004fea000383ffff */
[----:B------:R-:W-:Y:S05]  /*a230*/  BRA `(.L_x_1528) ;  /* 0xffffffd800947947 */ /* 0x000fea000383ffff */
.L_x_1489:
[----:B-1----:R1:W3:Y:S02]  /*a240*/  SYNCS.PHASECHK.TRANS64.TRYWAIT P1, [R16+URZ+0x26840], R21 ;  /* 0x02684015100075a7 */ /* 0x0022e4000802017f */
[----:B---3--:R-:W-:Y:S05]  /*a250*/  @!P1 NANOSLEEP.SYNCS 0x989680 ;  /* 0x009896800000995d */ /* 0x008fea0003900000 */
[----:B------:R-:W3:Y:S02]  /*a260*/  @!P1 SYNCS.PHASECHK.TRANS64 P1, [R16+URZ+0x26840], R21 ;  /* 0x02684015100095a7 */ /* 0x000ee4000802007f */
[----:B---3--:R-:W-:Y:S05]  /*a270*/  @!P1 BRA `(.L_x_1489) ;  /* 0xfffffffc00f09947 */ /* 0x008fea000383ffff */
[----:B------:R-:W-:Y:S05]  /*a280*/  BRA `(.L_x_1529) ;  /* 0xffffffe000c47947 */ /* 0x000fea000383ffff */
.L_x_1491:
[----:B--2---:R2:W3:Y:S02]  /*a290*/  SYNCS.PHASECHK.TRANS64.TRYWAIT P1, [R16+URZ+0x26828], R21 ;  /* 0x02682815100075a7 */ /* 0x0044e4000802017f */
[----:B---3--:R-:W-:Y:S05]  /*a2a0*/  @!P1 NANOSLEEP.SYNCS 0x989680 ;  /* 0x009896800000995d */ /* 0x008fea0003900000 */
[----:B------:R-:W3:Y:S02]  /*a2b0*/  @!P1 SYNCS.PHASECHK.TRANS64 P1, [R16+URZ+0x26828], R21 ;  /* 0x02682815100095a7 */ /* 0x000ee4000802007f */
[----:B---3--:R-:W-:Y:S05]  /*a2c0*/  @!P1 BRA `(.L_x_1491) ;  /* 0xfffffffc00f09947 */ /* 0x008fea000383ffff */
[----:B------:R-:W-:Y:S05]  /*a2d0*/  BRA `(.L_x_1530) ;  /* 0xffffffe400747947 */ /* 0x000fea000383ffff */
.L_x_1493:
[----:B---3--:R3:W4:Y:S02]  /*a2e0*/  SYNCS.PHASECHK.TRANS64.TRYWAIT P1, [R16+URZ+0x26848], R21 ;  /* 0x02684815100075a7 */ /* 0x008724000802017f */
[----:B----4-:R-:W-:Y:S05]  /*a2f0*/  @!P1 NANOSLEEP.SYNCS 0x989680 ;  /* 0x009896800000995d */ /* 0x010fea0003900000 */
[----:B------:R-:W4:Y:S02]  /*a300*/  @!P1 SYNCS.PHASECHK.TRANS64 P1, [R16+URZ+0x26848], R21 ;  /* 0x02684815100095a7 */ /* 0x000f24000802007f */
[----:B----4-:R-:W-:Y:S05]  /*a310*/  @!P1 BRA `(.L_x_1493) ;  /* 0xfffffffc00f09947 */ /* 0x010fea000383ffff */
[----:B------:R-:W-:Y:S05]  /*a320*/  BRA `(.L_x_1531) ;  /* 0xffffffe800247947 */ /* 0x000fea000383ffff */
.L_x_1495:
[----:B------:R-:W-:-:S07]  /*a330*/  SHF.L.U32 R5, R11, 0x1f, RZ ;  /* 0x0000001f0b057819 */ /* 0x000fce00000006ff */
.L_x_1532:
[----:B------:R1:W1:Y:S02]  /*a340*/  SYNCS.PHASECHK.TRANS64.TRYWAIT P1, [R16+URZ+0x26820], R5 ;  /* 0x02682005100075a7 */ /* 0x000264000802017f */
[----:B-1----:R-:W-:Y:S05]  /*a350*/  @!P1 NANOSLEEP.SYNCS 0x989680 ;  /* 0x009896800000995d */ /* 0x002fea0003900000 */
[----:B------:R-:W1:Y:S02]  /*a360*/  @!P1 SYNCS.PHASECHK.TRANS64 P1, [R16+URZ+0x26820], R5 ;  /* 0x02682005100095a7 */ /* 0x000e64000802007f */
[----:B-1----:R-:W-:Y:S05]  /*a370*/  @!P1 BRA `(.L_x_1532) ;  /* 0xfffffffc00f09947 */ /* 0x002fea000383ffff */
[----:B------:R-:W-:Y:S05]  /*a380*/  BRA `(.L_x_1533) ;  /* 0xffffffe800bc7947 */ /* 0x000fea000383ffff */
.L_x_1498:
[----:B-1----:R1:W3:Y:S02]  /*a390*/  SYNCS.PHASECHK.TRANS64.TRYWAIT P1, [R16+URZ+0x26840], R13 ;  /* 0x0268400d100075a7 */ /* 0x0022e4000802017f */
[----:B---3--:R-:W-:Y:S05]  /*a3a0*/  @!P1 NANOSLEEP.SYNCS 0x989680 ;  /* 0x009896800000995d */ /* 0x008fea0003900000 */
[----:B------:R-:W3:Y:S02]  /*a3b0*/  @!P1 SYNCS.PHASECHK.TRANS64 P1, [R16+URZ+0x26840], R13 ;  /* 0x0268400d100095a7 */ /* 0x000ee4000802007f */
[----:B---3--:R-:W-:Y:S05]  /*a3c0*/  @!P1 BRA `(.L_x_1498) ;  /* 0xfffffffc00f09947 */ /* 0x008fea000383ffff */
[----:B------:R-:W-:Y:S05]  /*a3d0*/  BRA `(.L_x_1534) ;  /* 0xffffffec008c7947 */ /* 0x000fea000383ffff */
.L_x_1500:
[----:B--2---:R2:W3:Y:S02]  /*a3e0*/  SYNCS.PHASECHK.TRANS64.TRYWAIT P1, [R16+URZ+0x26828], R13 ;  /* 0x0268280d100075a7 */ /* 0x0044e4000802017f */
[----:B---3--:R-:W-:Y:S05]  /*a3f0*/  @!P1 NANOSLEEP.SYNCS 0x989680 ;  /* 0x009896800000995d */ /* 0x008fea0003900000 */
[----:B------:R-:W3:Y:S02]  /*a400*/  @!P1 SYNCS.PHASECHK.TRANS64 P1, [R16+URZ+0x26828], R13 ;  /* 0x0268280d100095a7 */ /* 0x000ee4000802007f */
[----:B---3--:R-:W-:Y:S05]  /*a410*/  @!P1 BRA `(.L_x_1500) ;  /* 0xfffffffc00f09947 */ /* 0x008fea000383ffff */
[----:B------:R-:W-:Y:S05]  /*a420*/  BRA `(.L_x_1535) ;  /* 0xfffffff000307947 */ /* 0x000fea000383ffff */
.L_x_1502:
[----:B---3--:R3:W1:Y:S02]  /*a430*/  SYNCS.PHASECHK.TRANS64.TRYWAIT P0, [R3+URZ+0x26840], R0 ;  /* 0x02684000030075a7 */ /* 0x008664000800017f */
[----:B-1----:R-:W-:Y:S05]  /*a440*/  @!P0 NANOSLEEP.SYNCS 0x989680 ;  /* 0x009896800000895d */ /* 0x002fea0003900000 */
[----:B------:R-:W1:Y:S02]  /*a450*/  @!P0 SYNCS.PHASECHK.TRANS64 P0, [R3+URZ+0x26840], R0 ;  /* 0x02684000030085a7 */ /* 0x000e64000800007f */
[----:B-1----:R-:W-:Y:S05]  /*a460*/  @!P0 BRA `(.L_x_1502) ;  /* 0xfffffffc00f08947 */ /* 0x002fea000383ffff */
[----:B------:R-:W-:Y:S05]  /*a470*/  BRA `(.L_x_1536) ;  /* 0xfffffff000f47947 */ /* 0x000fea000383ffff */
.L_x_1504:
[----:B------:R-:W-:Y:S01]  /*a480*/  BSSY B0, `(.L_x_1537) ;  /* 0x0000006000007945 */ /* 0x000fe20003800000 */
[----:B------:R-:W-:-:S07]  /*a490*/  IMAD.MOV.U32 R15, RZ, RZ, -0x1 ;  /* 0xffffffffff0f7424 */ /* 0x000fce00078e00ff */
[----:B------:R-:W-:Y:S05]  /*a4a0*/  WARPSYNC.COLLECTIVE R15, `(.L_x_1538) ;  /* 0x000000000f0c7348 */ /* 0x000fea0003c00000 */
[----:B------:R-:W-:Y:S02]  /*a4b0*/  ELECT P6, UR62, PT ;  /* 0x00000000003e782f */ /* 0x000fe400038c0000 */
[----:B------:R-:W-:Y:S01]  /*a4c0*/  MOV R14, UR62 ;  /* 0x0000003e000e7c02 */ /* 0x000fe20008000f00 */
[----:B------:R-:W-:Y:S10]  /*a4d0*/  ENDCOLLECTIVE ;  /* 0x000000000000791b */ /* 0x000ff40003800000 */
.L_x_1538:
[----:B------:R-:W-:Y:S05]  /*a4e0*/  BSYNC B0 ;  /* 0x0000000000007941 */ /* 0x000fea0003800000 */
.L_x_1537:
[----:B------:R-:W-:Y:S05]  /*a4f0*/  BRA `(.L_x_1539) ;  /* 0xfffffff400bc7947 */ /* 0x000fea000383ffff */
.L_x_1506:
[----:B-1----:R1:W2:Y:S02]  /*a500*/  SYNCS.PHASECHK.TRANS64.TRYWAIT P0, [R6+URZ], R5 ;  /* 0x00000005060075a7 */ /* 0x0022a4000800017f */
[----:B--2---:R-:W-:Y:S05]  /*a510*/  @!P0 NANOSLEEP.SYNCS 0x989680 ;  /* 0x009896800000895d */ /* 0x004fea0003900000 */
[----:B------:R-:W2:Y:S02]  /*a520*/  @!P0 SYNCS.PHASECHK.TRANS64 P0, [R6+URZ], R5 ;  /* 0x00000005060085a7 */ /* 0x000ea4000800007f */
[----:B--2---:R-:W-:Y:S05]  /*a530*/  @!P0 BRA `(.L_x_1506) ;  /* 0xfffffffc00f08947 */ /* 0x004fea000383ffff */
[----:B------:R-:W-:Y:S05]  /*a540*/  BRA `(.L_x_1540) ;  /* 0xfffffff400fc7947 */ /* 0x000fea000383ffff */
.L_x_1507:
[----:B--2---:R2:W3:Y:S02]  /*a550*/  SYNCS.PHASECHK.TRANS64.TRYWAIT P0, [R3+URZ], R2 ;  /* 0x00000002030075a7 */ /* 0x0044e4000800017f */
[----:B---3--:R-:W-:Y:S05]  /*a560*/  @!P0 NANOSLEEP.SYNCS 0x989680 ;  /* 0x009896800000895d */ /* 0x008fea0003900000 */
[----:B------:R-:W3:Y:S02]  /*a570*/  @!P0 SYNCS.PHASECHK.TRANS64 P0, [R3+URZ], R2 ;  /* 0x00000002030085a7 */ /* 0x000ee4000800007f */
[----:B---3--:R-:W-:Y:S05]  /*a580*/  @!P0 BRA `(.L_x_1507) ;  /* 0xfffffffc00f08947 */ /* 0x008fea000383ffff */
[----:B------:R-:W-:Y:S05]  /*a590*/  BRA `(.L_x_1541) ;  /* 0xfffffff400f07947 */ /* 0x000fea000383ffff */
.L_x_1509:
[----:B--2---:R2:W3:Y:S02]  /*a5a0*/  SYNCS.PHASECHK.TRANS64.TRYWAIT P0, [R0+URZ], R5 ;  /* 0x00000005000075a7 */ /* 0x0044e4000800017f */
[----:B---3--:R-:W-:Y:S05]  /*a5b0*/  @!P0 NANOSLEEP.SYNCS 0x989680 ;  /* 0x009896800000895d */ /* 0x008fea0003900000 */
[----:B------:R-:W3:Y:S02]  /*a5c0*/  @!P0 SYNCS.PHASECHK.TRANS64 P0, [R0+URZ], R5 ;  /* 0x00000005000085a7 */ /* 0x000ee4000800007f */
[----:B---3--:R-:W-:Y:S05]  /*a5d0*/  @!P0 BRA `(.L_x_1509) ;  /* 0xfffffffc00f08947 */ /* 0x008fea000383ffff */
[----:B------:R-:W-:Y:S05]  /*a5e0*/  BRA `(.L_x_1542) ;  /* 0xfffffff400f47947 */ /* 0x000fea000383ffff */
.L_x_1543:
        /* <DEDUP_REMOVED lines=9> */
.L_x_3306:


//--------------------- .text._ZN7cutlass13device_kernelIN5flash11enable_sm90INS1_16FlashAttnBwdSm90INS1_25CollectiveMainloopBwdSm90ILi2ELi2ELi2EN4cute5tupleIJNS5_1CILi1EEES8_S8_EEENS6_IJNS7_ILi64EEENS7_ILi128EEENS7_ILi96EEEEEENS_6half_tEfNS_4arch4Sm90ELb0ELb1ELb1ELb1ELb0ELb1ELb0ELb0ELi2ELi1ELi2ELi1ELb1EEENS1_21CollectiveEpilogueBwdISD_SE_SG_Li256ELb1ELb0ELi1EEENS1_19SingleTileSchedulerILb1ELb0ELb0ELi128EEEEEEEEEvNT_6ParamsE --------------------------
	.section	.text._ZN7cutlass13device_kernelIN5flash11enable_sm90INS1_16FlashAttnBwdSm90INS1_25CollectiveMainloopBwdSm90ILi2ELi2ELi2EN4cute5tupleIJNS5_1CILi1EEES8_S8_EEENS6_IJNS7_ILi64EEENS7_ILi128EEENS7_ILi96EEEEEENS_6half_tEfNS_4arch4Sm90ELb0ELb1ELb1ELb1ELb0ELb1ELb0ELb0ELi2ELi1ELi2ELi1ELb1EEENS1_21CollectiveEpilogueBwdISD_SE_SG_Li256ELb1ELb0ELi1EEENS1_19SingleTileSchedulerILb1ELb0ELb0ELi128EEEEEEEEEvNT_6ParamsE,"ax",@progbits
	.align	128
.text._ZN7cutlass13device_kernelIN5flash11enable_sm90INS1_16FlashAttnBwdSm90INS1_25CollectiveMainloopBwdSm90ILi2ELi2ELi2EN4cute5tupleIJNS5_1CILi1EEES8_S8_EEENS6_IJNS7_ILi64EEENS7_ILi128EEENS7_ILi96EEEEEENS_6half_tEfNS_4arch4Sm90ELb0ELb1ELb1ELb1ELb0ELb1ELb0ELb0ELi2ELi1ELi2ELi1ELb1EEENS1_21CollectiveEpilogueBwdISD_SE_SG_Li256ELb1ELb0ELi1EEENS1_19SingleTileSchedulerILb1ELb0ELb0ELi128EEEEEEEEEvNT_6ParamsE:
        .type           _ZN7cutlass13device_kernelIN5flash11enable_sm90INS1_16FlashAttnBwdSm90INS1_25CollectiveMainloopBwdSm90ILi2ELi2ELi2EN4cute5tupleIJNS5_1CILi1EEES8_S8_EEENS6_IJNS7_ILi64EEENS7_ILi128EEENS7_ILi96EEEEEENS_6half_tEfNS_4arch4Sm90ELb0ELb1ELb1ELb1ELb0ELb1ELb0ELb0ELi2ELi1ELi2ELi1ELb1EEENS1_21CollectiveEpilogueBwdISD_SE_SG_Li256ELb1ELb0ELi1EEENS1_19SingleTileSchedulerILb1ELb0ELb0ELi128EEEEEEEEEvNT_6ParamsE,@function
        .size           _ZN7cutlass13device_kernelIN5flash11enable_sm90INS1_16FlashAttnBwdSm90INS1_25CollectiveMainloopBwdSm90ILi2ELi2ELi2EN4cute5tupleIJNS5_1CILi1EEES8_S8_EEENS6_IJNS7_ILi64EEENS7_ILi128EEENS7_ILi96EEEEEENS_6half_tEfNS_4arch4Sm90ELb0ELb1ELb1ELb1ELb0ELb1ELb0ELb0ELi2ELi1ELi2ELi1ELb1EEENS1_21CollectiveEpilogueBwdISD_SE_SG_Li256ELb1ELb0ELi1EEENS1_19SingleTileSchedulerILb1ELb0ELb0ELi128EEEEEEEEEvNT_6ParamsE,(.L_x_3307 - _ZN7cutlass13device_kernelIN5flash11enable_sm90INS1_16FlashAttnBwdSm90INS1_25CollectiveMainloopBwdSm90ILi2ELi2ELi2EN4cute5tupleIJNS5_1CILi1EEES8_S8_EEENS6_IJNS7_ILi64EEENS7_ILi128EEENS7_ILi96EEEEEENS_6half_tEfNS_4arch4Sm90ELb0ELb1ELb1ELb1ELb0ELb1ELb0ELb0ELi2ELi1ELi2ELi1ELb1EEENS1_21CollectiveEpilogueBwdISD_SE_SG_Li256ELb1ELb0ELi1EEENS1_19SingleTileSchedulerILb1ELb0ELb0ELi128EEEEEEEEEvNT_6ParamsE)
        .other          _ZN7cutlass13device_kernelIN5flash11enable_sm90INS1_16FlashAttnBwdSm90INS1_25CollectiveMainloopBwdSm90ILi2ELi2ELi2EN4cute5tupleIJNS5_1CILi1EEES8_S8_EEENS6_IJNS7_ILi64EEENS7_ILi128EEENS7_ILi96EEEEEENS_6half_tEfNS_4arch4Sm90ELb0ELb1ELb1ELb1ELb0ELb1ELb0ELb0ELi2ELi1ELi2ELi1ELb1EEENS1_21CollectiveEpilogueBwdISD_SE_SG_Li256ELb1ELb0ELi1EEENS1_19SingleTileSchedulerILb1ELb0ELb0ELi128EEEEEEEEEvNT_6ParamsE,@"STO_CUDA_ENTRY STV_DEFAULT"
_ZN7cutlass13device_kernelIN5flash11enable_sm90INS1_16FlashAttnBwdSm90INS1_25CollectiveMainloopBwdSm90ILi2ELi2ELi2EN4cute5tupleIJNS5_1CILi1EEES8_S8_EEENS6_IJNS7_ILi64EEENS7_ILi128EEENS7_ILi96EEEEEENS_6half_tEfNS_4arch4Sm90ELb0ELb1ELb1ELb1ELb0ELb1ELb0ELb0ELi2ELi1ELi2ELi1ELb1EEENS1_21CollectiveEpilogueBwdISD_SE_SG_Li256ELb1ELb0ELi1EEENS1_19SingleTileSchedulerILb1ELb0ELb0ELi128EEEEEEEEEvNT_6ParamsE:
        /* <DEDUP_REMOVED lines=24> */
.L_x_1545:
[----:B------:R-:W-:Y:S05]  /*0180*/  BSYNC B0 ;  /* 0x0000000000007941 */ /* 0x000fea0003800000 */
.L_x_1544:
        /* <DEDUP_REMOVED lines=37> */
.L_x_1546:
        /* <DEDUP_REMOVED lines=22> */
.L_x_1547:
[----:B------:R-:W-:Y:S01]  /*0540*/  PLOP3.LUT P0, PT, PT, PT, UP0, 0x80, 0x0 ;  /* 0x000000000000781c */ /* 0x000fe20003f0f008 */
[----:B------:R-:W-:Y:S01]  /*0550*/  NOP ;  /* 0x0000000000007918 */ /* 0x000fe20000000000 */
[----:B------:R-:W-:Y:S01]  /*0560*/  ULDC.64 UR46, c[0x0][0x208] ;  /* 0x00008200002e7ab9 */ /* 0x000fe20000000a00 */
[----:B------:R-:W-:Y:S01]  /*0570*/  BSSY B6, `(.L_x_1548) ;  /* 0x0000aa2000067945 */ /* 0x000fe20003800000 */
[----:B-12-4-:R-:W-:Y:S09]  /*0580*/  BAR.SYNC.DEFER_BLOCKING 0x0 ;  /* 0x0000000000007b1d */ /* 0x016ff20000010000 */
[----:B------:R-:W-:Y:S05]  /*0590*/  @!P0 BRA `(.L_x_1549) ;  /* 0x0000006800688947 */ /* 0x000fea0003800000 */
.L_x_1550:
[----:B------:R-:W-:-:S08]  /*05a0*/  NOP ;  /* 0x0000000000007918 */ /* 0x000fd00000000000 */
[----:B------:R-:W1:Y:S02]  /*05b0*/  USETMAXREG.TRY_ALLOC.CTAPOOL UP0, 0xf0 ;  /* 0x000000f0000079c8 */ /* 0x000e640008000600 */
[----:B-1----:R-:W-:-:S13]  /*05c0*/  PLOP3.LUT P0, PT, PT, PT, UP0, 0x80, 0x0 ;  /* 0x000000000000781c */ /* 0x002fda0003f0f008 */
[----:B------:R-:W-:Y:S05]  /*05d0*/  @!P0 BRA `(.L_x_1550) ;  /* 0xfffffffc00f08947 */ /* 0x000fea000383ffff */
[----:B------:R-:W-:Y:S01]  /*05e0*/  LOP3.LUT R0, R0, 0x3, RZ, 0xc0, !PT ;  /* 0x0000000300007812 */ /* 0x000fe200078ec0ff */
[----:B------:R-:W1:Y:S01]  /*05f0*/  S2R R2, SR_TID.X ;  /* 0x0000000000027919 */ /* 0x000e620000002100 */
[----:B------:R-:W-:Y:S01]  /*0600*/  ULDC.64 UR4, c[0x0][0x8d8] ;  /* 0x0002360000047ab9 */ /* 0x000fe20000000a00 */
[----:B------:R-:W2:Y:S03]  /*0610*/  S2UR UR6, SR_CTAID.X ;  /* 0x00000000000679c3 */ /* 0x000ea60000002500 */
[----:B------:R-:W3:Y:S05]  /*0620*/  SHFL.IDX PT, R0, R0, RZ, 0x1f ;  /* 0x00001fff00007589 */ /* 0x000eea00000e0000 */
[----:B------:R-:W4:Y:S01]  /*0630*/  S2UR UR36, SR_CTAID.Z ;  /* 0x00000000002479c3 */ /* 0x000f220000002700 */
[----:B---3--:R-:W-:-:S02]  /*0640*/  ISETP.NE.AND P0, PT, R0, RZ, PT ;  /* 0x000000ff0000720c */ /* 0x008fc40003f05270 */
[----:B-1----:R-:W-:-:S11]  /*0650*/  SHF.R.U32.HI R2, RZ, 0x7, R2 ;  /* 0x00000007ff027819 */ /* 0x002fd60000011602 */
[----:B------:R-:W-:-:S05]  /*0660*/  @!P0 VIADD R2, R2, 0x9 ;  /* 0x0000000902028836 */ /* 0x000fca0000000000 */
[----:B------:R1:W-:Y:S06]  /*0670*/  @!P0 BAR.ARV R2, 0xa0 ;  /* 0x000280020000851d */ /* 0x0003ec0000002000 */
[----:B------:R-:W-:-:S04]  /*0680*/  ISETP.NE.U32.AND P0, PT, RZ, UR4, PT ;  /* 0x00000004ff007c0c */ /* 0x000fc8000bf05070 */
[----:B------:R-:W-:-:S13]  /*0690*/  ISETP.NE.AND.EX P0, PT, RZ, UR5, PT, P0 ;  /* 0x00000005ff007c0c */ /* 0x000fda000bf05300 */
[----:B-12-4-:R-:W-:Y:S05]  /*06a0*/  @!P0 BRA `(.L_x_1551) ;  /* 0x00000000001c8947 */ /* 0x016fea0003800000 */
[----:B------:R-:W-:Y:S02]  /*06b0*/  ULDC.64 UR4, c[0x0][0x8d8] ;  /* 0x0002360000047ab9 */ /* 0x000fe40000000a00 */
[----:B------:R-:W-:-:S06]  /*06c0*/  UIMAD.WIDE UR4, UR36, 0x4, UR4 ;  /* 0x00000004240478a5 */ /* 0x000fcc000f8e0204 */
[----:B------:R-:W-:Y:S02]  /*06d0*/  IMAD.U32 R2, RZ, RZ, UR4 ;  /* 0x00000004ff027e24 */ /* 0x000fe4000f8e00ff */
[----:B------:R-:W-:-:S05]  /*06e0*/  IMAD.U32 R3, RZ, RZ, UR5 ;  /* 0x00000005ff037e24 */ /* 0x000fca000f8e00ff */
[----:B------:R-:W2:Y:S02]  /*06f0*/  LDG.E R2, desc[UR46][R2.64] ;  /* 0x0000002e02027981 */ /* 0x000ea4000c1e1900 */
[----:B--2---:R-:W-:Y:S01]  /*0700*/  R2UR UR4, R2 ;  /* 0x00000000020472ca */ /* 0x004fe200000e0000 */
[----:B------:R-:W-:-:S14]  /*0710*/  BRA `(.L_x_1552) ;  /* 0x00000000003c7947 */ /* 0x000fdc0003800000 */
.L_x_1551:
        /* <DEDUP_REMOVED lines=14> */
.L_x_1553:
[----:B------:R-:W-:-:S05]  /*0800*/  ULDC UR4, c[0x0][0x8bc] ;  /* 0x00022f0000047ab9 */ /* 0x000fca0000000800 */
.L_x_1552:
[----:B------:R-:W-:-:S04]  /*0810*/  USHF.L.U32 UR42, UR6, 0x7, URZ ;  /* 0x00000007062a7899 */ /* 0x000fc8000800063f */
[----:B------:R-:W-:-:S04]  /*0820*/  UISETP.GE.AND UP0, UPT, UR42, UR4, UPT ;  /* 0x000000042a00728c */ /* 0x000fc8000bf06270 */
[----:B------:R-:W-:-:S06]  /*0830*/  USEL UR36, UR36, 0xffffffff, !UP0 ;  /* 0xffffffff24247887 */ /* 0x000fcc000c000000 */
[----:B------:R-:W-:-:S13]  /*0840*/  ISETP.LE.AND P0, PT, RZ, UR36, PT ;  /* 0x00000024ff007c0c */ /* 0x000fda000bf03270 */
[----:B------:R-:W-:Y:S05]  /*0850*/  @!P0 BRA `(.L_x_1554) ;  /* 0x000000a400cc8947 */ /* 0x000fea0003800000 */
[----:B------:R-:W1:Y:S01]  /*0860*/  S2R R0, SR_TID.X ;  /* 0x0000000000007919 */ /* 0x000e620000002100 */
[----:B------:R-:W-:Y:S01]  /*0870*/  ULDC.64 UR4, c[0x0][0x780] ;  /* 0x0001e00000047ab9 */ /* 0x000fe20000000a00 */
[----:B------:R-:W-:Y:S01]  /*0880*/  ULDC UR41, c[0x0][0x290] ;  /* 0x0000a40000297ab9 */ /* 0x000fe20000000800 */
[----:B------:R-:W-:-:S04]  /*0890*/  ISETP.NE.U32.AND P0, PT, RZ, UR4, PT ;  /* 0x00000004ff007c0c */ /* 0x000fc8000bf05070 */
        /* <DEDUP_REMOVED lines=10> */
.L_x_1555:
        /* <DEDUP_REMOVED lines=14> */
.L_x_1556:
        /* <DEDUP_REMOVED lines=11> */
.L_x_1557:
        /* <DEDUP_REMOVED lines=13> */
.L_x_1558:
[----:B------:R-:W-:Y:S01]  /*0ba0*/  UIADD3 UR5, UR42, UR37, -UR41 ;  /* 0x000000252a057290 */ /* 0x000fe2000fffe829 */
[----:B------:R-:W-:Y:S01]  /*0bb0*/  ISETP.LE.AND P1, PT, RZ, UR6, PT ;  /* 0x00000006ff007c0c */ /* 0x000fe2000bf23270 */
[----:B------:R-:W-:Y:S01]  /*0bc0*/  ULDC UR6, c[0x0][0x74c] ;  /* 0x0001d30000067ab9 */ /* 0x000fe20000000800 */
[----:B------:R-:W-:Y:S01]  /*0bd0*/  UIADD3 UR4, UR37, 0x3f, URZ ;  /* 0x0000003f25047890 */ /* 0x000fe2000fffe03f */
[----:B------:R-:W-:Y:S01]  /*0be0*/  PLOP3.LUT P0, PT, PT, PT, PT, 0x80, 0x0 ;  /* 0x000000000000781c */ /* 0x000fe20003f0f070 */
[----:B------:R-:W-:Y:S01]  /*0bf0*/  UIADD3 UR5, UR5, -UR6, URZ ;  /* 0x8000000605057290 */ /* 0x000fe2000fffe03f */
[----:B------:R-:W-:Y:S02]  /*0c00*/  CS2R R70, SRZ ;  /* 0x0000000000467805 */ /* 0x000fe4000001ff00 */
[----:B------:R-:W-:Y:S02]  /*0c10*/  CS2R R68, SRZ ;  /* 0x0000000000447805 */ /* 0x000fe4000001ff00 */
[----:B------:R-:W-:Y:S01]  /*0c20*/  CS2R R66, SRZ ;  /* 0x0000000000427805 */ /* 0x000fe2000001ff00 */
[----:B------:R-:W-:Y:S01]  /*0c30*/  USHF.R.S32.HI UR6, URZ, 0x1f, UR5 ;  /* 0x0000001f3f067899 */ /* 0x000fe20008011405 */
[----:B------:R-:W-:-:S02]  /*0c40*/  CS2R R64, SRZ ;  /* 0x0000000000407805 */ /* 0x000fc4000001ff00 */
[----:B------:R-:W-:Y:S02]  /*0c50*/  CS2R R62, SRZ ;  /* 0x00000000003e7805 */ /* 0x000fe4000001ff00 */
[----:B------:R-:W-:Y:S01]  /*0c60*/  CS2R R60, SRZ ;  /* 0x00000000003c7805 */ /* 0x000fe2000001ff00 */
[----:B------:R-:W-:Y:S01]  /*0c70*/  ULEA.HI UR6, UR6, UR5, URZ, 0x6 ;  /* 0x0000000506067291 */ /* 0x000fe2000f8f303f */
[----:B------:R-:W-:Y:S01]  /*0c80*/  CS2R R58, SRZ ;  /* 0x00000000003a7805 */ /* 0x000fe2000001ff00 */
[----:B------:R-:W-:Y:S01]  /*0c90*/  USHF.R.S32.HI UR5, URZ, 0x1f, UR4 ;  /* 0x0000001f3f057899 */ /* 0x000fe20008011404 */
[----:B------:R-:W-:Y:S01]  /*0ca0*/  CS2R R56, SRZ ;  /* 0x0000000000387805 */ /* 0x000fe2000001ff00 */
[----:B------:R-:W-:Y:S01]  /*0cb0*/  USHF.R.S32.HI UR6, URZ, 0x6, UR6 ;  /* 0x000000063f067899 */ /* 0x000fe20008011406 */
[----:B------:R-:W-:Y:S01]  /*0cc0*/  CS2R R54, SRZ ;  /* 0x0000000000367805 */ /* 0x000fe2000001ff00 */
[----:B------:R-:W-:Y:S01]  /*0cd0*/  ULEA.HI UR5, UR5, UR4, URZ, 0x6 ;  /* 0x0000000405057291 */ /* 0x000fe2000f8f303f */
[----:B------:R-:W-:Y:S01]  /*0ce0*/  CS2R R52, SRZ ;  /* 0x0000000000347805 */ /* 0x000fe2000001ff00 */
[----:B------:R-:W-:Y:S01]  /*0cf0*/  UISETP.LT.AND UP0, UPT, URZ, UR6, UPT ;  /* 0x000000063f00728c */ /* 0x000fe2000bf01270 */
[----:B------:R-:W-:Y:S01]  /*0d00*/  CS2R R50, SRZ ;  /* 0x0000000000327805 */ /* 0x000fe2000001ff00 */
[----:B------:R-:W-:Y:S01]  /*0d10*/  USHF.R.S32.HI UR39, URZ, 0x6, UR5 ;  /* 0x000000063f277899 */ /* 0x000fe20008011405 */
[----:B------:R-:W-:Y:S01]  /*0d20*/  CS2R R48, SRZ ;  /* 0x0000000000307805 */ /* 0x000fe2000001ff00 */
[----:B------:R-:W-:Y:S01]  /*0d30*/  USEL UR40, URZ, UR6, !UP0 ;  /* 0x000000063f287287 */ /* 0x000fe2000c000000 */
        /* <DEDUP_REMOVED lines=29> */
[----:B------:R-:W-:Y:S01]  /*0f10*/  CS2R R84, SRZ ;  /* 0x0000000000547805 */ /* 0x000fe2000001ff00 */
[----:B------:R-:W-:Y:S01]  /*0f20*/  IMAD.MOV.U32 R83, RZ, RZ, RZ ;  /* 0x000000ffff537224 */ /* 0x000fe200078e00ff */
[----:B------:R-:W-:Y:S06]  /*0f30*/  @!P1 BRA `(.L_x_1559) ;  /* 0x0000000000209947 */ /* 0x000fec0003800000 */
[----:B------:R-:W-:Y:S01]  /*0f40*/  UIADD3 UR4, -UR41, 0xbf, UR37 ;  /* 0x000000bf29047890 */ /* 0x000fe2000fffe125 */
[----:B------:R-:W-:-:S03]  /*0f50*/  ULDC UR5, c[0x0][0x748] ;  /* 0x0001d20000057ab9 */ /* 0x000fc60000000800 */
[----:B------:R-:W-:-:S04]  /*0f60*/  UIADD3 UR4, UR4, UR5, UR42 ;  /* 0x0000000504047290 */ /* 0x000fc8000fffe02a */
[----:B------:R-:W-:-:S04]  /*0f70*/  USHF.R.S32.HI UR5, URZ, 0x1f, UR4 ;  /* 0x0000001f3f057899 */ /* 0x000fc80008011404 */
[----:B------:R-:W-:-:S04]  /*0f80*/  ULEA.HI UR5, UR5, UR4, URZ, 0x6 ;  /* 0x0000000405057291 */ /* 0x000fc8000f8f303f */
[----:B------:R-:W-:-:S04]  /*0f90*/  USHF.R.S32.HI UR5, URZ, 0x6, UR5 ;  /* 0x000000063f057899 */ /* 0x000fc80008011405 */
[----:B------:R-:W-:-:S04]  /*0fa0*/  UISETP.LT.AND UP0, UPT, UR39, UR5, UPT ;  /* 0x000000052700728c */ /* 0x000fc8000bf01270 */
[----:B------:R-:W-:-:S12]  /*0fb0*/  USEL UR39, UR39, UR5, UP0 ;  /* 0x0000000527277287 */ /* 0x000fd80008000000 */
.L_x_1559:
        /* <DEDUP_REMOVED lines=28> */
.L_x_1562:
        /* <DEDUP_REMOVED lines=15> */
.L_x_1561:
        /* <DEDUP_REMOVED lines=22> */
.L_x_1564:
        /* <DEDUP_REMOVED lines=15> */
.L_x_1563:
[----:B------:R-:W-:Y:S01]  /*14c0*/  SHF.R.S32.HI R19, RZ, 0x1f, R18 ;  /* 0x0000001fff137819 */ /* 0x000fe20000011412 */
[----:B------:R-:W-:-:S03]  /*14d0*/  UMOV UR4, 0xffffffff ;  /* 0xffffffff00047882 */ /* 0x000fc60000000000 */
[----:B------:R-:W-:-:S04]  /*14e0*/  LEA.HI R0, R19, R18, RZ, 0x7 ;  /* 0x0000001213007211 */ /* 0x000fc800078f38ff */
[----:B------:R-:W-:Y:S01]  /*14f0*/  SHF.R.S32.HI R17, RZ, 0x7, R0 ;  /* 0x00000007ff117819 */ /* 0x000fe20000011400 */
[----:B------:R-:W-:Y:S06]  /*1500*/  BRA.DIV UR4, `(.L_x_1565) ;  /* 0x0000009a04a87947 */ /* 0x000fec000b800000 */
[----:B------:R1:W2:Y:S02]  /*1510*/  SHFL.IDX PT, R14, R17, RZ, 0x1f ;  /* 0x00001fff110e7589 */ /* 0x0002a400000e0000 */
.L_x_1660:
        /* <DEDUP_REMOVED lines=15> */
.L_x_1566:
        /* <DEDUP_REMOVED lines=19> */
.L_x_1568:
        /* <DEDUP_REMOVED lines=44> */
[----:B------:R-:W-:Y:S01]  /*1a00*/  IMAD.U32 R5, RZ, RZ, UR42 ;  /* 0x0000002aff057e24 */ /* 0x000fe2000f8e00ff */
[----:B------:R-:W-:Y:S01]  /*1a10*/  LOP3.LUT R24, R24, 0xfffffff8, RZ, 0xc0, !PT ;  /* 0xfffffff818187812 */ /* 0x000fe200078ec0ff */
[----:B------:R-:W4:Y:S01]  /*1a20*/  LDSM.16.M88.4 R168, [R6+0xa000] ;  /* 0x00a0000006a8783b */ /* 0x000f220000000200 */
[----:B------:R-:W-:-:S02]  /*1a30*/  LOP3.LUT R7, R7, 0x8, R18, 0xf8, !PT ;  /* 0x0000000807077812 */ /* 0x000fc400078ef812 */
[----:B------:R-:W-:Y:S02]  /*1a40*/  CS2R R70, SRZ ;  /* 0x0000000000467805 */ /* 0x000fe4000001ff00 */
[----:B------:R-:W-:Y:S01]  /*1a50*/  SHF.R.U32.HI R8, RZ, 0x3, R0 ;  /* 0x00000003ff087819 */ /* 0x000fe20000011600 */
[----:B------:R-:W-:Y:S01]  /*1a60*/  IMAD.IADD R24, R3, 0x1, -R24 ;  /* 0x0000000103187824 */ /* 0x000fe200078e0a18 */
[----:B------:R-:W-:Y:S02]  /*1a70*/  LEA.HI R3, R17, R17, RZ, 0x1 ;  /* 0x0000001111037211 */ /* 0x000fe400078f08ff */
[----:B------:R-:W-:Y:S02]  /*1a80*/  CS2R R68, SRZ ;  /* 0x0000000000447805 */ /* 0x000fe4000001ff00 */
[----:B------:R-:W-:Y:S02]  /*1a90*/  LOP3.LUT R7, R7, R8, RZ, 0x3c, !PT ;  /* 0x0000000807077212 */ /* 0x000fe400078e3cff */
[----:B------:R-:W-:-:S02]  /*1aa0*/  CS2R R66, SRZ ;  /* 0x0000000000427805 */ /* 0x000fc4000001ff00 */
        /* <DEDUP_REMOVED lines=48> */
[----:B------:R-:W-:-:S02]  /*1db0*/  CS2R R96, SRZ ;  /* 0x0000000000607805 */ /* 0x000fc4000001ff00 */
[----:B-----5:R-:W-:Y:S02]  /*1dc0*/  IADD3 R3, -R0, UR41, -R5 ;  /* 0x0000002900037c10 */ /* 0x020fe4000fffe905 */
        /* <DEDUP_REMOVED lines=12> */
[----:B------:R-:W-:Y:S01]  /*1e90*/  IMAD R4, R4, 0x4, R237 ;  /* 0x0000000404047824 */ /* 0x000fe200078e02ed */
[----:B------:R-:W-:Y:S01]  /*1ea0*/  IADD3 R0, RZ, -UR42, -R0 ;  /* 0x8000002aff007c10 */ /* 0x000fe2000fffe800 */
[----:B------:R-:W-:Y:S01]  /*1eb0*/  ULOP3.LUT UR11, UR38, 0x1, URZ, 0xfc, !UPT ;  /* 0x00000001260b7892 */ /* 0x000fe2000f8efc3f */
[----:B------:R-:W-:Y:S01]  /*1ec0*/  UMOV UR9, URZ ;  /* 0x0000003f00097c82 */ /* 0x000fe20008000000 */
[----:B------:R-:W-:Y:S01]  /*1ed0*/  UMOV UR4, URZ ;  /* 0x0000003f00047c82 */ /* 0x000fe20008000000 */
[----:B------:R-:W-:Y:S01]  /*1ee0*/  ULDC UR5, c[0x0][0x75c] ;  /* 0x0001d70000057ab9 */ /* 0x000fe20000000800 */
[----:B-1234-:R-:W-:-:S08]  /*1ef0*/  ULDC UR6, c[0x0][0x744] ;  /* 0x0001d10000067ab9 */ /* 0x01efd00000000800 */
.L_x_1579:
[----:B------:R-:W-:-:S06]  /*1f00*/  UISETP.NE.AND UP0, UPT, UR11, 0x3, UPT ;  /* 0x000000030b00788c */ /* 0x000fcc000bf05270 */
[----:B------:R-:W-:-:S13]  /*1f10*/  PLOP3.LUT P6, PT, PT, PT, UP0, 0x80, 0x0 ;  /* 0x000000000000781c */ /* 0x000fda0003fcf008 */
[----:B-1----:R-:W-:Y:S05]  /*1f20*/  @!P6 BRA `(.L_x_1569) ;  /* 0x000000000004e947 */ /* 0x002fea0003800000 */
[----:B------:R-:W-:Y:S01]  /*1f30*/  BPT.TRAP 0x1 ;  /* 0x000000040000795c */ /* 0x000fe20000300000 */
.L_x_1569:
[----:B------:R-:W-:Y:S01]  /*1f40*/  R2UR UR7, R237 ;  /* 0x00000000ed0772ca */ /* 0x000fe200000e0000 */
[----:B------:R-:W-:-:S05]  /*1f50*/  IMAD.U32 R120, RZ, RZ, UR9 ;  /* 0x00000009ff787e24 */ /* 0x000fca000f8e00ff */
[----:B------:R-:W-:-:S07]  /*1f60*/  SHF.L.U32 R120, R120, 0x1f, RZ ;  /* 0x0000001f78787819 */ /* 0x000fce00000006ff */
[----:B------:R-:W-:-:S09]  /*1f70*/  ULEA UR7, UR4, UR7, 0x3 ;  /* 0x0000000704077291 */ /* 0x000fd2000f8e183f */
[----:B------:R1:W2:Y:S01]  /*1f80*/  SYNCS.PHASECHK.TRANS64.TRYWAIT P0, [UR7+0x26810], R120 ;  /* 0x02681078ff0075a7 */ /* 0x0002a20008000147 */
[----:B------:R-:W-:Y:S05]  /*1f90*/  @!P6 BRA `(.L_x_1570) ;  /* 0x000000000004e947 */ /* 0x000fea0003800000 */
[----:B------:R-:W-:Y:S01]  /*1fa0*/  BPT.TRAP 0x1 ;  /* 0x000000040000795c */ /* 0x000fe20000300000 */
.L_x_1570:
[----:B--2---:R-:W-:Y:S05]  /*1fb0*/  @P0 BRA `(.L_x_1571) ;  /* 0x0000000000080947 */ /* 0x004fea0003800000 */
[----:B------:R-:W2:Y:S02]  /*1fc0*/  SYNCS.PHASECHK.TRANS64.TRYWAIT P0, [UR7+0x26810], R120 ;  /* 0x02681078ff0075a7 */ /* 0x000ea40008000147 */
[----:B--2---:R-:W-:Y:S05]  /*1fd0*/  @!P0 BRA `(.L_x_1572) ;  /* 0x0000009000288947 */ /* 0x004fea0003800000 */
.L_x_1571:
        /* <DEDUP_REMOVED lines=66> */
.L_x_1573:
[----:B------:R1:W1:Y:S01]  /*2400*/  SYNCS.PHASECHK.TRANS64.TRYWAIT P0, [UR7+0x26830], R120 ;  /* 0x02683078ff0075a7 */ /* 0x0002620008000147 */
[----:B------:R-:W-:Y:S05]  /*2410*/  @!P6 BRA `(.L_x_1574) ;  /* 0x000000000004e947 */ /* 0x000fea0003800000 */
[----:B------:R-:W-:Y:S01]  /*2420*/  BPT.TRAP 0x1 ;  /* 0x000000040000795c */ /* 0x000fe20000300000 */
.L_x_1574:
        /* <DEDUP_REMOVED lines=50> */
.L_x_1575:
[----:B------:R-:W-:Y:S01]  /*2750*/  ULEA UR12, UR40, -UR37, 0x6 ;  /* 0x80000025280c7291 */ /* 0x000fe2000f8e303f */
[C---:B------:R-:W-:Y:S01]  /*2760*/  ISETP.GT.AND P2, PT, R0.reuse, RZ, PT ;  /* 0x000000ff0000720c */ /* 0x040fe20003f44270 */
[----:B------:R-:W-:Y:S01]  /*2770*/  FMUL.FTZ R236, R151, UR5 ;  /* 0x0000000597ec7c20 */ /* 0x000fe20008410000 */
[----:B------:R-:W-:Y:S01]  /*2780*/  ISETP.GT.AND P0, PT, R0, 0x8, PT ;  /* 0x000000080000780c */ /* 0x000fe20003f04270 */
[----:B------:R-:W-:Y:S01]  /*2790*/  FMUL.FTZ R235, R152, UR5 ;  /* 0x0000000598eb7c20 */ /* 0x000fe20008410000 */
[C---:B------:R-:W-:Y:S01]  /*27a0*/  ISETP.GT.AND P1, PT, R3.reuse, RZ, PT ;  /* 0x000000ff0300720c */ /* 0x040fe20003f24270 */
        /* <DEDUP_REMOVED lines=403> */
[----:B------:R-:W-:-:S05]  /*40e0*/  VIADD R129, R237, 0x1e800 ;  /* 0x0001e800ed817836 */ /* 0x000fca0000000000 */
[----:B------:R-:W-:Y:S02]  /*40f0*/  R2UR UR12, R129 ;  /* 0x00000000810c72ca */ /* 0x000fe400000e0000 */
[----:B------:R-:W-:Y:S02]  /*4100*/  F2FP.F16.F32.PACK_AB R130, R134, R131 ;  /* 0x000000838682723e */ /* 0x000fe400000000ff */
[----:B------:R-:W-:Y:S02]  /*4110*/  F2FP.F16.F32.PACK_AB R128, R128, R19 ;  /* 0x000000138080723e */ /* 0x000fe400000000ff */
[----:B------:R-:W-:-:S07]  /*4120*/  F2FP.F16.F32.PACK_AB R129, R21, R20 ;  /* 0x000000141581723e */ /* 0x000fce00000000ff */
[----:B------:R-:W-:Y:S01]  /*4130*/  USHF.R.U32.HI UR12, URZ, 0x4, UR12 ;  /* 0x000000043f0c7899 */ /* 0x000fe2000801160c */
[----:B------:R-:W-:Y:S02]  /*4140*/  WARPGROUP.DEPBAR.LE gsb0, 0x0 ;  /* 0x00008000000079c5 */ /* 0x000fe40000010000 */
[----:B------:R-:W-:Y:S02]  /*4150*/  F2FP.F16.F32.PACK_AB R120, R127, R126 ;  /* 0x0000007e7f78723e */ /* 0x000fe400000000ff */
[----:B------:R-:W-:Y:S02]  /*4160*/  F2FP.F16.F32.PACK_AB R121, R152, R13 ;  /* 0x0000000d9879723e */ /* 0x000fe400000000ff */
[----:B------:R-:W-:Y:S02]  /*4170*/  F2FP.F16.F32.PACK_AB R122, R23, R22 ;  /* 0x00000016177a723e */ /* 0x000fe400000000ff */
[----:B------:R-:W-:-:S04]  /*4180*/  F2FP.F16.F32.PACK_AB R123, R18, R17 ;  /* 0x00000011127b723e */ /* 0x000fc800000000ff */
[----:B------:R-:W-:-:S06]  /*4190*/  WARPGROUP.ARRIVE ;  /* 0x00000000000079c5 */ /* 0x000fcc0000000000 */
[----:B------:R-:W-:Y:S01]  /*41a0*/  HGMMA.64x96x16.F32 R72, R120, gdesc[UR12].tnspB, R72, gsb0 ;  /* 0x4160000c78487df0 */ /* 0x000fe20008000848 */
[----:B------:R-:W-:Y:S01]  /*41b0*/  ULOP3.LUT UR12, UR12, 0x3fff, URZ, 0xc0, !UPT ;  /* 0x00003fff0c0c7892 */ /* 0x000fe2000f8ec03f */
[----:B------:R-:W-:Y:S01]  /*41c0*/  F2FP.F16.F32.PACK_AB R131, R11, R154 ;  /* 0x0000009a0b83723e */ /* 0x000fe200000000ff */
[----:B------:R-:W-:Y:S02]  /*41d0*/  UIADD3 UR14, UR10, 0xc0, URZ ;  /* 0x000000c00a0e7890 */ /* 0x000fe4000fffe03f */
[----:B------:R-:W-:-:S04]  /*41e0*/  ULOP3.LUT UR15, UR12, 0x10000, URZ, 0xfc, !UPT ;  /* 0x000100000c0f7892 */ /* 0x000fc8000f8efc3f */
[----:B------:R-:W-:-:S03]  /*41f0*/  ULEA UR10, UR4, UR15, 0xa ;  /* 0x0000000f040a7291 */ /* 0x000fc6000f8e503f */
[----:B------:R-:W-:Y:S01]  /*4200*/  UMOV UR15, 0x80000020 ;  /* 0x80000020000f7882 */ /* 0x000fe20000000000 */
[----:B------:R-:W-:Y:S02]  /*4210*/  WARPGROUP.DEPBAR.LE gsb0, 0x0 ;  /* 0x00008000000079c5 */ /* 0x000fe40000010000 */
[----:B------:R-:W-:-:S06]  /*4220*/  WARPGROUP.ARRIVE ;  /* 0x00000000000079c5 */ /* 0x000fcc0000000000 */
[----:B------:R-:W-:Y:S01]  /*4230*/  HGMMA.64x96x16.F32 R72, R128, gdesc[UR12].tnspB, R72, gsb0 ;  /* 0x4160000c80487df0 */ /* 0x000fe20008000848 */
[----:B------:R-:W-:-:S05]  /*4240*/  IMAD R5, R16, 0x1000, R237 ;  /* 0x0000100010057824 */ /* 0x000fca00078e02ed */
[----:B------:R-:W-:Y:S01]  /*4250*/  R2UR UR13, R5 ;  /* 0x00000000050d72ca */ /* 0x000fe200000e0000 */
[----:B------:R-:W-:Y:S01]  /*4260*/  UMOV UR19, 0xc0000010 ;  /* 0xc000001000137882 */ /* 0x000fe20000000000 */
[----:B------:R-:W-:-:S11]  /*4270*/  UMOV UR16, UR10 ;  /* 0x0000000a00107c82 */ /* 0x000fd60008000000 */
[----:B------:R-:W-:-:S04]  /*4280*/  USHF.R.U32.HI UR13, URZ, 0x4, UR13 ;  /* 0x000000043f0d7899 */ /* 0x000fc8000801160d */
[----:B------:R-:W-:Y:S01]  /*4290*/  ULOP3.LUT UR12, UR13, 0x3fff, URZ, 0xc0, !UPT ;  /* 0x00003fff0d0c7892 */ /* 0x000fe2000f8ec03f */
[----:B------:R-:W-:-:S06]  /*42a0*/  UMOV UR17, 0x40000040 ;  /* 0x4000004000117882 */ /* 0x000fcc0000000000 */
[----:B------:R-:W-:Y:S01]  /*42b0*/  UMOV UR18, UR12 ;  /* 0x0000000c00127c82 */ /* 0x000fe20008000000 */
        /* <DEDUP_REMOVED lines=11> */
[----:B------:R-:W-:-:S06]  /*4370*/  UMOV UR19, 0xc0000010 ;  /* 0xc000001000137882 */ /* 0x000fcc0000000000 */
[----:B------:R-:W-:Y:S01]  /*4380*/  UMOV UR18, UR13 ;  /* 0x0000000d00127c82 */ /* 0x000fe20008000000 */
[----:B------:R-:W-:Y:S02]  /*4390*/  WARPGROUP.DEPBAR.LE gsb0, 0x0 ;  /* 0x00008000000079c5 */ /* 0x000fe40000010000 */
        /* <DEDUP_REMOVED lines=145> */
.L_x_1577:
        /* <DEDUP_REMOVED lines=48> */
.L_x_1578:
        /* <DEDUP_REMOVED lines=62> */
.L_x_1560:
        /* <DEDUP_REMOVED lines=33> */
[----:B------:R-:W-:Y:S02]  /*55a0*/  SHF.R.S32.HI R11, RZ, 0x5, R7 ;  /* 0x00000005ff0b7819 */ /* 0x000fe40000011407 */
[----:B------:R-:W-:Y:S01]  /*55b0*/  SHF.R.U32.HI R0, RZ, 0x1, R0 ;  /* 0x00000001ff007819 */ /* 0x000fe20000011600 */
[----:B------:R-:W-:Y:S01]  /*55c0*/  IMAD.IADD R3, R8, 0x1, -R3 ;  /* 0x0000000108037824 */ /* 0x000fe200078e0a03 */
[----:B------:R-:W-:Y:S02]  /*55d0*/  F2FP.F16.F32.PACK_AB R105, R107, R106 ;  /* 0x0000006a6b69723e */ /* 0x000fe400000000ff */
[----:B------:R-:W-:Y:S02]  /*55e0*/  F2FP.F16.F32.PACK_AB R112, R113, R112 ;  /* 0x000000707170723e */ /* 0x000fe400000000ff */
[----:B------:R-:W-:Y:S02]  /*55f0*/  LEA.HI R2, R3, R3, RZ, 0x1 ;  /* 0x0000000303027211 */ /* 0x000fe400078f08ff */
[----:B-1----:R-:W-:-:S02]  /*5600*/  SHF.R.S32.HI R6, RZ, 0x1f, R3 ;  /* 0x0000001fff067819 */ /* 0x002fc40000011403 */
        /* <DEDUP_REMOVED lines=19> */
[----:B------:R-:W-:Y:S01]  /*5740*/  F2FP.F16.F32.PACK_AB R114, R117, R116 ;  /* 0x000000747572723e */ /* 0x000fe200000000ff */
[----:B------:R-:W-:Y:S01]  /*5750*/  IMAD.MOV.U32 R2, RZ, RZ, 0x20 ;  /* 0x00000020ff027424 */ /* 0x000fe200078e00ff */
[----:B------:R-:W-:Y:S02]  /*5760*/  LOP3.LUT R0, R7, 0x8, R0, 0xf8, !PT ;  /* 0x0000000807007812 */ /* 0x000fe400078ef800 */
[----:B------:R-:W-:Y:S02]  /*5770*/  SHF.R.U32.HI R7, RZ, 0x3, R7 ;  /* 0x00000003ff077819 */ /* 0x000fe40000011607 */
[----:B------:R-:W-:Y:S02]  /*5780*/  F2FP.F16.F32.PACK_AB R115, R119, R118 ;  /* 0x000000767773723e */ /* 0x000fe400000000ff */
[----:B------:R-:W-:-:S02]  /*5790*/  LOP3.LUT R0, R0, R7, RZ, 0x3c, !PT ;  /* 0x0000000700007212 */ /* 0x000fc400078e3cff */
[----:B------:R-:W-:Y:S02]  /*57a0*/  F2FP.F16.F32.PACK_AB R25, R27, R26 ;  /* 0x0000001a1b19723e */ /* 0x000fe400000000ff */
[----:B------:R-:W-:Y:S01]  /*57b0*/  F2FP.F16.F32.PACK_AB R32, R33, R32 ;  /* 0x000000202120723e */ /* 0x000fe200000000ff */
[----:B------:R-:W-:Y:S01]  /*57c0*/  IMAD.IADD R0, R3, 0x1, R0 ;  /* 0x0000000103007824 */ /* 0x000fe200078e0200 */
[----:B------:R-:W-:Y:S01]  /*57d0*/  SEL R3, R2, 0xffffffe0, !P0 ;  /* 0xffffffe002037807 */ /* 0x000fe20004000000 */
[----:B------:R-:W-:Y:S01]  /*57e0*/  IMAD.U32 R2, RZ, RZ, UR4 ;  /* 0x00000004ff027e24 */ /* 0x000fe2000f8e00ff */
[----:B------:R-:W-:Y:S02]  /*57f0*/  F2FP.F16.F32.PACK_AB R26, R29, R28 ;  /* 0x0000001c1d1a723e */ /* 0x000fe400000000ff */
[----:B------:R-:W-:Y:S02]  /*5800*/  LEA R0, R0, UR6, 0x1 ;  /* 0x0000000600007c11 */ /* 0x000fe4000f8e08ff */
[----:B------:R-:W-:-:S02]  /*5810*/  F2FP.F16.F32.PACK_AB R27, R31, R30 ;  /* 0x0000001e1f1b723e */ /* 0x000fc400000000ff */
[----:B------:R-:W-:Y:S01]  /*5820*/  IADD3 R4, R3, 0x6000, R0 ;  /* 0x0000600003047810 */ /* 0x000fe20007ffe000 */
[----:B------:R-:W-:Y:S01]  /*5830*/  STSM.16.M88.4 [R0+0x6000], R72 ;  /* 0x0060004800007844 */ /* 0x000fe20000000200 */
[----:B------:R-:W-:Y:S01]  /*5840*/  F2FP.F16.F32.PACK_AB R33, R35, R34 ;  /* 0x000000222321723e */ /* 0x000fe200000000ff */
[----:B------:R-:W-:Y:S01]  /*5850*/  IMAD.U32 R3, RZ, RZ, UR5 ;  /* 0x00000005ff037e24 */ /* 0x000fe2000f8e00ff */
[----:B------:R-:W-:Y:S01]  /*5860*/  F2FP.F16.F32.PACK_AB R40, R41, R40 ;  /* 0x000000282928723e */ /* 0x000fe200000000ff */
[----:B------:R-:W-:Y:S01]  /*5870*/  STSM.16.M88.4 [R4], R80 ;  /* 0x0000005004007844 */ /* 0x000fe20000000200 */
[----:B------:R-:W-:Y:S01]  /*5880*/  F2FP.F16.F32.PACK_AB R34, R37, R36 ;  /* 0x000000242522723e */ /* 0x000fe200000000ff */
[----:B------:R-:W-:Y:S01]  /*5890*/  ULDC.64 UR4, c[0x0][0x878] ;  /* 0x00021e0000047ab9 */ /* 0x000fe20000000a00 */
        /* <DEDUP_REMOVED lines=13> */
[----:B------:R-:W-:Y:S01]  /*5970*/  STSM.16.M88.4 [R0], R24 ;  /* 0x0000001800007844 */ /* 0x000fe20000000200 */
        /* <DEDUP_REMOVED lines=9> */
[----:B------:R-:W-:Y:S02]  /*5a10*/  F2FP.F16.F32.PACK_AB R67, R71, R70 ;  /* 0x000000464743723e */ /* 0x000fe400000000ff */
[----:B------:R-:W-:Y:S01]  /*5a20*/  PLOP3.LUT P0, PT, PT, PT, UP0, 0x80, 0x0 ;  /* 0x000000000000781c */ /* 0x000fe20003f0f008 */
[----:B------:R2:W-:Y:S04]  /*5a30*/  STSM.16.M88.4 [R0+0x4000], R56 ;  /* 0x0040003800007844 */ /* 0x0005e80000000200 */
[----:B------:R3:W-:Y:S01]  /*5a40*/  STSM.16.M88.4 [R4+-0x2000], R64 ;  /* 0xffe0004004007844 */ /* 0x0007e20000000200 */
[----:B------:R-:W-:Y:S01]  /*5a50*/  BAR.SYNC.DEFER_BLOCKING 0x1, 0x100 ;  /* 0x0044000000007b1d */ /* 0x000fe20000010000 */
[----:B------:R-:W-:Y:S01]  /*5a60*/  UISETP.NE.U32.AND UP1, UPT, UR4, URZ, UPT ;  /* 0x0000003f0400728c */ /* 0x000fe2000bf25070 */
[----:B------:R-:W-:-:S04]  /*5a70*/  LEA.HI R6, R9, R8, RZ, 0x2 ;  /* 0x0000000809067211 */ /* 0x000fc800078f10ff */
[----:B------:R-:W-:Y:S02]  /*5a80*/  ULDC UR7, c[0x0][0x808] ;  /* 0x0002020000077ab9 */ /* 0x000fe40000000800 */
[----:B-1----:R-:W1:Y:S01]  /*5a90*/  LDC.64 R40, c[0x0][0x850] ;  /* 0x00021400ff287b82 */ /* 0x002e620000000a00 */
[----:B------:R-:W4:Y:S01]  /*5aa0*/  @P0 LDG.E R10, desc[UR46][R2.64] ;  /* 0x0000002e020a0981 */ /* 0x000f22000c1e1900 */
[----:B------:R-:W-:Y:S01]  /*5ab0*/  UISETP.NE.AND.EX UP1, UPT, UR5, URZ, UPT, UP1 ;  /* 0x0000003f0500728c */ /* 0x000fe2000bf25310 */
[----:B------:R-:W-:Y:S01]  /*5ac0*/  LOP3.LUT R7, R6, 0x1ffffffc, RZ, 0xc0, !PT ;  /* 0x1ffffffc06077812 */ /* 0x000fe200078ec0ff */
[----:B--2---:R-:W-:-:S04]  /*5ad0*/  IMAD.U32 R0, RZ, RZ, UR7 ;  /* 0x00000007ff007e24 */ /* 0x004fc8000f8e00ff */
[----:B------:R-:W-:-:S05]  /*5ae0*/  PLOP3.LUT P1, PT, PT, PT, UP1, 0x80, 0x0 ;  /* 0x000000000000781c */ /* 0x000fca0003f2f018 */
[----:B------:R-:W-:Y:S02]  /*5af0*/  @UP1 ULDC.64 UR4, c[0x0][0x878] ;  /* 0x00021e0000041ab9 */ /* 0x000fe40000000a00 */
[----:B------:R-:W-:Y:S01]  /*5b00*/  @UP1 UIMAD.WIDE UR4, UR36, 0x4, UR4 ;  /* 0x00000004240418a5 */ /* 0x000fe2000f8e0204 */
[----:B------:R-:W-:Y:S01]  /*5b10*/  LEA.HI R9, R9, R8, RZ, 0x3 ;  /* 0x0000000809097211 */ /* 0x000fe200078f18ff */
[----:B------:R-:W2:Y:S01]  /*5b20*/  S2R R59, SR_CTAID.X ;  /* 0x00000000003b7919 */ /* 0x000ea20000002500 */
[----:B------:R-:W-:Y:S01]  /*5b30*/  SHF.R.S32.HI R43, RZ, 0x2, R6 ;  /* 0x00000002ff2b7819 */ /* 0x000fe20000011406 */
[----:B------:R-:W-:Y:S02]  /*5b40*/  IMAD.IADD R7, R8, 0x1, -R7 ;  /* 0x0000000108077824 */ /* 0x000fe400078e0a07 */
[----:B---3--:R-:W-:Y:S02]  /*5b50*/  IMAD.U32 R4, RZ, RZ, UR4 ;  /* 0x00000004ff047e24 */ /* 0x008fe4000f8e00ff */
[----:B------:R-:W-:-:S02]  /*5b60*/  IMAD.U32 R5, RZ, RZ, UR5 ;  /* 0x00000005ff057e24 */ /* 0x000fc4000f8e00ff */
[----:B------:R-:W-:Y:S01]  /*5b70*/  IMAD.SHL.U32 R8, R9, 0x8, RZ ;  /* 0x0000000809087824 */ /* 0x000fe200078e00ff */
[----:B------:R-:W-:Y:S01]  /*5b80*/  LEA.HI R6, R6, R43, RZ, 0x1 ;  /* 0x0000002b06067211 */ /* 0x000fe200078f08ff */
[----:B------:R-:W-:Y:S01]  /*5b90*/  IMAD.SHL.U32 R52, R7, 0x8, RZ ;  /* 0x0000000807347824 */ /* 0x000fe200078e00ff */
[----:B------:R3:W5:Y:S01]  /*5ba0*/  @P1 LDG.E R0, desc[UR46][R4.64] ;  /* 0x0000002e04001981 */ /* 0x000762000c1e1900 */
[----:B------:R-:W-:Y:S01]  /*5bb0*/  UMOV UR4, URZ ;  /* 0x0000003f00047c82 */ /* 0x000fe20008000000 */
[----:B------:R-:W-:Y:S01]  /*5bc0*/  LOP3.LUT R6, R6, 0x3fffffe, RZ, 0xc0, !PT ;  /* 0x03fffffe06067812 */ /* 0x000fe200078ec0ff */
[----:B------:R-:W-:Y:S01]  /*5bd0*/  UMOV UR5, URZ ;  /* 0x0000003f00057c82 */ /* 0x000fe20008000000 */
[----:B------:R-:W1:Y:S03]  /*5be0*/  S2UR UR10, SR_CTAID.Y ;  /* 0x00000000000a79c3 */ /* 0x000e660000002600 */
[----:B------:R-:W-:Y:S01]  /*5bf0*/  IMAD.IADD R6, R43, 0x1, -R6 ;  /* 0x000000012b067824 */ /* 0x000fe200078e0a06 */
[----:B---3--:R-:W-:-:S04]  /*5c00*/  LOP3.LUT R5, R8, 0xc0, RZ, 0xc0, !PT ;  /* 0x000000c008057812 */ /* 0x008fc800078ec0ff */
[----:B------:R-:W-:Y:S02]  /*5c10*/  SHF.R.U32.HI R4, RZ, 0x3, R5 ;  /* 0x00000003ff047819 */ /* 0x000fe40000011605 */
[----:B------:R-:W-:-:S04]  /*5c20*/  LOP3.LUT R5, R5, 0x18, R52, 0xf8, !PT ;  /* 0x0000001805057812 */ /* 0x000fc800078ef834 */
[----:B------:R-:W-:Y:S01]  /*5c30*/  LOP3.LUT R4, R5, R4, RZ, 0x3c, !PT ;  /* 0x0000000405047212 */ /* 0x000fe200078e3cff */
[----:B------:R-:W-:-:S04]  /*5c40*/  IMAD R5, R11, 0x8, R6 ;  /* 0x000000080b057824 */ /* 0x000fc800078e0206 */
[----:B------:R-:W-:Y:S01]  /*5c50*/  IMAD.U32 R4, R5, 0x20, R4 ;  /* 0x0000002005047824 */ /* 0x000fe200078e0004 */
[----:B----4-:R-:W-:-:S13]  /*5c60*/  @P0 R2UR UR7, R10 ;  /* 0x000000000a0702ca */ /* 0x010fda00000e0000 */
[----:B------:R-:W-:Y:S02]  /*5c70*/  @UP0 USHF.R.S32.HI UR8, URZ, 0x1f, UR7 ;  /* 0x0000001f3f080899 */ /* 0x000fe40008011407 */
[----:B------:R-:W-:-:S05]  /*5c80*/  @UP0 UMOV UR4, UR7 ;  /* 0x0000000700040c82 */ /* 0x000fca0008000000 */
[----:B------:R-:W-:Y:S01]  /*5c90*/  @UP0 UMOV UR5, UR8 ;  /* 0x0000000800050c82 */ /* 0x000fe20008000000 */
[----:B-12---:R-:W-:Y:S05]  /*5ca0*/  @P1 BRA `(.L_x_1581) ;  /* 0x0000000000101947 */ /* 0x006fea0003800000 */
[----:B------:R-:W-:Y:S05]  /*5cb0*/  @!P0 BRA `(.L_x_1581) ;  /* 0x00000000000c8947 */ /* 0x000fea0003800000 */
[----:B------:R-:W2:Y:S04]  /*5cc0*/  LDG.E R5, desc[UR46][R2.64] ;  /* 0x0000002e02057981 */ /* 0x000ea8000c1e1900 */
[----:B-----5:R-:W2:Y:S02]  /*5cd0*/  LDG.E R0, desc[UR46][R2.64+0x4] ;  /* 0x0000042e02007981 */ /* 0x020ea4000c1e1900 */
[----:B--2---:R-:W-:-:S07]  /*5ce0*/  IMAD.IADD R0, R0, 0x1, -R5 ;  /* 0x0000000100007824 */ /* 0x004fce00078e0a05 */
.L_x_1581:
        /* <DEDUP_REMOVED lines=60> */
.L_x_1583:
[----:B------:R-:W-:Y:S05]  /*60b0*/  BSYNC B0 ;  /* 0x0000000000007941 */ /* 0x000fea0003800000 */
.L_x_1582:
        /* <DEDUP_REMOVED lines=22> */
.L_x_1585:
[----:B------:R-:W-:Y:S05]  /*6220*/  BSYNC B0 ;  /* 0x0000000000007941 */ /* 0x000fea0003800000 */
.L_x_1584:
        /* <DEDUP_REMOVED lines=26> */
.L_x_1587:
[----:B------:R-:W-:Y:S05]  /*63d0*/  BSYNC B0 ;  /* 0x0000000000007941 */ /* 0x000fea0003800000 */
.L_x_1586:
        /* <DEDUP_REMOVED lines=23> */
.L_x_1580:
[----:B------:R-:W-:Y:S01]  /*6550*/  ULDC.64 UR4, c[0x0][0x870] ;  /* 0x00021c0000047ab9 */ /* 0x000fe20000000a00 */
[----:B-1----:R-:W1:Y:S01]  /*6560*/  S2R R6, SR_TID.X ;  /* 0x0000000000067919 */ /* 0x002e620000002100 */
[----:B------:R-:W-:Y:S01]  /*6570*/  UISETP.NE.U32.AND UP0, UPT, UR4, URZ, UPT ;  /* 0x0000003f0400728c */ /* 0x000fe2000bf05070 */
[----:B------:R-:W2:Y:S03]  /*6580*/  S2UR UR8, SR_CTAID.Y ;  /* 0x00000000000879c3 */ /* 0x000ea60000002600 */
[----:B------:R-:W-:-:S03]  /*6590*/  UISETP.NE.AND.EX UP0, UPT, UR5, URZ, UPT, UP0 ;  /* 0x0000003f0500728c */ /* 0x000fc6000bf05300 */
[----:B------:R-:W-:Y:S02]  /*65a0*/  ULDC.64 UR4, c[0x0][0x870] ;  /* 0x00021c0000047ab9 */ /* 0x000fe40000000a00 */
[----:B------:R-:W-:Y:S01]  /*65b0*/  UIMAD.WIDE UR4, UR36, 0x4, UR4 ;  /* 0x00000004240478a5 */ /* 0x000fe2000f8e0204 */
[----:B------:R-:W-:Y:S01]  /*65c0*/  PLOP3.LUT P0, PT, PT, PT, UP0, 0x80, 0x0 ;  /* 0x000000000000781c */ /* 0x000fe20003f0f008 */
[----:B------:R-:W-:Y:S01]  /*65d0*/  ULDC UR6, c[0x0][0x808] ;  /* 0x0002020000067ab9 */ /* 0x000fe20000000800 */
[----:B------:R-:W3:Y:S01]  /*65e0*/  S2R R7, SR_CTAID.X ;  /* 0x0000000000077919 */ /* 0x000ee20000002500 */
[----:B------:R-:W4:Y:S02]  /*65f0*/  LDC.64 R12, c[0x0][0x820] ;  /* 0x00020800ff0c7b82 */ /* 0x000f240000000a00 */
[----:B------:R-:W-:Y:S02]  /*6600*/  IMAD.U32 R2, RZ, RZ, UR4 ;  /* 0x00000004ff027e24 */ /* 0x000fe4000f8e00ff */
[----:B------:R-:W-:Y:S01]  /*6610*/  IMAD.U32 R3, RZ, RZ, UR5 ;  /* 0x00000005ff037e24 */ /* 0x000fe2000f8e00ff */
[----:B------:R-:W-:-:S05]  /*6620*/  ULDC.64 UR4, c[0x0][0x878] ;  /* 0x00021e0000047ab9 */ /* 0x000fca0000000a00 */
[----:B------:R-:W3:Y:S01]  /*6630*/  @P0 LDG.E R8, desc[UR46][R2.64] ;  /* 0x0000002e02080981 */ /* 0x000ee2000c1e1900 */
[----:B------:R-:W-:Y:S01]  /*6640*/  UISETP.NE.U32.AND UP1, UPT, UR4, URZ, UPT ;  /* 0x0000003f0400728c */ /* 0x000fe2000bf25070 */
[----:B------:R-:W-:-:S03]  /*6650*/  IMAD.U32 R0, RZ, RZ, UR6 ;  /* 0x00000006ff007e24 */ /* 0x000fc6000f8e00ff */
[----:B------:R-:W-:Y:S01]  /*6660*/  UISETP.NE.AND.EX UP1, UPT, UR5, URZ, UPT, UP1 ;  /* 0x0000003f0500728c */ /* 0x000fe2000bf25310 */
[----:B-1----:R-:W-:-:S05]  /*6670*/  VIADD R6, R6, 0xffffff80 ;  /* 0xffffff8006067836 */ /* 0x002fca0000000000 */
[----:B------:R-:W-:-:S05]  /*6680*/  PLOP3.LUT P1, PT, PT, PT, UP1, 0x80, 0x0 ;  /* 0x000000000000781c */ /* 0x000fca0003f2f018 */
[----:B------:R-:W-:Y:S02]  /*6690*/  @UP1 ULDC.64 UR4, c[0x0][0x878] ;  /* 0x00021e0000041ab9 */ /* 0x000fe40000000a00 */
[----:B------:R-:W-:Y:S01]  /*66a0*/  @UP1 UIMAD.WIDE UR4, UR36, 0x4, UR4 ;  /* 0x00000004240418a5 */ /* 0x000fe2000f8e0204 */
[----:B------:R-:W-:-:S05]  /*66b0*/  SHF.R.S32.HI R9, RZ, 0x1f, R6 ;  /* 0x0000001fff097819 */ /* 0x000fca0000011406 */
[----:B------:R-:W-:Y:S02]  /*66c0*/  IMAD.U32 R4, RZ, RZ, UR4 ;  /* 0x00000004ff047e24 */ /* 0x000fe4000f8e00ff */
[----:B------:R-:W-:Y:S01]  /*66d0*/  IMAD.U32 R5, RZ, RZ, UR5 ;  /* 0x00000005ff057e24 */ /* 0x000fe2000f8e00ff */
[----:B------:R-:W-:Y:S01]  /*66e0*/  LEA.HI R9, R9, R6, RZ, 0x2 ;  /* 0x0000000609097211 */ /* 0x000fe200078f10ff */
[----:B------:R-:W-:Y:S01]  /*66f0*/  UMOV UR4, URZ ;  /* 0x0000003f00047c82 */ /* 0x000fe20008000000 */
[----:B------:R-:W-:Y:S02]  /*6700*/  UMOV UR5, URZ ;  /* 0x0000003f00057c82 */ /* 0x000fe40008000000 */
[----:B------:R1:W5:Y:S01]  /*6710*/  @P1 LDG.E R0, desc[UR46][R4.64] ;  /* 0x0000002e04001981 */ /* 0x000362000c1e1900 */
[----:B--2---:R-:W-:Y:S01]  /*6720*/  USHF.R.S32.HI UR9, URZ, 0x1f, UR8 ;  /* 0x0000001f3f097899 */ /* 0x004fe20008011408 */
[----:B-1----:R-:W-:-:S05]  /*6730*/  LOP3.LUT R5, R9, 0x1ffffffc, RZ, 0xc0, !PT ;  /* 0x1ffffffc09057812 */ /* 0x002fca00078ec0ff */
[----:B------:R-:W-:Y:S01]  /*6740*/  IMAD.IADD R6, R6, 0x1, -R5 ;  /* 0x0000000106067824 */ /* 0x000fe200078e0a05 */
[----:B---3--:R-:W-:-:S13]  /*6750*/  @P0 R2UR UR6, R8 ;  /* 0x00000000080602ca */ /* 0x008fda00000e0000 */
[----:B------:R-:W-:Y:S02]  /*6760*/  @UP0 USHF.R.S32.HI UR7, URZ, 0x1f, UR6 ;  /* 0x0000001f3f070899 */ /* 0x000fe40008011406 */
[----:B------:R-:W-:-:S05]  /*6770*/  @UP0 UMOV UR4, UR6 ;  /* 0x0000000600040c82 */ /* 0x000fca0008000000 */
[----:B------:R-:W-:Y:S01]  /*6780*/  @UP0 UMOV UR5, UR7 ;  /* 0x0000000700050c82 */ /* 0x000fe20008000000 */
[----:B----4-:R-:W-:Y:S05]  /*6790*/  @P1 BRA `(.L_x_1588) ;  /* 0x0000000000101947 */ /* 0x010fea0003800000 */
[----:B------:R-:W-:Y:S05]  /*67a0*/  @!P0 BRA `(.L_x_1588) ;  /* 0x00000000000c8947 */ /* 0x000fea0003800000 */
[----:B------:R-:W2:Y:S04]  /*67b0*/  LDG.E R5, desc[UR46][R2.64] ;  /* 0x0000002e02057981 */ /* 0x000ea8000c1e1900 */
[----:B-----5:R-:W2:Y:S02]  /*67c0*/  LDG.E R0, desc[UR46][R2.64+0x4] ;  /* 0x0000042e02007981 */ /* 0x020ea4000c1e1900 */
[----:B--2---:R-:W-:-:S07]  /*67d0*/  IMAD.IADD R0, R0, 0x1, -R5 ;  /* 0x0000000100007824 */ /* 0x004fce00078e0a05 */
.L_x_1588:
        /* <DEDUP_REMOVED lines=47> */
.L_x_1590:
[----:B------:R-:W-:Y:S05]  /*6ad0*/  BSYNC B0 ;  /* 0x0000000000007941 */ /* 0x000fea0003800000 */
.L_x_1589:
        /* <DEDUP_REMOVED lines=21> */
.L_x_1592:
[----:B------:R-:W-:Y:S05]  /*6c30*/  BSYNC B0 ;  /* 0x0000000000007941 */ /* 0x000fea0003800000 */
.L_x_1591:
        /* <DEDUP_REMOVED lines=25> */
.L_x_1594:
[----:B------:R-:W-:Y:S05]  /*6dd0*/  BSYNC B0 ;  /* 0x0000000000007941 */ /* 0x000fea0003800000 */
.L_x_1593:
        /* <DEDUP_REMOVED lines=22> */
.L_x_1549:
        /* <DEDUP_REMOVED lines=21> */
.L_x_1596:
        /* <DEDUP_REMOVED lines=13> */
.L_x_1598:
[----:B------:R-:W-:-:S05]  /*7160*/  ULDC UR4, c[0x0][0x8bc] ;  /* 0x00022f0000047ab9 */ /* 0x000fca0000000800 */
.L_x_1597:
[----:B-1----:R-:W-:-:S04]  /*7170*/  USHF.L.U32 UR11, UR14, 0x7, URZ ;  /* 0x000000070e0b7899 */ /* 0x002fc8000800063f */
[----:B------:R-:W-:-:S04]  /*7180*/  UISETP.GE.AND UP0, UPT, UR11, UR4, UPT ;  /* 0x000000040b00728c */ /* 0x000fc8000bf06270 */
[----:B--2---:R-:W-:-:S06]  /*7190*/  USEL UR12, UR12, 0xffffffff, !UP0 ;  /* 0xffffffff0c0c7887 */ /* 0x004fcc000c000000 */
[----:B------:R-:W-:-:S13]  /*71a0*/  ISETP.LE.AND P0, PT, RZ, UR12, PT ;  /* 0x0000000cff007c0c */ /* 0x000fda000bf03270 */
[----:B------:R-:W-:Y:S05]  /*71b0*/  @!P0 BRA `(.L_x_1554) ;  /* 0x0000003c00748947 */ /* 0x000fea0003800000 */
[----:B------:R-:W-:Y:S01]  /*71c0*/  ULDC.64 UR4, c[0x0][0x770] ;  /* 0x0001dc0000047ab9 */ /* 0x000fe20000000a00 */
[----:B------:R-:W1:Y:S01]  /*71d0*/  S2UR UR13, SR_CTAID.Y ;  /* 0x00000000000d79c3 */ /* 0x000e620000002600 */
[----:B------:R-:W-:Y:S01]  /*71e0*/  UISETP.NE.U32.AND UP0, UPT, UR4, URZ, UPT ;  /* 0x0000003f0400728c */ /* 0x000fe2000bf05070 */
[----:B------:R-:W-:-:S03]  /*71f0*/  ULDC.64 UR8, c[0x0][0x788] ;  /* 0x0001e20000087ab9 */ /* 0x000fc60000000a00 */
        /* <DEDUP_REMOVED lines=8> */
[----:B------:R-:W-:-:S04]  /*7280*/  UISETP.NE.U32.AND UP1, UPT, UR4, URZ, UPT ;  /* 0x0000003f0400728c */ /* 0x000fc8000bf25070 */
        /* <DEDUP_REMOVED lines=8> */
[----:B-1----:R-:W-:-:S12]  /*7310*/  USHF.R.S32.HI UR16, URZ, 0x1f, UR13 ;  /* 0x0000001f3f107899 */ /* 0x002fd8000801140d */
[----:B--2---:R-:W-:Y:S02]  /*7320*/  @P0 R2UR UR4, R0 ;  /* 0x00000000000402ca */ /* 0x004fe400000e0000 */
[----:B------:R-:W-:Y:S01]  /*7330*/  ISETP.NE.U32.AND P0, PT, RZ, UR8, PT ;  /* 0x00000008ff007c0c */ /* 0x000fe2000bf05070 */
[----:B------:R-:W-:-:S03]  /*7340*/  ULDC UR8, c[0x0][0x280] ;  /* 0x0000a00000087ab9 */ /* 0x000fc60000000800 */
[----:B------:R-:W-:-:S07]  /*7350*/  ISETP.NE.AND.EX P0, PT, RZ, UR9, PT, P0 ;  /* 0x00000009ff007c0c */ /* 0x000fce000bf05300 */
[----:B------:R-:W-:-:S04]  /*7360*/  @UP0 ULEA UR4, UR12, UR4, 0x6 ;  /* 0x000000040c040291 */ /* 0x000fc8000f8e303f */
[----:B------:R-:W-:-:S04]  /*7370*/  @UP0 USHF.R.S32.HI UR5, URZ, 0x1f, UR4 ;  /* 0x0000001f3f050899 */ /* 0x000fc80008011404 */
[----:B------:R-:W-:-:S04]  /*7380*/  @UP0 ULEA.HI UR5, UR5, UR4, URZ, 0x6 ;  /* 0x0000000405050291 */ /* 0x000fc8000f8f303f */
[----:B------:R-:W-:-:S04]  /*7390*/  @UP0 USHF.R.S32.HI UR5, URZ, 0x6, UR5 ;  /* 0x000000063f050899 */ /* 0x000fc80008011405 */
[----:B------:R-:W-:Y:S01]  /*73a0*/  @UP0 UIMAD UR7, UR5, 0x1800, URZ ;  /* 0x00001800050708a4 */ /* 0x000fe2000f8e023f */
[----:B---3--:R-:W-:-:S03]  /*73b0*/  @P2 R2UR UR8, R4 ;  /* 0x00000000040822ca */ /* 0x008fc600000e0000 */
[----:B------:R-:W-:Y:S01]  /*73c0*/  @UP0 USHF.R.S32.HI UR9, URZ, 0x1f, UR7 ;  /* 0x0000001f3f090899 */ /* 0x000fe20008011407 */
[----:B------:R-:W-:Y:S11]  /*73d0*/  @P2 BRA `(.L_x_1599) ;  /* 0x0000000000142947 */ /* 0x000ff60003800000 */
[----:B------:R-:W-:Y:S05]  /*73e0*/  @!P1 BRA `(.L_x_1599) ;  /* 0x0000000000109947 */ /* 0x000fea0003800000 */
[----:B------:R-:W2:Y:S04]  /*73f0*/  LDG.E R5, desc[UR46][R2.64] ;  /* 0x0000002e02057981 */ /* 0x000ea8000c1e1900 */
[----:B------:R-:W2:Y:S02]  /*7400*/  LDG.E R0, desc[UR46][R2.64+0x4] ;  /* 0x0000042e02007981 */ /* 0x000ea4000c1e1900 */
[----:B--2---:R-:W-:-:S05]  /*7410*/  IMAD.IADD R0, R0, 0x1, -R5 ;  /* 0x0000000100007824 */ /* 0x004fca00078e0a05 */
[----:B------:R-:W-:-:S15]  /*7420*/  R2UR UR8, R0 ;  /* 0x00000000000872ca */ /* 0x000fde00000e0000 */
.L_x_1599:
[----:B------:R-:W-:Y:S01]  /*7430*/  UMOV UR4, URZ ;  /* 0x0000003f00047c82 */ /* 0x000fe20008000000 */
[----:B------:R-:W-:Y:S01]  /*7440*/  UMOV UR5, URZ ;  /* 0x0000003f00057c82 */ /* 0x000fe20008000000 */
[----:B------:R-:W-:Y:S01]  /*7450*/  ULDC UR6, c[0x0][0x290] ;  /* 0x0000a40000067ab9 */ /* 0x000fe20000000800 */
[----:B------:R-:W-:Y:S01]  /*7460*/  @UP0 UMOV UR4, UR7 ;  /* 0x0000000700040c82 */ /* 0x000fe20008000000 */
[----:B------:R-:W-:Y:S01]  /*7470*/  @UP0 UMOV UR5, UR9 ;  /* 0x0000000900050c82 */ /* 0x000fe20008000000 */
        /* <DEDUP_REMOVED lines=8> */
.L_x_1600:
        /* <DEDUP_REMOVED lines=10> */
[----:B--2---:R-:W-:-:S05]  /*75a0*/  IMAD.IADD R0, R5, 0x1, -R0 ;  /* 0x0000000105007824 */ /* 0x004fca00078e0a00 */
[----:B------:R-:W-:-:S15]  /*75b0*/  R2UR UR6, R0 ;  /* 0x00000000000672ca */ /* 0x000fde00000e0000 */
.L_x_1601:
[----:B------:R-:W-:Y:S01]  /*75c0*/  UIADD3 UR7, -UR6, UR8, UR11 ;  /* 0x0000000806077290 */ /* 0x000fe2000fffe10b */
[----:B------:R-:W-:Y:S01]  /*75d0*/  ISETP.LE.AND P0, PT, RZ, UR14, PT ;  /* 0x0000000eff007c0c */ /* 0x000fe2000bf03270 */
[----:B------:R-:W-:Y:S02]  /*75e0*/  ULDC UR9, c[0x0][0x74c] ;  /* 0x0001d30000097ab9 */ /* 0x000fe40000000800 */
[----:B------:R-:W-:Y:S02]  /*75f0*/  UIADD3 UR9, UR7, -UR9, URZ ;  /* 0x8000000907097290 */ /* 0x000fe4000fffe03f */
[----:B------:R-:W-:Y:S02]  /*7600*/  UIADD3 UR7, UR8, 0x3f, URZ ;  /* 0x0000003f08077890 */ /* 0x000fe4000fffe03f */
[----:B------:R-:W-:-:S04]  /*7610*/  USHF.R.S32.HI UR10, URZ, 0x1f, UR9 ;  /* 0x0000001f3f0a7899 */ /* 0x000fc80008011409 */
[----:B------:R-:W-:Y:S02]  /*7620*/  ULEA.HI UR10, UR10, UR9, URZ, 0x6 ;  /* 0x000000090a0a7291 */ /* 0x000fe4000f8f303f */
[----:B------:R-:W-:Y:S02]  /*7630*/  USHF.R.S32.HI UR9, URZ, 0x1f, UR7 ;  /* 0x0000001f3f097899 */ /* 0x000fe40008011407 */
[----:B------:R-:W-:Y:S02]  /*7640*/  USHF.R.S32.HI UR10, URZ, 0x6, UR10 ;  /* 0x000000063f0a7899 */ /* 0x000fe4000801140a */
[----:B------:R-:W-:Y:S02]  /*7650*/  ULEA.HI UR9, UR9, UR7, URZ, 0x6 ;  /* 0x0000000709097291 */ /* 0x000fe4000f8f303f */
[----:B------:R-:W-:Y:S02]  /*7660*/  UISETP.LT.AND UP1, UPT, URZ, UR10, UPT ;  /* 0x0000000a3f00728c */ /* 0x000fe4000bf21270 */
[----:B------:R-:W-:-:S02]  /*7670*/  USHF.R.S32.HI UR9, URZ, 0x6, UR9 ;  /* 0x000000063f097899 */ /* 0x000fc40008011409 */
[----:B------:R-:W-:-:S04]  /*7680*/  USEL UR7, URZ, UR10, !UP1 ;  /* 0x0000000a3f077287 */ /* 0x000fc8000c800000 */
[----:B------:R-:W-:Y:S01]  /*7690*/  IMAD.U32 R2, RZ, RZ, UR9 ;  /* 0x00000009ff027e24 */ /* 0x000fe2000f8e00ff */
[----:B------:R-:W-:Y:S07]  /*76a0*/  @!P0 BRA `(.L_x_1602) ;  /* 0x00000000001c8947 */ /* 0x000fee0003800000 */
[----:B------:R-:W-:Y:S01]  /*76b0*/  UIADD3 UR8, UR11, 0xbf, UR8 ;  /* 0x000000bf0b087890 */ /* 0x000fe2000fffe008 */
[----:B------:R-:W-:-:S03]  /*76c0*/  ULDC UR9, c[0x0][0x748] ;  /* 0x0001d20000097ab9 */ /* 0x000fc60000000800 */
[----:B------:R-:W-:-:S04]  /*76d0*/  UIADD3 UR8, UR8, UR9, -UR6 ;  /* 0x0000000908087290 */ /* 0x000fc8000fffe806 */
[----:B------:R-:W-:-:S04]  /*76e0*/  USHF.R.S32.HI UR6, URZ, 0x1f, UR8 ;  /* 0x0000001f3f067899 */ /* 0x000fc80008011408 */
[----:B------:R-:W-:-:S04]  /*76f0*/  ULEA.HI UR6, UR6, UR8, URZ, 0x6 ;  /* 0x0000000806067291 */ /* 0x000fc8000f8f303f */
[----:B------:R-:W-:-:S06]  /*7700*/  USHF.R.S32.HI UR6, URZ, 0x6, UR6 ;  /* 0x000000063f067899 */ /* 0x000fcc0008011406 */
[----:B------:R-:W-:-:S07]  /*7710*/  VIMNMX R2, R2, UR6, PT ;  /* 0x0000000602027c48 */ /* 0x000fce000bfe0100 */
.L_x_1602:
[----:B------:R-:W-:-:S13]  /*7720*/  ISETP.GT.AND P0, PT, R2, UR7, PT ;  /* 0x0000000702007c0c */ /* 0x000fda000bf04270 */
[----:B------:R-:W-:Y:S05]  /*7730*/  @!P0 BRA `(.L_x_1554) ;  /* 0x0000003800148947 */ /* 0x000fea0003800000 */
[----:B------:R-:W-:Y:S01]  /*7740*/  ULDC.64 UR14, c[0x0][0x2d8] ;  /* 0x0000b600000e7ab9 */ /* 0x000fe20000000a00 */
[----:B------:R-:W-:Y:S01]  /*7750*/  VIADD R0, R2, -UR7 ;  /* 0x8000000702007c36 */ /* 0x000fe20008000000 */
[----:B------:R-:W-:Y:S02]  /*7760*/  UIMAD UR10, UR16, UR14, URZ ;  /* 0x0000000e100a72a4 */ /* 0x000fe4000f8e023f */
[----:B------:R-:W-:Y:S02]  /*7770*/  UIMAD.WIDE.U32 UR8, UR13, UR14, URZ ;  /* 0x0000000e0d0872a5 */ /* 0x000fe4000f8e003f */
[----:B------:R-:W-:Y:S01]  /*7780*/  USHF.R.S32.HI UR6, URZ, 0x1f, UR12 ;  /* 0x0000001f3f067899 */ /* 0x000fe2000801140c */
[----:B------:R-:W-:Y:S01]  /*7790*/  LOP3.LUT R0, R0, 0x1, RZ, 0xc0, !PT ;  /* 0x0000000100007812 */ /* 0x000fe200078ec0ff */
[----:B------:R-:W-:Y:S02]  /*77a0*/  UIMAD UR13, UR13, UR15, UR10 ;  /* 0x0000000f0d0d72a4 */ /* 0x000fe4000f8e020a */
[----:B------:R-:W-:Y:S01]  /*77b0*/  UIADD3 UR10, UP1, UR4, UR8, URZ ;  /* 0x00000008040a7290 */ /* 0x000fe2000ff3e03f */
[----:B------:R-:W-:Y:S01]  /*77c0*/  ISETP.NE.U32.AND P1, PT, R0, 0x1, PT ;  /* 0x000000010000780c */ /* 0x000fe20003f25070 */
[----:B------:R-:W-:-:S02]  /*77d0*/  UIADD3 UR13, UR9, UR13, URZ ;  /* 0x0000000d090d7290 */ /* 0x000fc4000fffe03f */
[----:B------:R-:W-:Y:S01]  /*77e0*/  USEL UR6, UR6, URZ, !UP0 ;  /* 0x0000003f06067287 */ /* 0x000fe2000c000000 */
[----:B------:R-:W-:Y:S01]  /*77f0*/  ULDC.64 UR26, c[0x0][0x2e0] ;  /* 0x0000b800001a7ab9 */ /* 0x000fe20000000a00 */
[----:B------:R-:W-:Y:S02]  /*7800*/  USEL UR12, UR12, URZ, !UP0 ;  /* 0x0000003f0c0c7287 */ /* 0x000fe4000c000000 */
[----:B------:R-:W-:Y:S02]  /*7810*/  UIADD3.X UR11, UR5, UR13, URZ, UP1, !UPT ;  /* 0x0000000d050b7290 */ /* 0x000fe40008ffe43f */
[----:B------:R-:W-:Y:S02]  /*7820*/  UIMAD UR14, UR6, UR26, URZ ;  /* 0x0000001a060e72a4 */ /* 0x000fe4000f8e023f */
[----:B------:R-:W-:Y:S02]  /*7830*/  UIMAD.WIDE.U32 UR10, UR12, UR26, UR10 ;  /* 0x0000001a0c0a72a5 */ /* 0x000fe4000f8e000a */
[----:B------:R-:W-:Y:S01]  /*7840*/  UIMAD UR14, UR12, UR27, UR14 ;  /* 0x0000001b0c0e72a4 */ /* 0x000fe2000f8e020e */
[----:B------:R-:W-:-:S03]  /*7850*/  ELECT P0, URZ, PT ;  /* 0x00000000003f782f */ /* 0x000fc60003800000 */
        /* <DEDUP_REMOVED lines=20> */
.L_x_1605:
[----:B------:R-:W-:Y:S05]  /*79a0*/  BSYNC B0 ;  /* 0x0000000000007941 */ /* 0x000fea0003800000 */
.L_x_1604:
        /* <DEDUP_REMOVED lines=19> */
.L_x_1607:
[----:B------:R-:W-:Y:S05]  /*7ae0*/  BSYNC B0 ;  /* 0x0000000000007941 */ /* 0x000fea0003800000 */
.L_x_1606:
[----:B------:R-:W-:Y:S06]  /*7af0*/  BAR.ARV 0xa, 0xa0 ;  /* 0x0282800000007b1d */ /* 0x000fec0000002000 */
[----:B------:R-:W-:Y:S04]  /*7b00*/  BSSY B0, `(.L_x_1608) ;  /* 0x0000003000007945 */ /* 0x000fe80003800000 */
[----:B------:R-:W-:Y:S05]  /*7b10*/  @!P0 BRA `(.L_x_1609) ;  /* 0x0000000000048947 */ /* 0x000fea0003800000 */
[----:B------:R-:W-:-:S04]  /*7b20*/  DEPBAR.LE SB0, 0x0 ;  /* 0x000080000000791a */ /* 0x000fc80000000000 */
.L_x_1609:
[----:B------:R-:W-:Y:S05]  /*7b30*/  BSYNC B0 ;  /* 0x0000000000007941 */ /* 0x000fea0003800000 */
.L_x_1608:
[----:B------:R-:W-:Y:S06]  /*7b40*/  BAR.ARV 0xb, 0xa0 ;  /* 0x02c2800000007b1d */ /* 0x000fec0000002000 */
[----:B------:R-:W-:Y:S01]  /*7b50*/  UIADD3 UR15, UR7, 0x1, URZ ;  /* 0x00000001070f7890 */ /* 0x000fe2000fffe03f */
[----:B------:R-:W-:Y:S11]  /*7b60*/  BRA `(.L_x_1610) ;  /* 0x0000000000047947 */ /* 0x000ff60003800000 */
.L_x_1603:
[----:B------:R-:W-:-:S05]  /*7b70*/  UMOV UR15, UR7 ;  /* 0x00000007000f7c82 */ /* 0x000fca0008000000 */
.L_x_1610:
[----:B------:R-:W-:-:S06]  /*7b80*/  UIADD3 UR6, UR7, 0x1, URZ ;  /* 0x0000000107067890 */ /* 0x000fcc000fffe03f */
[----:B------:R-:W-:-:S13]  /*7b90*/  ISETP.NE.AND P1, PT, R2, UR6, PT ;  /* 0x0000000602007c0c */ /* 0x000fda000bf25270 */
[----:B------:R-:W-:Y:S05]  /*7ba0*/  @!P1 BRA `(.L_x_1554) ;  /* 0x0000003000f89947 */ /* 0x000fea0003800000 */
[----:B------:R-:W-:Y:S01]  /*7bb0*/  UMOV UR16, UR8 ;  /* 0x0000000800107c82 */ /* 0x000fe20008000000 */
[----:B------:R-:W-:Y:S01]  /*7bc0*/  UMOV UR17, UR13 ;  /* 0x0000000d00117c82 */ /* 0x000fe20008000000 */
[----:B------:R-:W-:Y:S01]  /*7bd0*/  ULDC.64 UR18, c[0x0][0x2c0] ;  /* 0x0000b00000127ab9 */ /* 0x000fe20000000a00 */
[----:B------:R-:W-:Y:S01]  /*7be0*/  UIMAD.WIDE.U32 UR16, UR12, UR26, UR16 ;  /* 0x0000001a0c1072a5 */ /* 0x000fe2000f8e0010 */
[----:B------:R-:W-:Y:S01]  /*7bf0*/  UMOV UR6, URZ ;  /* 0x0000003f00067c82 */ /* 0x000fe20008000000 */
[----:B------:R-:W-:Y:S02]  /*7c00*/  ULDC.64 UR30, c[0x0][0x2c0] ;  /* 0x0000b000001e7ab9 */ /* 0x000fe40000000a00 */
[----:B------:R-:W-:-:S04]  /*7c10*/  UIADD3 UR25, UP0, UR4, UR16, URZ ;  /* 0x0000001004197290 */ /* 0x000fc8000ff1e03f */
[----:B------:R-:W-:Y:S02]  /*7c20*/  UIADD3.X UR16, UR5, UR14, UR17, UP0, !UPT ;  /* 0x0000000e05107290 */ /* 0x000fe400087fe411 */
[----:B------:R-:W-:Y:S02]  /*7c30*/  ULEA UR24, UP0, UR25, UR18, 0x2 ;  /* 0x0000001219187291 */ /* 0x000fe4000f80103f */
[----:B------:R-:W-:Y:S02]  /*7c40*/  UIMAD UR18, UR15, 0x1800, URZ ;  /* 0x000018000f1278a4 */ /* 0x000fe4000f8e023f */
        /* <DEDUP_REMOVED lines=8> */
.L_x_1623:
        /* <DEDUP_REMOVED lines=11> */
[----:B------:R-:W-:Y:S02]  /*7d80*/  ULEA.HI.X.SX32 UR39, UR19, UR27, 0x1, UP0 ;  /* 0x0000001b13277291 */ /* 0x000fe400080f0e3f */
[----:B------:R-:W-:Y:S01]  /*7d90*/  ULEA UR36, UP0, UR37, UR30, 0x2 ;  /* 0x0000001e25247291 */ /* 0x000fe2000f80103f */
[----:B------:R-:W-:-:S03]  /*7da0*/  UMOV UR41, 0x14f00000 ;  /* 0x14f0000000297882 */ /* 0x000fc60000000000 */
[----:B------:R-:W-:Y:S02]  /*7db0*/  ULEA.HI.X UR37, UR37, UR31, UR39, 0x2, UP0 ;  /* 0x0000001f25257291 */ /* 0x000fe400080f1427 */
[----:B-1----:R-:W-:-:S03]  /*7dc0*/  ULEA UR28, UR29, UR28, 0x18 ;  /* 0x0000001c1d1c7291 */ /* 0x002fc6000f8ec03f */
[----:B------:R-:W-:Y:S01]  /*7dd0*/  UMOV UR29, 0x300 ;  /* 0x00000300001d7882 */ /* 0x000fe20000000000 */
[----:B------:R-:W-:-:S09]  /*7de0*/  UIADD3 UR28, UR28, 0xc000, URZ ;  /* 0x0000c0001c1c7890 */ /* 0x000fd2000fffe03f */
[----:B------:R1:W-:Y:S02]  /*7df0*/  UBLKRED.G.S.ADD.F32.RN [UR36], [UR28], UR29, desc[UR40] ;  /* 0x000028241c0073bb */ /* 0x0003e400080a141d */
[----:B-1----:R0:W-:Y:S02]  /*7e00*/  UTMACMDFLUSH ;  /* 0x00000000000079b7 */ /* 0x0021e40000000000 */
.L_x_1612:
[----:B------:R-:W-:Y:S05]  /*7e10*/  BSYNC B0 ;  /* 0x0000000000007941 */ /* 0x000fea0003800000 */
.L_x_1611:
        /* <DEDUP_REMOVED lines=13> */
.L_x_1614:
[----:B------:R-:W-:Y:S05]  /*7ef0*/  BSYNC B0 ;  /* 0x0000000000007941 */ /* 0x000fea0003800000 */
.L_x_1613:
[----:B------:R-:W-:Y:S06]  /*7f00*/  BAR.ARV 0xa, 0xa0 ;  /* 0x0282800000007b1d */ /* 0x000fec0000002000 */
[----:B------:R-:W-:Y:S04]  /*7f10*/  BSSY B0, `(.L_x_1615) ;  /* 0x0000003000007945 */ /* 0x000fe80003800000 */
[----:B------:R-:W-:Y:S05]  /*7f20*/  @!P0 BRA `(.L_x_1616) ;  /* 0x0000000000048947 */ /* 0x000fea0003800000 */
[----:B------:R-:W-:-:S04]  /*7f30*/  DEPBAR.LE SB0, 0x0 ;  /* 0x000080000000791a */ /* 0x000fc80000000000 */
.L_x_1616:
[----:B------:R-:W-:Y:S05]  /*7f40*/  BSYNC B0 ;  /* 0x0000000000007941 */ /* 0x000fea0003800000 */
.L_x_1615:
        /* <DEDUP_REMOVED lines=13> */
.L_x_1618:
[----:B------:R-:W-:Y:S05]  /*8020*/  BSYNC B0 ;  /* 0x0000000000007941 */ /* 0x000fea0003800000 */
.L_x_1617:
        /* <DEDUP_REMOVED lines=13> */
.L_x_1620:
[----:B------:R-:W-:Y:S05]  /*8100*/  BSYNC B0 ;  /* 0x0000000000007941 */ /* 0x000fea0003800000 */
.L_x_1619:
[----:B------:R-:W-:Y:S01]  /*8110*/  UIADD3 UR15, UR15, 0x2, URZ ;  /* 0x000000020f0f7890 */ /* 0x000fe2000fffe03f */
[----:B------:R-:W-:Y:S06]  /*8120*/  BAR.ARV 0xa, 0xa0 ;  /* 0x0282800000007b1d */ /* 0x000fec0000002000 */
[----:B------:R-:W-:Y:S01]  /*8130*/  BSSY B0, `(.L_x_1621) ;  /* 0x0000004000007945 */ /* 0x000fe20003800000 */
[----:B------:R-:W-:-:S03]  /*8140*/  ISETP.LE.AND P1, PT, R2, UR15, PT ;  /* 0x0000000f02007c0c */ /* 0x000fc6000bf23270 */
[----:B------:R-:W-:Y:S10]  /*8150*/  @!P0 BRA `(.L_x_1622) ;  /* 0x0000000000048947 */ /* 0x000ff40003800000 */
[----:B------:R-:W-:-:S04]  /*8160*/  DEPBAR.LE SB0, 0x0 ;  /* 0x000080000000791a */ /* 0x000fc80000000000 */
.L_x_1622:
[----:B------:R-:W-:Y:S05]  /*8170*/  BSYNC B0 ;  /* 0x0000000000007941 */ /* 0x000fea0003800000 */
.L_x_1621:
[----:B------:R-:W-:Y:S06]  /*8180*/  BAR.ARV 0xb, 0xa0 ;  /* 0x02c2800000007b1d */ /* 0x000fec0000002000 */
[----:B------:R-:W-:Y:S02]  /*8190*/  UIADD3 UR19, UR19, 0x3000, URZ ;  /* 0x0000300013137890 */ /* 0x000fe4000fffe03f */
[----:B------:R-:W-:Y:S01]  /*81a0*/  UIADD3 UR6, UR6, 0x3000, URZ ;  /* 0x0000300006067890 */ /* 0x000fe2000fffe03f */
[----:B------:R-:W-:Y:S11]  /*81b0*/  @!P1 BRA `(.L_x_1623) ;  /* 0xfffffff800c49947 */ /* 0x000ff6000383ffff */
[----:B------:R-:W-:Y:S05]  /*81c0*/  BRA `(.L_x_1554) ;  /* 0x0000002c00707947 */ /* 0x000fea0003800000 */
.L_x_1595:
[----:B------:R-:W-:Y:S01]  /*81d0*/  ULDC.64 UR4, c[0x0][0x8d8] ;  /* 0x0002360000047ab9 */ /* 0x000fe20000000a00 */
[----:B------:R-:W1:Y:S01]  /*81e0*/  S2UR UR21, SR_CTAID.X ;  /* 0x00000000001579c3 */ /* 0x000e620000002500 */
[----:B------:R-:W-:-:S04]  /*81f0*/  ISETP.NE.U32.AND P0, PT, RZ, UR4, PT ;  /* 0x00000004ff007c0c */ /* 0x000fc8000bf05070 */
[----:B------:R-:W-:-:S03]  /*8200*/  ISETP.NE.AND.EX P0, PT, RZ, UR5, PT, P0 ;  /* 0x00000005ff007c0c */ /* 0x000fc6000bf05300 */
[----:B------:R-:W2:Y:S08]  /*8210*/  S2UR UR13, SR_CTAID.Z ;  /* 0x00000000000d79c3 */ /* 0x000eb00000002700 */
[----:B------:R-:W3:Y:S02]  /*8220*/  S2UR UR20, SR_CTAID.Y ;  /* 0x00000000001479c3 */ /* 0x000ee40000002600 */
        /* <DEDUP_REMOVED lines=8> */
.L_x_1624:
        /* <DEDUP_REMOVED lines=9> */
[----:B------:R-:W4:Y:S01]  /*8340*/  LDG.E R4, desc[UR46][R2.64+0x4] ;  /* 0x0000042e02047981 */ /* 0x000f22000c1e1900 */
[----:B--2---:R-:W-:Y:S02]  /*8350*/  R2UR UR4, R0 ;  /* 0x00000000000472ca */ /* 0x004fe400000e0000 */
[----:B----4-:R-:W-:-:S13]  /*8360*/  R2UR UR5, R4 ;  /* 0x00000000040572ca */ /* 0x010fda00000e0000 */
[----:B------:R-:W-:Y:S01]  /*8370*/  UIADD3 UR4, -UR4, UR5, URZ ;  /* 0x0000000504047290 */ /* 0x000fe2000fffe13f */
[----:B------:R-:W-:Y:S11]  /*8380*/  BRA `(.L_x_1625) ;  /* 0x0000000000047947 */ /* 0x000ff60003800000 */
.L_x_1626:
[----:B------:R-:W-:-:S05]  /*8390*/  ULDC UR4, c[0x0][0x8bc] ;  /* 0x00022f0000047ab9 */ /* 0x000fca0000000800 */
.L_x_1625:
[----:B-1----:R-:W-:Y:S01]  /*83a0*/  USHF.L.U32 UR8, UR21, 0x7, URZ ;  /* 0x0000000715087899 */ /* 0x002fe2000800063f */
[----:B------:R-:W-:Y:S02]  /*83b0*/  IMAD.MOV.U32 R10, RZ, RZ, 0x1 ;  /* 0x00000001ff0a7424 */ /* 0x000fe400078e00ff */
[----:B------:R-:W-:Y:S01]  /*83c0*/  IMAD.MOV.U32 R0, RZ, RZ, RZ ;  /* 0x000000ffff007224 */ /* 0x000fe200078e00ff */
[----:B------:R-:W-:-:S04]  /*83d0*/  UISETP.GE.AND UP0, UPT, UR8, UR4, UPT ;  /* 0x000000040800728c */ /* 0x000fc8000bf06270 */
[----:B--2---:R-:W-:-:S06]  /*83e0*/  USEL UR13, UR13, 0xffffffff, !UP0 ;  /* 0xffffffff0d0d7887 */ /* 0x004fcc000c000000 */
[----:B------:R-:W-:-:S13]  /*83f0*/  ISETP.LE.AND P0, PT, RZ, UR13, PT ;  /* 0x0000000dff007c0c */ /* 0x000fda000bf03270 */
[----:B------:R-:W-:Y:S05]  /*8400*/  @!P0 BRA `(.L_x_1627) ;  /* 0x00000028004c8947 */ /* 0x000fea0003800000 */
[----:B------:R-:W-:Y:S01]  /*8410*/  ULDC.64 UR18, c[0x0][0x770] ;  /* 0x0001dc0000127ab9 */ /* 0x000fe20000000a00 */
[----:B------:R-:W-:Y:S01]  /*8420*/  ULDC.64 UR14, c[0x0][0x770] ;  /* 0x0001dc00000e7ab9 */ /* 0x000fe20000000a00 */
[----:B------:R-:W-:Y:S02]  /*8430*/  UISETP.NE.U32.AND UP1, UPT, UR18, URZ, UPT ;  /* 0x0000003f1200728c */ /* 0x000fe4000bf25070 */
[----:B------:R-:W-:Y:S02]  /*8440*/  UIMAD.WIDE UR14, UR13, 0x4, UR14 ;  /* 0x000000040d0e78a5 */ /* 0x000fe4000f8e020e */
[----:B------:R-:W-:Y:S01]  /*8450*/  UISETP.NE.AND.EX UP1, UPT, UR19, URZ, UPT, UP1 ;  /* 0x0000003f1300728c */ /* 0x000fe2000bf25310 */
[----:B------:R-:W-:Y:S01]  /*8460*/  ULDC.64 UR4, c[0x0][0x778] ;  /* 0x0001de0000047ab9 */ /* 0x000fe20000000a00 */
[----:B------:R-:W-:Y:S02]  /*8470*/  ULDC.64 UR6, c[0x0][0x780] ;  /* 0x0001e00000067ab9 */ /* 0x000fe40000000a00 */
[----:B------:R-:W-:Y:S01]  /*8480*/  IMAD.U32 R2, RZ, RZ, UR14 ;  /* 0x0000000eff027e24 */ /* 0x000fe2000f8e00ff */
[----:B------:R-:W-:Y:S01]  /*8490*/  ULDC.64 UR16, c[0x0][0x778] ;  /* 0x0001de0000107ab9 */ /* 0x000fe20000000a00 */
[----:B------:R-:W-:Y:S01]  /*84a0*/  PLOP3.LUT P1, PT, PT, PT, UP1, 0x80, 0x0 ;  /* 0x000000000000781c */ /* 0x000fe20003f2f018 */
[----:B------:R-:W-:Y:S01]  /*84b0*/  IMAD.U32 R3, RZ, RZ, UR15 ;  /* 0x0000000fff037e24 */ /* 0x000fe2000f8e00ff */
[----:B------:R-:W-:-:S02]  /*84c0*/  UISETP.NE.U32.AND UP0, UPT, UR4, URZ, UPT ;  /* 0x0000003f0400728c */ /* 0x000fc4000bf05070 */
[----:B------:R-:W-:Y:S02]  /*84d0*/  UISETP.NE.U32.AND UP2, UPT, UR6, URZ, UPT ;  /* 0x0000003f0600728c */ /* 0x000fe4000bf45070 */
[----:B------:R-:W-:Y:S02]  /*84e0*/  UISETP.NE.AND.EX UP0, UPT, UR5, URZ, UPT, UP0 ;  /* 0x0000003f0500728c */ /* 0x000fe4000bf05300 */
[----:B------:R-:W-:Y:S01]  /*84f0*/  UISETP.NE.AND.EX UP2, UPT, UR7, URZ, UPT, UP2 ;  /* 0x0000003f0700728c */ /* 0x000fe2000bf45320 */
[----:B------:R-:W-:-:S04]  /*8500*/  ULDC.64 UR22, c[0x0][0x788] ;  /* 0x0001e20000167ab9 */ /* 0x000fc80000000a00 */
[----:B------:R-:W2:Y:S01]  /*8510*/  @P1 LDG.E R6, desc[UR46][R2.64] ;  /* 0x0000002e02061981 */ /* 0x000ea2000c1e1900 */
[----:B------:R-:W-:Y:S01]  /*8520*/  PLOP3.LUT P2, PT, PT, PT, UP0, 0x80, 0x0 ;  /* 0x000000000000781c */ /* 0x000fe20003f4f008 */
[----:B------:R-:W-:Y:S01]  /*8530*/  UIMAD.WIDE UR16, UR13, 0x4, UR16 ;  /* 0x000000040d1078a5 */ /* 0x000fe2000f8e0210 */
[----:B------:R-:W-:Y:S01]  /*8540*/  PLOP3.LUT P3, PT, PT, PT, UP2, 0x80, 0x0 ;  /* 0x000000000000781c */ /* 0x000fe20003f6f028 */
[----:B------:R1:W4:Y:S02]  /*8550*/  @P1 LDG.E R0, desc[UR46][R2.64] ;  /* 0x0000002e02001981 */ /* 0x000324000c1e1900 */
[----:B------:R-:W-:Y:S02]  /*8560*/  @UP2 ULDC.64 UR4, c[0x0][0x780] ;  /* 0x0001e00000042ab9 */ /* 0x000fe40000000a00 */
[----:B------:R-:W-:Y:S01]  /*8570*/  @UP2 UIMAD.WIDE UR4, UR13, 0x4, UR4 ;  /* 0x000000040d0428a5 */ /* 0x000fe2000f8e0204 */
[----:B-1----:R-:W-:Y:S02]  /*8580*/  IMAD.U32 R2, RZ, RZ, UR16 ;  /* 0x00000010ff027e24 */ /* 0x002fe4000f8e00ff */
[----:B------:R-:W-:-:S05]  /*8590*/  IMAD.U32 R3, RZ, RZ, UR17 ;  /* 0x00000011ff037e24 */ /* 0x000fca000f8e00ff */
[----:B------:R1:W5:Y:S02]  /*85a0*/  @P2 LDG.E R4, desc[UR46][R2.64] ;  /* 0x0000002e02042981 */ /* 0x000364000c1e1900 */
[----:B-1----:R-:W-:Y:S02]  /*85b0*/  IMAD.U32 R2, RZ, RZ, UR4 ;  /* 0x00000004ff027e24 */ /* 0x002fe4000f8e00ff */
[----:B------:R-:W-:-:S05]  /*85c0*/  IMAD.U32 R3, RZ, RZ, UR5 ;  /* 0x00000005ff037e24 */ /* 0x000fca000f8e00ff */
[----:B------:R-:W3:Y:S01]  /*85d0*/  @P3 LDG.E R5, desc[UR46][R2.64] ;  /* 0x0000002e02053981 */ /* 0x000ee2000c1e1900 */
[----:B------:R-:W-:Y:S01]  /*85e0*/  ISETP.NE.U32.AND P0, PT, RZ, UR22, PT ;  /* 0x00000016ff007c0c */ /* 0x000fe2000bf05070 */
[----:B------:R-:W-:Y:S01]  /*85f0*/  UMOV UR7, URZ ;  /* 0x0000003f00077c82 */ /* 0x000fe20008000000 */
[----:B------:R-:W-:Y:S01]  /*8600*/  UMOV UR11, URZ ;  /* 0x0000003f000b7c82 */ /* 0x000fe20008000000 */
[----:B------:R-:W-:Y:S01]  /*8610*/  ULDC UR9, c[0x0][0x280] ;  /* 0x0000a00000097ab9 */ /* 0x000fe20000000800 */
[----:B------:R-:W-:Y:S02]  /*8620*/  ISETP.NE.AND.EX P0, PT, RZ, UR23, PT, P0 ;  /* 0x00000017ff007c0c */ /* 0x000fe4000bf05300 */
[----:B--2---:R-:W-:Y:S02]  /*8630*/  @P1 R2UR UR4, R6 ;  /* 0x00000000060412ca */ /* 0x004fe400000e0000 */
[----:B----4-:R-:W-:-:S11]  /*8640*/  @P1 R2UR UR7, R0 ;  /* 0x00000000000712ca */ /* 0x010fd600000e0000 */
[----:B------:R-:W-:-:S04]  /*8650*/  @UP1 ULEA UR4, UR13, UR4, 0x6 ;  /* 0x000000040d041291 */ /* 0x000fc8000f8e303f */
[----:B------:R-:W-:-:S04]  /*8660*/  @UP1 USHF.R.S32.HI UR5, URZ, 0x1f, UR4 ;  /* 0x0000001f3f051899 */ /* 0x000fc80008011404 */
[----:B------:R-:W-:Y:S01]  /*8670*/  @UP1 ULEA.HI UR5, UR5, UR4, URZ, 0x6 ;  /* 0x0000000405051291 */ /* 0x000fe2000f8f303f */
[----:B-----5:R-:W-:-:S03]  /*8680*/  @P2 R2UR UR11, R4 ;  /* 0x00000000040b22ca */ /* 0x020fc600000e0000 */
[----:B------:R-:W-:-:S04]  /*8690*/  @UP1 ULOP3.LUT UR6, UR5, 0xffffffc0, URZ, 0xc0, !UPT ;  /* 0xffffffc005061892 */ /* 0x000fc8000f8ec03f */
[----:B------:R-:W-:Y:S01]  /*86a0*/  @UP1 USHF.R.S32.HI UR12, URZ, 0x1f, UR6 ;  /* 0x0000001f3f0c1899 */ /* 0x000fe20008011406 */
[----:B---3--:R-:W-:Y:S01]  /*86b0*/  @P3 R2UR UR9, R5 ;  /* 0x00000000050932ca */ /* 0x008fe200000e0000 */
[----:B------:R-:W-:-:S14]  /*86c0*/  @P3 BRA `(.L_x_1628) ;  /* 0x0000000000203947 */ /* 0x000fdc0003800000 */
        /* <DEDUP_REMOVED lines=8> */
.L_x_1628:
        /* <DEDUP_REMOVED lines=13> */
.L_x_1629:
        /* <DEDUP_REMOVED lines=8> */
.L_x_1630:
        /* <DEDUP_REMOVED lines=9> */
[----:B------:R-:W-:-:S04]  /*8930*/  ULEA.HI UR6, UR12, UR6, URZ, 0x6 ;  /* 0x000000060c067291 */ /* 0x000fc8000f8f303f */
[----:B------:R-:W-:Y:S01]  /*8940*/  VIMNMX R4, RZ, UR14, !PT ;  /* 0x0000000eff047c48 */ /* 0x000fe2000ffe0100 */
[----:B------:R-:W-:Y:S01]  /*8950*/  USHF.R.S32.HI UR6, URZ, 0x6, UR6 ;  /* 0x000000063f067899 */ /* 0x000fe20008011406 */
[----:B------:R-:W-:Y:S11]  /*8960*/  @!P0 BRA `(.L_x_1631) ;  /* 0x0000000000208947 */ /* 0x000ff60003800000 */
[----:B------:R-:W-:Y:S01]  /*8970*/  UIADD3 UR9, UR8, 0xbf, UR9 ;  /* 0x000000bf08097890 */ /* 0x000fe2000fffe009 */
[----:B------:R-:W-:-:S03]  /*8980*/  ULDC UR12, c[0x0][0x748] ;  /* 0x0001d200000c7ab9 */ /* 0x000fc60000000800 */
[----:B------:R-:W-:-:S04]  /*8990*/  UIADD3 UR9, UR9, UR12, -UR10 ;  /* 0x0000000c09097290 */ /* 0x000fc8000fffe80a */
[----:B------:R-:W-:-:S04]  /*89a0*/  USHF.R.S32.HI UR10, URZ, 0x1f, UR9 ;  /* 0x0000001f3f0a7899 */ /* 0x000fc80008011409 */
[----:B------:R-:W-:-:S04]  /*89b0*/  ULEA.HI UR10, UR10, UR9, URZ, 0x6 ;  /* 0x000000090a0a7291 */ /* 0x000fc8000f8f303f */
[----:B------:R-:W-:-:S04]  /*89c0*/  USHF.R.S32.HI UR10, URZ, 0x6, UR10 ;  /* 0x000000063f0a7899 */ /* 0x000fc8000801140a */
[----:B------:R-:W-:-:S04]  /*89d0*/  UISETP.LT.AND UP1, UPT, UR6, UR10, UPT ;  /* 0x0000000a0600728c */ /* 0x000fc8000bf21270 */
[----:B------:R-:W-:-:S12]  /*89e0*/  USEL UR6, UR6, UR10, UP1 ;  /* 0x0000000a06067287 */ /* 0x000fd80008800000 */
.L_x_1631:
[----:B------:R-:W-:Y:S01]  /*89f0*/  ISETP.LT.AND P0, PT, R4, UR6, PT ;  /* 0x0000000604007c0c */ /* 0x000fe2000bf01270 */
[----:B------:R-:W-:-:S12]  /*8a00*/  IMAD.MOV.U32 R0, RZ, RZ, RZ ;  /* 0x000000ffff007224 */ /* 0x000fd800078e00ff */
[----:B------:R-:W-:Y:S05]  /*8a10*/  @!P0 BRA `(.L_x_1627) ;  /* 0x0000002000c88947 */ /* 0x000fea0003800000 */
[----:B------:R-:W-:Y:S01]  /*8a20*/  USHF.R.S32.HI UR10, URZ, 0x1f, UR20 ;  /* 0x0000001f3f0a7899 */ /* 0x000fe20008011414 */
[----:B------:R-:W-:Y:S01]  /*8a30*/  BSSY B0, `(.L_x_1627) ;  /* 0x0000230000007945 */ /* 0x000fe20003800000 */
[----:B------:R-:W-:Y:S01]  /*8a40*/  ULDC.64 UR16, c[0x0][0x718] ;  /* 0x0001c60000107ab9 */ /* 0x000fe20000000a00 */
[----:B------:R-:W-:Y:S01]  /*8a50*/  UISETP.NE.U32.AND UP1, UPT, UR18, URZ, UPT ;  /* 0x0000003f1200728c */ /* 0x000fe2000bf25070 */
[----:B------:R-:W-:Y:S01]  /*8a60*/  IMAD.MOV.U32 R0, RZ, RZ, RZ ;  /* 0x000000ffff007224 */ /* 0x000fe200078e00ff */
[----:B------:R-:W-:Y:S01]  /*8a70*/  UIMAD UR9, UR10, UR16, URZ ;  /* 0x000000100a0972a4 */ /* 0x000fe2000f8e023f */
[----:B------:R-:W-:Y:S01]  /*8a80*/  ULDC UR12, c[0x0][0x2e8] ;  /* 0x0000ba00000c7ab9 */ /* 0x000fe20000000800 */
[----:B------:R-:W-:Y:S01]  /*8a90*/  UMOV UR14, UR4 ;  /* 0x00000004000e7c82 */ /* 0x000fe20008000000 */
[----:B------:R-:W-:Y:S01]  /*8aa0*/  UMOV UR15, UR5 ;  /* 0x00000005000f7c82 */ /* 0x000fe20008000000 */
[----:B------:R-:W-:Y:S02]  /*8ab0*/  UIMAD UR22, UR20, UR17, UR9 ;  /* 0x00000011141672a4 */ /* 0x000fe4000f8e0209 */
[----:B------:R-:W-:-:S02]  /*8ac0*/  UISETP.NE.AND.EX UP1, UPT, UR19, URZ, UPT, UP1 ;  /* 0x0000003f1300728c */ /* 0x000fc4000bf25310 */
[----:B------:R-:W-:Y:S02]  /*8ad0*/  USHF.R.S32.HI UR9, URZ, 0x1f, UR13 ;  /* 0x0000001f3f097899 */ /* 0x000fe4000801140d */
[----:B------:R-:W-:Y:S02]  /*8ae0*/  UISETP.NE.AND UP2, UPT, UR12, 0x1, UPT ;  /* 0x000000010c00788c */ /* 0x000fe4000bf45270 */
[----:B------:R-:W-:Y:S01]  /*8af0*/  UIMAD.WIDE.U32 UR4, UR20, UR16, UR14 ;  /* 0x00000010140472a5 */ /* 0x000fe2000f8e000e */
[----:B------:R-:W-:Y:S01]  /*8b00*/  ULDC.64 UR18, c[0x0][0x730] ;  /* 0x0001cc0000127ab9 */ /* 0x000fe20000000a00 */
[----:B------:R-:W-:Y:S02]  /*8b10*/  USEL UR9, UR9, URZ, !UP1 ;  /* 0x0000003f09097287 */ /* 0x000fe4000c800000 */
[----:B------:R-:W-:Y:S01]  /*8b20*/  UIMAD UR10, UR10, UR18, URZ ;  /* 0x000000120a0a72a4 */ /* 0x000fe2000f8e023f */
[----:B------:R-:W-:Y:S01]  /*8b30*/  ELECT P0, URZ, PT ;  /* 0x00000000003f782f */ /* 0x000fe20003800000 */
[----:B------:R-:W-:Y:S01]  /*8b40*/  ULDC.64 UR16, c[0x0][0x720] ;  /* 0x0001c80000107ab9 */ /* 0x000fe20000000a00 */
[----:B------:R-:W-:-:S02]  /*8b50*/  USEL UR21, UR13, URZ, !UP1 ;  /* 0x0000003f0d157287 */ /* 0x000fc4000c800000 */
[----:B------:R-:W-:Y:S02]  /*8b60*/  UIADD3 UR23, UR5, UR22, URZ ;  /* 0x0000001605177290 */ /* 0x000fe4000fffe03f */
[----:B------:R-:W-:Y:S01]  /*8b70*/  UIMAD UR5, UR9, UR16, URZ ;  /* 0x00000010090572a4 */ /* 0x000fe2000f8e023f */
[----:B------:R-:W-:Y:S01]  /*8b80*/  UMOV UR22, UR4 ;  /* 0x0000000400167c82 */ /* 0x000fe20008000000 */
[----:B------:R-:W-:Y:S02]  /*8b90*/  UIMAD.WIDE.U32 UR14, UR20, UR18, UR14 ;  /* 0x00000012140e72a5 */ /* 0x000fe4000f8e000e */
[----:B------:R-:W-:Y:S02]  /*8ba0*/  UIMAD UR10, UR20, UR19, UR10 ;  /* 0x00000013140a72a4 */ /* 0x000fe4000f8e020a */
[----:B------:R-:W-:Y:S01]  /*8bb0*/  UIMAD.WIDE.U32 UR22, UR16, UR21, UR22 ;  /* 0x00000015101672a5 */ /* 0x000fe2000f8e0016 */
[----:B------:R-:W-:Y:S02]  /*8bc0*/  ULDC.64 UR18, c[0x0][0x738] ;  /* 0x0001ce0000127ab9 */ /* 0x000fe40000000a00 */
[----:B------:R-:W-:Y:S01]  /*8bd0*/  @UP2 ULDC UR16, c[0x0][0x2ec] ;  /* 0x0000bb0000102ab9 */ /* 0x000fe20000000800 */
[----:B------:R-:W-:-:S02]  /*8be0*/  UIMAD UR5, UR17, UR21, UR5 ;  /* 0x00000015110572a4 */ /* 0x000fc4000f8e0205 */
[----:B------:R-:W-:Y:S02]  /*8bf0*/  UIADD3 UR15, UR15, UR10, URZ ;  /* 0x0000000a0f0f7290 */ /* 0x000fe4000fffe03f */
[----:B------:R-:W-:Y:S02]  /*8c00*/  UIMAD UR9, UR9, UR18, URZ ;  /* 0x00000012090972a4 */ /* 0x000fe4000f8e023f */
[----:B------:R-:W-:Y:S02]  /*8c10*/  UIMAD.WIDE.U32 UR16, UR20, UR16, URZ ;  /* 0x00000010141072a5 */ /* 0x000fe4000f8e003f */
[----:B------:R-:W-:Y:S01]  /*8c20*/  UIADD3 UR11, UR8, UR11, URZ ;  /* 0x0000000b080b7290 */ /* 0x000fe2000fffe03f */
[----:B------:R-:W-:Y:S02]  /*8c30*/  UMOV UR12, UR20 ;  /* 0x00000014000c7c82 */ /* 0x000fe40008000000 */
[----:B------:R-:W-:Y:S01]  /*8c40*/  @UP2 ULDC UR8, c[0x0][0x2f0] ;  /* 0x0000bc0000082ab9 */ /* 0x000fe20000000800 */
[----:B------:R-:W-:-:S02]  /*8c50*/  UIMAD UR4, UR19, UR21, UR9 ;  /* 0x00000015130472a4 */ /* 0x000fc4000f8e0209 */
[----:B------:R-:W-:Y:S02]  /*8c60*/  UIMAD.WIDE.U32 UR14, UR18, UR21, UR14 ;  /* 0x00000015120e72a5 */ /* 0x000fe4000f8e000e */
[----:B------:R-:W-:Y:S02]  /*8c70*/  USEL UR13, UR13, URZ, !UP0 ;  /* 0x0000003f0d0d7287 */ /* 0x000fe4000c000000 */
        /* <DEDUP_REMOVED lines=9> */
.L_x_1661:
        /* <DEDUP_REMOVED lines=15> */
.L_x_1634:
[----:B------:R-:W-:Y:S01]  /*8e00*/  R2UR UR19, R4 ;  /* 0x00000000041372ca */ /* 0x000fe200000e0000 */
[----:B------:R-:W2:Y:S01]  /*8e10*/  LDC.64 R12, c[0x0][0x198] ;  /* 0x00006600ff0c7b82 */ /* 0x000ea20000000a00 */
        /* <DEDUP_REMOVED lines=10> */
[----:B------:R-:W-:Y:S01]  /*8ec0*/  UMOV UR36, UR20 ;  /* 0x0000001400247c82 */ /* 0x000fe20008000000 */
[----:B------:R-:W-:Y:S01]  /*8ed0*/  USHF.L.U32 UR19, UR19, 0x6, URZ ;  /* 0x0000000613137899 */ /* 0x000fe2000800063f */
[----:B------:R-:W-:Y:S01]  /*8ee0*/  IMAD.MOV.U32 R16, RZ, RZ, RZ ;  /* 0x000000ffff107224 */ /* 0x000fe200078e00ff */
[----:B------:R-:W-:Y:S01]  /*8ef0*/  UMOV UR37, UR21 ;  /* 0x0000001500257c82 */ /* 0x000fe20008000000 */
[----:B------:R-:W-:Y:S01]  /*8f00*/  UMOV UR9, 0x10 ;  /* 0x0000001000097882 */ /* 0x000fe20000000000 */
[----:B------:R-:W-:-:S02]  /*8f10*/  UIADD3 UR8, UP0, UR19, UR22, URZ ;  /* 0x0000001613087290 */ /* 0x000fc4000ff1e03f */
[----:B------:R-:W-:Y:S01]  /*8f20*/  IMAD.U32 R3, RZ, RZ, UR19 ;  /* 0x00000013ff037e24 */ /* 0x000fe2000f8e00ff */
[----:B------:R-:W-:Y:S01]  /*8f30*/  UIADD3 UR19, UR19, UR7, URZ ;  /* 0x0000000713137290 */ /* 0x000fe2000fffe03f */
[----:B------:R-:W-:Y:S02]  /*8f40*/  UMOV UR10, UR18 ;  /* 0x00000012000a7c82 */ /* 0x000fe40008000000 */
[----:B------:R-:W-:Y:S01]  /*8f50*/  PLOP3.LUT P1, PT, PT, PT, UP0, 0x80, 0x0 ;  /* 0x000000000000781c */ /* 0x000fe20003f2f008 */
[----:B-1----:R-:W-:Y:S01]  /*8f60*/  IMAD.U32 R0, RZ, RZ, UR8 ;  /* 0x00000008ff007e24 */ /* 0x002fe2000f8e00ff */
[----:B------:R-:W-:Y:S01]  /*8f70*/  R2UR UR8, R15 ;  /* 0x000000000f0872ca */ /* 0x000fe200000e0000 */
[----:B--2---:R-:W-:Y:S01]  /*8f80*/  IMAD.MOV.U32 R7, RZ, RZ, R12 ;  /* 0x000000ffff077224 */ /* 0x004fe200078e000c */
[----:B------:R-:W-:Y:S01]  /*8f90*/  LEA.HI.X.SX32 R3, R3, R14, 0x1, P1 ;  /* 0x0000000e03037211 */ /* 0x000fe200008f0eff */
[----:B------:R-:W-:Y:S01]  /*8fa0*/  IMAD.MOV.U32 R6, RZ, RZ, R13 ;  /* 0x000000ffff067224 */ /* 0x000fe200078e000d */
[C---:B------:R-:W-:Y:S01]  /*8fb0*/  LEA R2, P1, R0.reuse, R9, 0x2 ;  /* 0x0000000900027211 */ /* 0x040fe200078210ff */
[----:B------:R-:W-:Y:S01]  /*8fc0*/  UMOV UR43, UR19 ;  /* 0x00000013002b7c82 */ /* 0x000fe20008000000 */
[----:B------:R-:W-:Y:S01]  /*8fd0*/  UMOV UR35, UR19 ;  /* 0x0000001300237c82 */ /* 0x000fe20008000000 */
[----:B------:R-:W-:Y:S01]  /*8fe0*/  UMOV UR26, 0x10 ;  /* 0x00000010001a7882 */ /* 0x000fe20000000000 */
[----:B------:R-:W-:Y:S01]  /*8ff0*/  LEA.HI.X R0, R0, R8, R3, 0x2, P1 ;  /* 0x0000000800007211 */ /* 0x000fe200008f1403 */
[----:B------:R-:W-:Y:S01]  /*9000*/  UMOV UR27, UR11 ;  /* 0x0000000b001b7c82 */ /* 0x000fe20008000000 */
[----:B------:R-:W-:Y:S01]  /*9010*/  R2UR UR24, R2 ;  /* 0x00000000021872ca */ /* 0x000fe200000e0000 */
[----:B------:R-:W-:Y:S01]  /*9020*/  UMOV UR28, UR12 ;  /* 0x0000000c001c7c82 */ /* 0x000fe20008000000 */
[----:B------:R-:W-:Y:S01]  /*9030*/  R2UR UR25, R0 ;  /* 0x00000000001972ca */ /* 0x000fe200000e0000 */
[----:B------:R-:W-:Y:S01]  /*9040*/  UIADD3 UR16, UR8, 0x12000, URZ ;  /* 0x0001200008107890 */ /* 0x000fe2000fffe03f */
[----:B------:R-:W-:Y:S01]  /*9050*/  IADD3 R0, P1, R7, 0x2f0, RZ ;  /* 0x000002f007007810 */ /* 0x000fe20007f3e0ff */
[----:B------:R-:W-:-:S02]  /*9060*/  UIADD3 UR17, UR8, 0x26810, URZ ;  /* 0x0002681008117890 */ /* 0x000fc4000fffe03f */
[----:B------:R-:W-:Y:S01]  /*9070*/  UIADD3 UR40, UR8, 0x13000, URZ ;  /* 0x0001300008287890 */ /* 0x000fe2000fffe03f */
[----:B------:R-:W-:Y:S01]  /*9080*/  R2UR UR54, R0 ;  /* 0x00000000003672ca */ /* 0x000fe200000e0000 */
[----:B------:R-:W-:Y:S01]  /*9090*/  UIADD3 UR32, UR8, 0x14000, URZ ;  /* 0x0001400008207890 */ /* 0x000fe2000fffe03f */
[C---:B------:R-:W-:Y:S01]  /*90a0*/  IADD3 R0, P2, R7.reuse, 0x3f0, RZ ;  /* 0x000003f007007810 */ /* 0x040fe20007f5e0ff */
[----:B------:R-:W-:Y:S01]  /*90b0*/  UIADD3 UR52, UR8, 0x1e000, URZ ;  /* 0x0001e00008347890 */ /* 0x000fe2000fffe03f */
[----:B------:R-:W-:Y:S02]  /*90c0*/  UMOV UR41, UR17 ;  /* 0x0000001100297c82 */ /* 0x000fe40008000000 */
[----:B------:R-:W-:Y:S01]  /*90d0*/  R2UR UR30, R0 ;  /* 0x00000000001e72ca */ /* 0x000fe200000e0000 */
[--C-:B------:R-:W-:Y:S01]  /*90e0*/  IMAD.X R0, RZ, RZ, R6.reuse, P1 ;  /* 0x000000ffff007224 */ /* 0x100fe200008e0606 */
[----:B------:R-:W-:Y:S01]  /*90f0*/  IADD3 R2, P1, R7, 0xf0, RZ ;  /* 0x000000f007027810 */ /* 0x000fe20007f3e0ff */
[----:B------:R-:W-:Y:S01]  /*9100*/  UMOV UR33, UR17 ;  /* 0x0000001100217c82 */ /* 0x000fe20008000000 */
[----:B------:R-:W-:Y:S01]  /*9110*/  UMOV UR53, UR17 ;  /* 0x0000001100357c82 */ /* 0x000fe20008000000 */
[----:B------:R-:W-:Y:S01]  /*9120*/  UMOV UR29, UR13 ;  /* 0x0000000d001d7c82 */ /* 0x000fe20008000000 */
[----:B------:R-:W-:Y:S01]  /*9130*/  R2UR UR48, R2 ;  /* 0x00000000023072ca */ /* 0x000fe200000e0000 */
[--C-:B------:R-:W-:Y:S01]  /*9140*/  IMAD.X R3, RZ, RZ, R6.reuse, P1 ;  /* 0x000000ffff037224 */ /* 0x100fe200008e0606 */
[----:B------:R-:W-:Y:S01]  /*9150*/  R2UR UR55, R0 ;  /* 0x00000000003772ca */ /* 0x000fe200000e0000 */
[----:B------:R-:W-:Y:S01]  /*9160*/  IMAD.X R0, RZ, RZ, R6, P2 ;  /* 0x000000ffff007224 */ /* 0x000fe200010e0606 */
[----:B------:R-:W-:-:S02]  /*9170*/  UIADD3 UR56, UR8, 0x3000, URZ ;  /* 0x0000300008387890 */ /* 0x000fc4000fffe03f */
[----:B------:R-:W-:Y:S01]  /*9180*/  R2UR UR49, R3 ;  /* 0x00000000033172ca */ /* 0x000fe200000e0000 */
[----:B------:R-:W-:Y:S01]  /*9190*/  UMOV UR58, 0x30 ;  /* 0x00000030003a7882 */ /* 0x000fe20000000000 */
[----:B------:R-:W-:Y:S01]  /*91a0*/  R2UR UR31, R0 ;  /* 0x00000000001f72ca */ /* 0x000fe200000e0000 */
[----:B------:R-:W-:Y:S01]  /*91b0*/  IMAD.MOV.U32 R0, RZ, RZ, 0xc000 ;  /* 0x0000c000ff007424 */ /* 0x000fe200078e00ff */
[----:B------:R-:W-:Y:S01]  /*91c0*/  UMOV UR59, UR11 ;  /* 0x0000000b003b7c82 */ /* 0x000fe20008000000 */
[----:B------:R-:W-:Y:S01]  /*91d0*/  UMOV UR60, UR12 ;  /* 0x0000000c003c7c82 */ /* 0x000fe20008000000 */
[----:B------:R-:W-:-:S07]  /*91e0*/  UMOV UR61, UR13 ;  /* 0x0000000d003d7c82 */ /* 0x000fce0008000000 */
        /* <DEDUP_REMOVED lines=8> */
[----:B----4-:R-:W-:Y:S01]  /*9270*/  IMAD.U32 R0, RZ, RZ, UR6 ;  /* 0x00000006ff007e24 */ /* 0x010fe2000f8e00ff */
[----:B------:R-:W-:Y:S01]  /*9280*/  UMOV UR42, 0x50 ;  /* 0x00000050002a7882 */ /* 0x000fe20000000000 */
[----:B------:R-:W-:Y:S01]  /*9290*/  UMOV UR43, UR11 ;  /* 0x0000000b002b7c82 */ /* 0x000fe20008000000 */
[----:B------:R-:W-:Y:S01]  /*92a0*/  UMOV UR44, UR12 ;  /* 0x0000000c002c7c82 */ /* 0x000fe20008000000 */
[----:B------:R-:W-:Y:S01]  /*92b0*/  VIADD R5, R0, 0xffffffff ;  /* 0xffffffff00057836 */ /* 0x000fe20000000000 */
[----:B---3--:R-:W-:-:S02]  /*92c0*/  UIADD3 UR9, UR8, 0x26800, URZ ;  /* 0x0002680008097890 */ /* 0x008fc4000fffe03f */
[----:B------:R-:W-:Y:S02]  /*92d0*/  UIADD3 UR24, UR8, 0x1000, URZ ;  /* 0x0000100008187890 */ /* 0x000fe4000fffe03f */
[----:B------:R-:W-:Y:S01]  /*92e0*/  UIADD3 UR32, UR8, 0x2000, URZ ;  /* 0x0000200008207890 */ /* 0x000fe2000fffe03f */
[----:B------:R1:W-:Y:S01]  /*92f0*/  STL [R1+0x4], R5 ;  /* 0x0000040501007387 */ /* 0x0003e20000100800 */
[----:B------:R-:W-:Y:S01]  /*9300*/  UMOV UR34, 0x20 ;  /* 0x0000002000227882 */ /* 0x000fe20000000000 */
[----:B------:R-:W-:Y:S01]  /*9310*/  UMOV UR25, UR9 ;  /* 0x0000000900197c82 */ /* 0x000fe20008000000 */
[----:B------:R-:W-:Y:S01]  /*9320*/  UMOV UR35, UR11 ;  /* 0x0000000b00237c82 */ /* 0x000fe20008000000 */
[----:B------:R-:W-:Y:S01]  /*9330*/  UMOV UR36, UR12 ;  /* 0x0000000c00247c82 */ /* 0x000fe20008000000 */
[----:B------:R-:W-:Y:S01]  /*9340*/  UMOV UR37, UR13 ;  /* 0x0000000d00257c82 */ /* 0x000fe20008000000 */
[----:B------:R2:W-:Y:S01]  /*9350*/  UTMALDG.4D [UR8], [UR54], desc[UR16] ;  /* 0x00001008360075b4 */ /* 0x0005e20008019000 */
[----:B------:R-:W-:Y:S01]  /*9360*/  UMOV UR33, UR9 ;  /* 0x0000000900217c82 */ /* 0x000fe20008000000 */
[----:B------:R-:W-:Y:S01]  /*9370*/  UIADD3 UR48, UR8, 0x4000, URZ ;  /* 0x0000400008307890 */ /* 0x000fe2000fffe03f */
[----:B------:R-:W-:Y:S01]  /*9380*/  ISETP.GE.AND P1, PT, R4, R5, PT ;  /* 0x000000050400720c */ /* 0x000fe20003f26270 */
[----:B------:R-:W-:Y:S01]  /*9390*/  UMOV UR57, UR9 ;  /* 0x0000000900397c82 */ /* 0x000fe20008000000 */
[----:B------:R-:W-:Y:S01]  /*93a0*/  UMOV UR50, 0x40 ;  /* 0x0000004000327882 */ /* 0x000fe20000000000 */
[----:B------:R-:W-:Y:S01]  /*93b0*/  UMOV UR51, UR11 ;  /* 0x0000000b00337c82 */ /* 0x000fe20008000000 */
[----:B------:R-:W-:Y:S01]  /*93c0*/  UMOV UR52, UR12 ;  /* 0x0000000c00347c82 */ /* 0x000fe20008000000 */
[----:B------:R3:W-:Y:S01]  /*93d0*/  UTMALDG.4D [UR24], [UR54], desc[UR16] ;  /* 0x00001018360075b4 */ /* 0x0007e20008019000 */
[----:B------:R-:W-:Y:S01]  /*93e0*/  UMOV UR53, UR13 ;  /* 0x0000000d00357c82 */ /* 0x000fe20008000000 */
[----:B------:R-:W-:Y:S01]  /*93f0*/  UMOV UR49, UR9 ;  /* 0x0000000900317c82 */ /* 0x000fe20008000000 */
[----:B------:R-:W-:Y:S01]  /*9400*/  UMOV UR45, UR13 ;  /* 0x0000000d002d7c82 */ /* 0x000fe20008000000 */
[----:B------:R-:W-:Y:S01]  /*9410*/  UMOV UR41, UR9 ;  /* 0x0000000900297c82 */ /* 0x000fe20008000000 */
[----:B------:R4:W-:Y:S01]  /*9420*/  UTMALDG.4D [UR32], [UR54], desc[UR16] ;  /* 0x00001020360075b4 */ /* 0x0009e20008019000 */
[----:B------:R1:W-:Y:S01]  /*9430*/  UTMALDG.4D [UR56], [UR54], desc[UR16] ;  /* 0x00001038360075b4 */ /* 0x0003e20008019000 */
[----:B--2---:R-:W-:Y:S01]  /*9440*/  UMOV UR10, 0x40 ;  /* 0x00000040000a7882 */ /* 0x004fe20000000000 */
        /* <DEDUP_REMOVED lines=11> */
[----:B------:R-:W-:Y:S01]  /*9500*/  UIADD3 UR9, UR6, -0x2, URZ ;  /* 0xfffffffe06097890 */ /* 0x000fe2000fffe03f */
[----:B------:R-:W-:-:S05]  /*9510*/  IMAD.MOV.U32 R10, RZ, RZ, 0x1 ;  /* 0x00000001ff0a7424 */ /* 0x000fca00078e00ff */
[----:B------:R-:W-:-:S06]  /*9520*/  ISETP.NE.AND P1, PT, R4, UR9, PT ;  /* 0x0000000904007c0c */ /* 0x000fcc000bf25270 */
[----:B------:R-:W-:-:S04]  /*9530*/  ULOP3.LUT UR8, URZ, UR8, URZ, 0x33, !UPT ;  /* 0x000000083f087292 */ /* 0x000fc8000f8e333f */
[----:B------:R-:W-:-:S06]  /*9540*/  UIADD3 UR8, UR8, UR6, URZ ;  /* 0x0000000608087290 */ /* 0x000fcc000fffe03f */
[----:B------:R-:W-:-:S05]  /*9550*/  IMAD.U32 R0, RZ, RZ, UR8 ;  /* 0x00000008ff007e24 */ /* 0x000fca000f8e00ff */
[----:B------:R-:W-:Y:S01]  /*9560*/  LOP3.LUT R5, R0, 0x1, RZ, 0xc0, !PT ;  /* 0x0000000100057812 */ /* 0x000fe200078ec0ff */
[----:B------:R-:W-:-:S04]  /*9570*/  IMAD.MOV.U32 R0, RZ, RZ, R4 ;  /* 0x000000ffff007224 */ /* 0x000fc800078e0004 */
[----:B------:R1:W-:Y:S01]  /*9580*/  STL [R1+0x8], R5 ;  /* 0x0000080501007387 */ /* 0x0003e20000100800 */
[----:B------:R-:W-:Y:S05]  /*9590*/  @!P1 BRA `(.L_x_1636) ;  /* 0x0000000c00489947 */ /* 0x000fea0003800000 */
[----:B------:R-:W-:Y:S01]  /*95a0*/  R2UR UR9, R5 ;  /* 0x00000000050972ca */ /* 0x000fe200000e0000 */
[----:B------:R-:W-:Y:S02]  /*95b0*/  IMAD.MOV.U32 R0, RZ, RZ, R4 ;  /* 0x000000ffff007224 */ /* 0x000fe400078e0004 */
[----:B------:R-:W-:-:S10]  /*95c0*/  IMAD.MOV.U32 R10, RZ, RZ, 0x1 ;  /* 0x00000001ff0a7424 */ /* 0x000fd400078e00ff */
[----:B------:R-:W-:-:S06]  /*95d0*/  UIADD3 UR8, UR8, -UR9, URZ ;  /* 0x8000000908087290 */ /* 0x000fcc000fffe03f */
[----:B------:R-:W-:-:S07]  /*95e0*/  IMAD.U32 R17, RZ, RZ, UR8 ;  /* 0x00000008ff117e24 */ /* 0x000fce000f8e00ff */
.L_x_1645:
[----:B-123--:R-:W-:-:S04]  /*95f0*/  SHF.L.U32 R18, R10, 0x1f, RZ ;  /* 0x0000001f0a127819 */ /* 0x00efc800000006ff */
[----:B------:R-:W2:Y:S02]  /*9600*/  SYNCS.PHASECHK.TRANS64.TRYWAIT P1, [R15+URZ+0x26840], R18 ;  /* 0x026840120f0075a7 */ /* 0x000ea4000802017f */
[----:B--2---:R-:W-:Y:S05]  /*9610*/  @!P1 BRA `(.L_x_1637) ;  /* 0x0000001800dc9947 */ /* 0x004fea0003800000 */
.L_x_1662:
[----:B------:R-:W-:Y:S05]  /*9620*/  @P0 BRA `(.L_x_1638) ;  /* 0x00000000001c0947 */ /* 0x000fea0003800000 */
[----:B------:R-:W3:Y:S02]  /*9630*/  S2R R2, SR_TID.X ;  /* 0x0000000000027919 */ /* 0x000ee40000002100 */
[----:B---3--:R-:W-:Y:S01]  /*9640*/  LOP3.LUT R3, R2, 0x1f, RZ, 0xc0, !PT ;  /* 0x0000001f02037812 */ /* 0x008fe200078ec0ff */
[----:B------:R-:W-:-:S03]  /*9650*/  IMAD.MOV.U32 R2, RZ, RZ, 0x3100 ;  /* 0x00003100ff027424 */ /* 0x000fc600078e00ff */
[----:B------:R-:W-:Y:S01]  /*9660*/  ISETP.NE.AND P1, PT, R3, RZ, PT ;  /* 0x000000ff0300720c */ /* 0x000fe20003f25270 */
[----:B------:R3:W-:-:S12]  /*9670*/  SYNCS.ARRIVE.TRANS64 RZ, [R15+URZ+0x26830], R2 ;  /* 0x026830020fff79a7 */ /* 0x0007d8000800003f */
[----:B---3--:R-:W-:Y:S05]  /*9680*/  @!P1 BRA `(.L_x_1638) ;  /* 0x0000000000049947 */ /* 0x008fea0003800000 */
[----:B------:R-:W-:Y:S01]  /*9690*/  BPT.TRAP 0x1 ;  /* 0x000000040000795c */ /* 0x000fe20000300000 */
.L_x_1638:
        /* <DEDUP_REMOVED lines=8> */
[----:B-1----:R-:W1:Y:S01]  /*9720*/  LDC.64 R4, c[0x0][0x198] ;  /* 0x00006600ff047b82 */ /* 0x002e620000000a00 */
        /* <DEDUP_REMOVED lines=10> */
[----:B------:R-:W-:Y:S01]  /*97d0*/  UIADD3 UR19, UR19, UR7, URZ ;  /* 0x0000000713137290 */ /* 0x000fe2000fffe03f */
[C---:B---3--:R-:W-:Y:S01]  /*97e0*/  LEA R3, P2, R2.reuse, R12, 0x2 ;  /* 0x0000000c02037211 */ /* 0x048fe200078410ff */
[----:B------:R-:W-:Y:S01]  /*97f0*/  UIADD3 UR40, UR40, 0x1e200, URZ ;  /* 0x0001e20028287890 */ /* 0x000fe2000fffe03f */
[----:B------:R-:W-:Y:S02]  /*9800*/  UMOV UR33, UR17 ;  /* 0x0000001100217c82 */ /* 0x000fe40008000000 */
[----:B------:R-:W-:Y:S01]  /*9810*/  R2UR UR42, R3 ;  /* 0x00000000032a72ca */ /* 0x000fe200000e0000 */
[----:B------:R-:W-:Y:S01]  /*9820*/  UMOV UR25, UR17 ;  /* 0x0000001100197c82 */ /* 0x000fe20008000000 */
[----:B------:R-:W-:Y:S01]  /*9830*/  LEA.HI.X.SX32 R3, R19, R11, 0x1, P1 ;  /* 0x0000000b13037211 */ /* 0x000fe200008f0eff */
[----:B------:R-:W-:Y:S01]  /*9840*/  UMOV UR35, UR19 ;  /* 0x0000001300237c82 */ /* 0x000fe20008000000 */
[----:B-1----:R-:W-:Y:S01]  /*9850*/  IMAD.MOV.U32 R7, RZ, RZ, R4 ;  /* 0x000000ffff077224 */ /* 0x002fe200078e0004 */
[----:B------:R-:W-:Y:S01]  /*9860*/  UMOV UR27, UR19 ;  /* 0x00000013001b7c82 */ /* 0x000fe20008000000 */
[----:B------:R-:W-:Y:S01]  /*9870*/  IMAD.MOV.U32 R6, RZ, RZ, R5 ;  /* 0x000000ffff067224 */ /* 0x000fe200078e0005 */
[----:B------:R-:W-:Y:S01]  /*9880*/  LEA.HI.X R2, R2, R13, R3, 0x2, P2 ;  /* 0x0000000d02027211 */ /* 0x000fe200010f1403 */
[----:B------:R-:W-:Y:S01]  /*9890*/  UMOV UR10, 0x10 ;  /* 0x00000010000a7882 */ /* 0x000fe20000000000 */
[----:B------:R-:W-:Y:S01]  /*98a0*/  IADD3 R4, P1, R7, 0x1f0, RZ ;  /* 0x000001f007047810 */ /* 0x000fe20007f3e0ff */
[----:B------:R-:W-:Y:S01]  /*98b0*/  UMOV UR41, UR17 ;  /* 0x0000001100297c82 */ /* 0x000fe20008000000 */
[----:B------:R-:W-:-:S02]  /*98c0*/  R2UR UR43, R2 ;  /* 0x00000000022b72ca */ /* 0x000fc400000e0000 */
        /* <DEDUP_REMOVED lines=8> */
[----:B-1-3--:R-:W-:Y:S05]  /*9950*/  @!P1 BRA `(.L_x_1639) ;  /* 0x0000001800209947 */ /* 0x00afea0003800000 */
.L_x_1663:
        /* <DEDUP_REMOVED lines=8> */
.L_x_1640:
[----:B------:R-:W-:Y:S01]  /*99e0*/  VIADD R19, R19, 0x40 ;  /* 0x0000004013137836 */ /* 0x000fe20000000000 */
[----:B------:R-:W-:Y:S01]  /*99f0*/  ULDC.64 UR8, c[0x0][0x700] ;  /* 0x0001c00000087ab9 */ /* 0x000fe20000000a00 */
[----:B------:R-:W-:Y:S01]  /*9a00*/  R2UR UR40, R15 ;  /* 0x000000000f2872ca */ /* 0x000fe200000e0000 */
[----:B------:R-:W-:Y:S01]  /*9a10*/  IMAD.U32 R9, RZ, RZ, UR8 ;  /* 0x00000008ff097e24 */ /* 0x000fe2000f8e00ff */
[----:B------:R-:W-:Y:S01]  /*9a20*/  UMOV UR30, 0x0 ;  /* 0x00000000001e7882 */ /* 0x000fe20000000000 */
[C---:B------:R-:W-:Y:S01]  /*9a30*/  IADD3 R2, P1, R19.reuse, UR22, RZ ;  /* 0x0000001613027c10 */ /* 0x040fe2000ff3e0ff */
[----:B------:R-:W-:Y:S01]  /*9a40*/  IMAD.U32 R8, RZ, RZ, UR9 ;  /* 0x00000009ff087e24 */ /* 0x000fe2000f8e00ff */
[----:B------:R-:W-:Y:S01]  /*9a50*/  SHF.R.S32.HI R20, RZ, 0x1f, R19 ;  /* 0x0000001fff147819 */ /* 0x000fe20000011413 */
[----:B------:R-:W-:Y:S01]  /*9a60*/  VIADD R21, R19, UR7 ;  /* 0x0000000713157c36 */ /* 0x000fe20008000000 */
[----:B------:R-:W-:Y:S01]  /*9a70*/  LEA R3, P2, R2, R9, 0x2 ;  /* 0x0000000902037211 */ /* 0x000fe200078410ff */
[----:B------:R-:W-:Y:S01]  /*9a80*/  UMOV UR31, 0x14f00000 ;  /* 0x14f00000001f7882 */ /* 0x000fe20000000000 */
[----:B------:R-:W-:Y:S01]  /*9a90*/  UMOV UR34, URZ ;  /* 0x0000003f00227c82 */ /* 0x000fe20008000000 */
[----:B------:R-:W-:Y:S01]  /*9aa0*/  UMOV UR36, UR20 ;  /* 0x0000001400247c82 */ /* 0x000fe20008000000 */
[----:B------:R-:W-:Y:S01]  /*9ab0*/  R2UR UR42, R3 ;  /* 0x00000000032a72ca */ /* 0x000fe200000e0000 */
[----:B------:R-:W-:Y:S01]  /*9ac0*/  IMAD.X R3, R20, 0x1, R14, P1 ;  /* 0x0000000114037824 */ /* 0x000fe200008e060e */
[----:B------:R-:W-:Y:S01]  /*9ad0*/  R2UR UR35, R21 ;  /* 0x00000000152372ca */ /* 0x000fe200000e0000 */
[----:B------:R-:W-:-:S02]  /*9ae0*/  UIADD3 UR33, UR40, 0x26818, URZ ;  /* 0x0002681828217890 */ /* 0x000fc4000fffe03f */
[----:B------:R-:W-:Y:S01]  /*9af0*/  UIADD3 UR32, UR40, 0x15000, URZ ;  /* 0x0001500028207890 */ /* 0x000fe2000fffe03f */
        /* <DEDUP_REMOVED lines=26> */
.L_x_1664:
[----:B------:R-:W-:Y:S05]  /*9ca0*/  @P0 BRA `(.L_x_1642) ;  /* 0x00000000001c0947 */ /* 0x000fea0003800000 */
[----:B-123--:R-:W-:-:S04]  /*9cb0*/  IMAD.MOV.U32 R18, RZ, RZ, 0x3100 ;  /* 0x00003100ff127424 */ /* 0x00efc800078e00ff */
[----:B------:R1:W-:Y:S02]  /*9cc0*/  SYNCS.ARRIVE.TRANS64 RZ, [R15+URZ+0x26838], R18 ;  /* 0x026838120fff79a7 */ /* 0x0003e4000800003f */
[----:B-1----:R-:W1:Y:S02]  /*9cd0*/  S2R R18, SR_TID.X ;  /* 0x0000000000127919 */ /* 0x002e640000002100 */
[----:B-1----:R-:W-:-:S04]  /*9ce0*/  LOP3.LUT R18, R18, 0x1f, RZ, 0xc0, !PT ;  /* 0x0000001f12127812 */ /* 0x002fc800078ec0ff */
[----:B------:R-:W-:-:S13]  /*9cf0*/  ISETP.NE.AND P1, PT, R18, RZ, PT ;  /* 0x000000ff1200720c */ /* 0x000fda0003f25270 */
[----:B------:R-:W-:Y:S05]  /*9d00*/  @!P1 BRA `(.L_x_1642) ;  /* 0x0000000000049947 */ /* 0x000fea0003800000 */
[----:B------:R-:W-:Y:S01]  /*9d10*/  BPT.TRAP 0x1 ;  /* 0x000000040000795c */ /* 0x000fe20000300000 */
.L_x_1642:
        /* <DEDUP_REMOVED lines=37> */
[----:B----45:R-:W-:Y:S05]  /*9f70*/  @!P1 BRA `(.L_x_1643) ;  /* 0x0000001000c09947 */ /* 0x030fea0003800000 */
.L_x_1666:
[----:B------:R-:W-:Y:S05]  /*9f80*/  @P0 BRA `(.L_x_1644) ;  /* 0x00000000001c0947 */ /* 0x000fea0003800000 */
[----:B------:R-:W5:Y:S01]  /*9f90*/  S2R R5, SR_TID.X ;  /* 0x0000000000057919 */ /* 0x000f620000002100 */
[----:B----4-:R-:W-:-:S04]  /*9fa0*/  IMAD.MOV.U32 R4, RZ, RZ, 0x3100 ;  /* 0x00003100ff047424 */ /* 0x010fc800078e00ff */
[----:B------:R4:W-:Y:S01]  /*9fb0*/  SYNCS.ARRIVE.TRANS64 RZ, [R15+URZ+0x26810], R4 ;  /* 0x026810040fff79a7 */ /* 0x0009e2000800003f */
[----:B-----5:R-:W-:-:S04]  /*9fc0*/  LOP3.LUT R5, R5, 0x1f, RZ, 0xc0, !PT ;  /* 0x0000001f05057812 */ /* 0x020fc800078ec0ff */
[----:B------:R-:W-:-:S13]  /*9fd0*/  ISETP.NE.AND P1, PT, R5, RZ, PT ;  /* 0x000000ff0500720c */ /* 0x000fda0003f25270 */
[----:B----4-:R-:W-:Y:S05]  /*9fe0*/  @!P1 BRA `(.L_x_1644) ;  /* 0x0000000000049947 */ /* 0x010fea0003800000 */
[----:B------:R-:W-:Y:S01]  /*9ff0*/  BPT.TRAP 0x1 ;  /* 0x000000040000795c */ /* 0x000fe20000300000 */
.L_x_1644:
        /* <DEDUP_REMOVED lines=15> */
[----:B------:R-:W-:Y:S02]  /*a0f0*/  USHF.L.U32 UR35, UR10, 0x6, URZ ;  /* 0x000000060a237899 */ /* 0x000fe4000800063f */
[----:B------:R-:W-:Y:S02]  /*a100*/  UIADD3 UR33, UR40, 0x26810, URZ ;  /* 0x0002681028217890 */ /* 0x000fe4000fffe03f */
[----:B------:R-:W-:Y:S02]  /*a110*/  UIADD3 UR8, UP0, UR35, UR22, URZ ;  /* 0x0000001623087290 */ /* 0x000fe4000ff1e03f */
[----:B------:R-:W-:Y:S01]  /*a120*/  IMAD.U32 R5, RZ, RZ, UR35 ;  /* 0x00000023ff057e24 */ /* 0x000fe2000f8e00ff */
[----:B------:R-:W-:Y:S02]  /*a130*/  UIADD3 UR35, UR35, UR7, URZ ;  /* 0x0000000723237290 */ /* 0x000fe4000fffe03f */
[----:B------:R-:W-:Y:S01]  /*a140*/  UIADD3 UR24, UR40, 0x13000, URZ ;  /* 0x0001300028187890 */ /* 0x000fe2000fffe03f */
[----:B------:R-:W-:Y:S01]  /*a150*/  IMAD.U32 R0, RZ, RZ, UR8 ;  /* 0x00000008ff007e24 */ /* 0x000fe2000f8e00ff */
[----:B------:R-:W-:Y:S01]  /*a160*/  PLOP3.LUT P2, PT, PT, PT, UP0, 0x80, 0x0 ;  /* 0x000000000000781c */ /* 0x000fe20003f4f008 */
[----:B------:R-:W-:Y:S01]  /*a170*/  UIADD3 UR16, UR40, 0x14000, URZ ;  /* 0x0001400028107890 */ /* 0x000fe2000fffe03f */
[----:B------:R-:W-:Y:S01]  /*a180*/  R2UR UR8, R2 ;  /* 0x00000000020872ca */ /* 0x000fe200000e0000 */
[----:B------:R-:W-:Y:S01]  /*a190*/  UIADD3 UR40, UR40, 0x1e000, URZ ;  /* 0x0001e00028287890 */ /* 0x000fe2000fffe03f */
[----:B----4-:R-:W-:Y:S01]  /*a1a0*/  LEA R4, P1, R0, R9, 0x2 ;  /* 0x0000000900047211 */ /* 0x010fe200078210ff */
[----:B------:R-:W-:Y:S01]  /*a1b0*/  UMOV UR25, UR33 ;  /* 0x0000002100197c82 */ /* 0x000fe20008000000 */
[----:B------:R-:W-:Y:S01]  /*a1c0*/  LEA.HI.X.SX32 R5, R5, R14, 0x1, P2 ;  /* 0x0000000e05057211 */ /* 0x000fe200010f0eff */
[----:B------:R-:W-:Y:S01]  /*a1d0*/  UMOV UR27, UR35 ;  /* 0x00000023001b7c82 */ /* 0x000fe20008000000 */
[----:B------:R-:W-:Y:S01]  /*a1e0*/  R2UR UR42, R4 ;  /* 0x00000000042a72ca */ /* 0x000fe200000e0000 */
[----:B------:R-:W-:Y:S01]  /*a1f0*/  UMOV UR17, UR33 ;  /* 0x0000002100117c82 */ /* 0x000fe20008000000 */
[----:B------:R-:W-:Y:S01]  /*a200*/  LEA.HI.X R0, R0, R8, R5, 0x2, P1 ;  /* 0x0000000800007211 */ /* 0x000fe200008f1405 */
[----:B------:R-:W-:Y:S01]  /*a210*/  UMOV UR19, UR35 ;  /* 0x0000002300137c82 */ /* 0x000fe20008000000 */
[----:B------:R-:W-:Y:S01]  /*a220*/  ISETP.NE.AND P1, PT, R17, RZ, PT ;  /* 0x000000ff1100720c */ /* 0x000fe20003f25270 */
[----:B------:R-:W-:Y:S01]  /*a230*/  UMOV UR41, UR33 ;  /* 0x0000002100297c82 */ /* 0x000fe20008000000 */
[----:B------:R-:W-:Y:S01]  /*a240*/  R2UR UR43, R0 ;  /* 0x00000000002b72ca */ /* 0x000fe200000e0000 */
[----:B------:R4:W-:Y:S01]  /*a250*/  UTMALDG.4D [UR32], [UR8], desc[UR30] ;  /* 0x00001e20080075b4 */ /* 0x0009e20008019000 */
[----:B------:R-:W-:Y:S01]  /*a260*/  UMOV UR39, 0x10 ;  /* 0x0000001000277882 */ /* 0x000fe20000000000 */
[----:B------:R-:W-:Y:S01]  /*a270*/  IMAD.U32 R0, RZ, RZ, UR10 ;  /* 0x0000000aff007e24 */ /* 0x000fe2000f8e00ff */
[----:B------:R4:W-:Y:S01]  /*a280*/  UTMALDG.4D [UR24], [UR8], desc[UR30] ;  /* 0x00001e18080075b4 */ /* 0x0009e20008019000 */
[----:B------:R4:W-:Y:S08]  /*a290*/  UTMALDG.4D [UR16], [UR8], desc[UR30] ;  /* 0x00001e10080075b4 */ /* 0x0009f00008019000 */
[----:B------:R4:W-:Y:S02]  /*a2a0*/  UBLKCP.S.G [UR40], [UR42], UR39 ;  /* 0x000000282a0073ba */ /* 0x0009e40008000227 */
[----:B----4-:R-:W-:Y:S05]  /*a2b0*/  @P1 BRA `(.L_x_1645) ;  /* 0xfffffff000cc1947 */ /* 0x010fea000383ffff */
.L_x_1636:
[----:B------:R-:W4:Y:S02]  /*a2c0*/  LDL.LU R4, [R1+0x8] ;  /* 0x0000080001047983 */ /* 0x000f240000300800 */
[----:B----4-:R-:W-:Y:S02]  /*a2d0*/  ISETP.NE.AND P1, PT, R4, RZ, PT ;  /* 0x000000ff0400720c */ /* 0x010fe40003f25270 */
[----:B------:R4:W5:Y:S11]  /*a2e0*/  LDL R4, [R1+0x4] ;  /* 0x0000040001047983 */ /* 0x0009760000100800 */
[----:B----4-:R-:W-:Y:S05]  /*a2f0*/  @!P1 BRA `(.L_x_1635) ;  /* 0x0000000400949947 */ /* 0x010fea0003800000 */
[----:B------:R-:W-:-:S04]  /*a300*/  SHF.L.U32 R12, R10, 0x1f, RZ ;  /* 0x0000001f0a0c7819 */ /* 0x000fc800000006ff */
[----:B------:R-:W4:Y:S02]  /*a310*/  SYNCS.PHASECHK.TRANS64.TRYWAIT P1, [R15+URZ+0x26840], R12 ;  /* 0x0268400c0f0075a7 */ /* 0x000f24000802017f */
[----:B----4-:R-:W-:Y:S05]  /*a320*/  @!P1 BRA `(.L_x_1646) ;  /* 0x0000000c00ec9947 */ /* 0x010fea0003800000 */
.L_x_1667:
[----:B------:R-:W-:Y:S05]  /*a330*/  @P0 BRA `(.L_x_1647) ;  /* 0x00000000001c0947 */ /* 0x000fea0003800000 */
[----:B-----5:R-:W1:Y:S02]  /*a340*/  S2R R4, SR_TID.X ;  /* 0x0000000000047919 */ /* 0x020e640000002100 */
[----:B-1----:R-:W-:Y:S01]  /*a350*/  LOP3.LUT R5, R4, 0x1f, RZ, 0xc0, !PT ;  /* 0x0000001f04057812 */ /* 0x002fe200078ec0ff */
[----:B------:R-:W-:-:S03]  /*a360*/  IMAD.MOV.U32 R4, RZ, RZ, 0x3100 ;  /* 0x00003100ff047424 */ /* 0x000fc600078e00ff */
[----:B------:R-:W-:Y:S01]  /*a370*/  ISETP.NE.AND P1, PT, R5, RZ, PT ;  /* 0x000000ff0500720c */ /* 0x000fe20003f25270 */
[----:B------:R1:W-:-:S12]  /*a380*/  SYNCS.ARRIVE.TRANS64 RZ, [R15+URZ+0x26830], R4 ;  /* 0x026830040fff79a7 */ /* 0x0003d8000800003f */
[----:B-1----:R-:W-:Y:S05]  /*a390*/  @!P1 BRA `(.L_x_1647) ;  /* 0x0000000000049947 */ /* 0x002fea0003800000 */
[----:B------:R-:W-:Y:S01]  /*a3a0*/  BPT.TRAP 0x1 ;  /* 0x000000040000795c */ /* 0x000fe20000300000 */
.L_x_1647:
[----:B-1---5:R-:W1:Y:S01]  /*a3b0*/  LDC.64 R4, c[0x0][0x728] ;  /* 0x0001ca00ff047b82 */ /* 0x022e620000000a00 */
        /* <DEDUP_REMOVED lines=17> */
[----:B------:R-:W-:Y:S02]  /*a4d0*/  UIADD3 UR35, UR35, UR7, URZ ;  /* 0x0000000723237290 */ /* 0x000fe4000fffe03f */
[----:B------:R-:W-:Y:S01]  /*a4e0*/  UIADD3 UR24, UR16, 0x19000, URZ ;  /* 0x0001900010187890 */ /* 0x000fe2000fffe03f */
[C---:B-1----:R-:W-:Y:S01]  /*a4f0*/  LEA R4, P2, R13.reuse, R4, 0x2 ;  /* 0x000000040d047211 */ /* 0x042fe200078410ff */
[----:B------:R-:W-:Y:S01]  /*a500*/  UIADD3 UR16, UR16, 0x1a000, URZ ;  /* 0x0001a00010107890 */ /* 0x000fe2000fffe03f */
[----:B------:R-:W-:Y:S02]  /*a510*/  UMOV UR25, UR33 ;  /* 0x0000002100197c82 */ /* 0x000fe40008000000 */
[----:B------:R-:W-:Y:S01]  /*a520*/  R2UR UR40, R4 ;  /* 0x00000000042872ca */ /* 0x000fe200000e0000 */
[----:B------:R-:W-:Y:S01]  /*a530*/  UMOV UR27, UR35 ;  /* 0x00000023001b7c82 */ /* 0x000fe20008000000 */
[----:B------:R-:W-:Y:S01]  /*a540*/  LEA.HI.X.SX32 R4, R0, R11, 0x1, P1 ;  /* 0x0000000b00047211 */ /* 0x000fe200008f0eff */
[----:B------:R-:W-:Y:S01]  /*a550*/  UMOV UR17, UR33 ;  /* 0x0000002100117c82 */ /* 0x000fe20008000000 */
[----:B------:R-:W-:Y:S01]  /*a560*/  UMOV UR19, UR35 ;  /* 0x0000002300137c82 */ /* 0x000fe20008000000 */
[----:B------:R-:W-:Y:S01]  /*a570*/  UMOV UR43, UR33 ;  /* 0x00000021002b7c82 */ /* 0x000fe20008000000 */
        /* <DEDUP_REMOVED lines=10> */
[----:B------:R-:W2:Y:S02]  /*a620*/  SYNCS.PHASECHK.TRANS64.TRYWAIT P1, [R15+URZ+0x26828], R12 ;  /* 0x0268280c0f0075a7 */ /* 0x000ea4000802017f */
[----:B-12---:R-:W-:Y:S05]  /*a630*/  @!P1 BRA `(.L_x_1648) ;  /* 0x0000000c003c9947 */ /* 0x006fea0003800000 */
.L_x_1668:
[----:B------:R-:W-:Y:S05]  /*a640*/  @P0 BRA `(.L_x_1649) ;  /* 0x00000000001c0947 */ /* 0x000fea0003800000 */
[----:B------:R-:W2:Y:S02]  /*a650*/  S2R R4, SR_TID.X ;  /* 0x0000000000047919 */ /* 0x000ea40000002100 */
[----:B--2---:R-:W-:Y:S01]  /*a660*/  LOP3.LUT R5, R4, 0x1f, RZ, 0xc0, !PT ;  /* 0x0000001f04057812 */ /* 0x004fe200078ec0ff */
[----:B------:R-:W-:-:S03]  /*a670*/  IMAD.MOV.U32 R4, RZ, RZ, 0x3100 ;  /* 0x00003100ff047424 */ /* 0x000fc600078e00ff */
[----:B------:R-:W-:Y:S01]  /*a680*/  ISETP.NE.AND P0, PT, R5, RZ, PT ;  /* 0x000000ff0500720c */ /* 0x000fe20003f05270 */
[----:B------:R2:W-:-:S12]  /*a690*/  SYNCS.ARRIVE.TRANS64 RZ, [R15+URZ+0x26818], R4 ;  /* 0x026818040fff79a7 */ /* 0x0005d8000800003f */
[----:B--2---:R-:W-:Y:S05]  /*a6a0*/  @!P0 BRA `(.L_x_1649) ;  /* 0x0000000000048947 */ /* 0x004fea0003800000 */
[----:B------:R-:W-:Y:S01]  /*a6b0*/  BPT.TRAP 0x1 ;  /* 0x000000040000795c */ /* 0x000fe20000300000 */
.L_x_1649:
[----:B------:R2:W5:Y:S01]  /*a6c0*/  LDL.LU R4, [R1+0x4] ;  /* 0x0000040001047983 */ /* 0x0005620000300800 */
        /* <DEDUP_REMOVED lines=15> */
[----:B------:R-:W-:Y:S01]  /*a7c0*/  IMAD.U32 R3, RZ, RZ, UR35 ;  /* 0x00000023ff037e24 */ /* 0x000fe2000f8e00ff */
[----:B------:R-:W-:Y:S02]  /*a7d0*/  UIADD3 UR32, UR40, 0x15000, URZ ;  /* 0x0001500028207890 */ /* 0x000fe4000fffe03f */
[----:B------:R-:W-:Y:S01]  /*a7e0*/  UIADD3 UR33, UR40, 0x26818, URZ ;  /* 0x0002681828217890 */ /* 0x000fe2000fffe03f */
[----:B------:R-:W-:Y:S01]  /*a7f0*/  PLOP3.LUT P0, PT, PT, PT, UP0, 0x80, 0x0 ;  /* 0x000000000000781c */ /* 0x000fe20003f0f008 */
[----:B------:R-:W-:Y:S01]  /*a800*/  IMAD.U32 R0, RZ, RZ, UR10 ;  /* 0x0000000aff007e24 */ /* 0x000fe2000f8e00ff */
[----:B------:R-:W-:Y:S02]  /*a810*/  UIADD3 UR35, UR35, UR7, URZ ;  /* 0x0000000723237290 */ /* 0x000fe4000fffe03f */
[----:B------:R-:W-:Y:S01]  /*a820*/  LEA.HI.X.SX32 R3, R3, R14, 0x1, P0 ;  /* 0x0000000e03037211 */ /* 0x000fe200000f0eff */
[----:B------:R-:W-:Y:S01]  /*a830*/  UIADD3 UR24, UR40, 0x16000, URZ ;  /* 0x0001600028187890 */ /* 0x000fe2000fffe03f */
[----:B------:R-:W-:Y:S01]  /*a840*/  LEA R9, P0, R0, R9, 0x2 ;  /* 0x0000000900097211 */ /* 0x000fe200078010ff */
[----:B------:R-:W-:-:S02]  /*a850*/  UIADD3 UR16, UR40, 0x17000, URZ ;  /* 0x0001700028107890 */ /* 0x000fc4000fffe03f */
[----:B------:R-:W-:Y:S01]  /*a860*/  UIADD3 UR40, UR40, 0x1e100, URZ ;  /* 0x0001e10028287890 */ /* 0x000fe2000fffe03f */
[----:B------:R-:W-:Y:S01]  /*a870*/  LEA.HI.X R8, R0, R8, R3, 0x2, P0 ;  /* 0x0000000800087211 */ /* 0x000fe200000f1403 */
[----:B------:R-:W-:Y:S01]  /*a880*/  UMOV UR25, UR33 ;  /* 0x0000002100197c82 */ /* 0x000fe20008000000 */
[----:B------:R-:W-:Y:S01]  /*a890*/  R2UR UR42, R9 ;  /* 0x00000000092a72ca */ /* 0x000fe200000e0000 */
[----:B------:R-:W-:Y:S01]  /*a8a0*/  UMOV UR27, UR35 ;  /* 0x00000023001b7c82 */ /* 0x000fe20008000000 */
[----:B------:R-:W-:Y:S01]  /*a8b0*/  R2UR UR43, R8 ;  /* 0x00000000082b72ca */ /* 0x000fe200000e0000 */
[----:B------:R-:W-:Y:S01]  /*a8c0*/  UMOV UR17, UR33 ;  /* 0x0000002100117c82 */ /* 0x000fe20008000000 */
[----:B------:R2:W-:Y:S01]  /*a8d0*/  UTMALDG.4D [UR32], [UR8], desc[UR30] ;  /* 0x00001e20080075b4 */ /* 0x0005e20008019000 */
[----:B------:R-:W-:Y:S01]  /*a8e0*/  UMOV UR19, UR35 ;  /* 0x0000002300137c82 */ /* 0x000fe20008000000 */
[----:B------:R-:W-:Y:S01]  /*a8f0*/  UMOV UR41, UR33 ;  /* 0x0000002100297c82 */ /* 0x000fe20008000000 */
[----:B------:R-:W-:Y:S01]  /*a900*/  UMOV UR10, 0x10 ;  /* 0x00000010000a7882 */ /* 0x000fe20000000000 */
[----:B------:R2:W-:Y:S01]  /*a910*/  UTMALDG.4D [UR24], [UR8], desc[UR30] ;  /* 0x00001e18080075b4 */ /* 0x0005e20008019000 */
[----:B------:R2:W-:Y:S06]  /*a920*/  UTMALDG.4D [UR16], [UR8], desc[UR30] ;  /* 0x00001e10080075b4 */ /* 0x0005ec0008019000 */
[----:B------:R2:W-:Y:S02]  /*a930*/  UBLKCP.S.G [UR40], [UR42], UR10 ;  /* 0x000000282a0073ba */ /* 0x0005e4000800020a */
[----:B--2---:R-:W-:-:S07]  /*a940*/  IMAD.MOV.U32 R16, RZ, RZ, 0x1 ;  /* 0x00000001ff107424 */ /* 0x004fce00078e00ff */
.L_x_1635:
[----:B------:R-:W1:Y:S01]  /*a950*/  S2R R0, SR_TID.X ;  /* 0x0000000000007919 */ /* 0x000e620000002100 */
[----:B------:R-:W-:Y:S01]  /*a960*/  IMAD R3, R16, 0x8, R15 ;  /* 0x0000000810037824 */ /* 0x000fe200078e020f */
[----:B-1----:R-:W-:Y:S02]  /*a970*/  LOP3.LUT R2, R0, 0x7f, RZ, 0xc0, !PT ;  /* 0x0000007f00027812 */ /* 0x002fe400078ec0ff */
[----:B------:R-:W-:Y:S02]  /*a980*/  SHF.L.U32 R0, R10, 0x1f, RZ ;  /* 0x0000001f0a007819 */ /* 0x000fe400000006ff */
[----:B------:R-:W-:Y:S02]  /*a990*/  ISETP.NE.AND P1, PT, R2, RZ, PT ;  /* 0x000000ff0200720c */ /* 0x000fe40003f25270 */
[----:B------:R-:W1:Y:S02]  /*a9a0*/  SYNCS.PHASECHK.TRANS64.TRYWAIT P0, [R3+URZ+0x26840], R0 ;  /* 0x02684000030075a7 */ /* 0x000e64000800017f */
[----:B-1----:R-:W-:Y:S09]  /*a9b0*/  @!P0 BRA `(.L_x_1650) ;  /* 0x0000000800708947 */ /* 0x002ff20003800000 */
.L_x_1669:
[----:B------:R-:W-:Y:S05]  /*a9c0*/  @P1 BRA `(.L_x_1651) ;  /* 0x0000000000181947 */ /* 0x000fea0003800000 */
[----:B------:R-:W1:Y:S01]  /*a9d0*/  S2R R2, SR_TID.X ;  /* 0x0000000000027919 */ /* 0x000e620000002100 */
[----:B------:R-:W-:-:S04]  /*a9e0*/  IMAD.MOV.U32 R0, RZ, RZ, 0x3100 ;  /* 0x00003100ff007424 */ /* 0x000fc800078e00ff */
[----:B------:R1:W-:Y:S02]  /*a9f0*/  SYNCS.ARRIVE.TRANS64 RZ, [R3+URZ+0x26830], R0 ;  /* 0x0268300003ff79a7 */ /* 0x0003e4000800003f */
[----:B-1----:R-:W-:-:S13]  /*aa00*/  LOP3.LUT P0, RZ, R2, 0x1f, RZ, 0xc0, !PT ;  /* 0x0000001f02ff7812 */ /* 0x002fda000780c0ff */
[----:B------:R-:W-:Y:S05]  /*aa10*/  @!P0 BRA `(.L_x_1651) ;  /* 0x0000000000048947 */ /* 0x000fea0003800000 */
[----:B------:R-:W-:Y:S01]  /*aa20*/  BPT.TRAP 0x1 ;  /* 0x000000040000795c */ /* 0x000fe20000300000 */
.L_x_1651:
[----:B-----5:R-:W-:Y:S01]  /*aa30*/  R2UR UR35, R4 ;  /* 0x00000000042372ca */ /* 0x020fe200000e0000 */
[C-C-:B------:R-:W-:Y:S01]  /*aa40*/  IMAD R0, R16.reuse, 0x3000, R15.reuse ;  /* 0x0000300010007824 */ /* 0x140fe200078e020f */
[----:B------:R-:W-:Y:S01]  /*aa50*/  R2UR UR17, R11 ;  /* 0x000000000b1172ca */ /* 0x000fe200000e0000 */
[----:B--234-:R-:W-:Y:S01]  /*aa60*/  IMAD R15, R16, 0x100, R15 ;  /* 0x00000100100f7824 */ /* 0x01cfe200078e020f */
[----:B------:R-:W-:Y:S01]  /*aa70*/  IADD3 R7, P0, R7, 0x1f0, RZ ;  /* 0x000001f007077810 */ /* 0x000fe20007f1e0ff */
[----:B------:R-:W-:Y:S01]  /*aa80*/  ULDC.64 UR30, c[0x0][0x728] ;  /* 0x0001ca00001e7ab9 */ /* 0x000fe20000000a00 */
[----:B------:R-:W-:Y:S01]  /*aa90*/  R2UR UR33, R3 ;  /* 0x00000000032172ca */ /* 0x000fe200000e0000 */
[----:B------:R-:W-:Y:S01]  /*aaa0*/  UMOV UR40, 0x0 ;  /* 0x0000000000287882 */ /* 0x000fe20000000000 */
[----:B------:R-:W-:Y:S01]  /*aab0*/  R2UR UR16, R0 ;  /* 0x00000000001072ca */ /* 0x000fe200000e0000 */
[----:B------:R-:W-:Y:S01]  /*aac0*/  IMAD.X R6, RZ, RZ, R6, P0 ;  /* 0x000000ffff067224 */ /* 0x000fe200000e0606 */
        /* <DEDUP_REMOVED lines=10> */
[----:B------:R-:W-:Y:S02]  /*ab70*/  ULEA.HI.X.SX32 UR17, UR35, UR17, 0x1, UP0 ;  /* 0x0000001123117291 */ /* 0x000fe400080f0e3f */
[----:B------:R-:W-:Y:S01]  /*ab80*/  ULEA UR30, UP0, UR18, UR30, 0x2 ;  /* 0x0000001e121e7291 */ /* 0x000fe2000f80103f */
[C---:B------:R-:W-:Y:S01]  /*ab90*/  ISETP.NE.AND P0, PT, R0.reuse, 0x2, PT ;  /* 0x000000020000780c */ /* 0x040fe20003f05270 */
[----:B------:R-:W-:Y:S02]  /*aba0*/  UIADD3 UR35, UR35, UR7, URZ ;  /* 0x0000000723237290 */ /* 0x000fe4000fffe03f */
[----:B------:R-:W-:Y:S01]  /*abb0*/  UIADD3 UR32, UR16, 0x18000, URZ ;  /* 0x0001800010207890 */ /* 0x000fe2000fffe03f */
[----:B------:R-:W-:Y:S01]  /*abc0*/  SEL R3, RZ, 0x1, P0 ;  /* 0x00000001ff037807 */ /* 0x000fe20000000000 */
[----:B------:R-:W-:Y:S01]  /*abd0*/  UIADD3 UR24, UR16, 0x19000, URZ ;  /* 0x0001900010187890 */ /* 0x000fe2000fffe03f */
[----:B------:R-:W-:Y:S01]  /*abe0*/  SEL R0, R0, RZ, P0 ;  /* 0x000000ff00007207 */ /* 0x000fe20000000000 */
[----:B------:R-:W-:Y:S01]  /*abf0*/  UIADD3 UR16, UR16, 0x1a000, URZ ;  /* 0x0001a00010107890 */ /* 0x000fe2000fffe03f */
[----:B------:R-:W-:Y:S01]  /*ac00*/  LOP3.LUT R10, R10, R3, RZ, 0x3c, !PT ;  /* 0x000000030a0a7212 */ /* 0x000fe200078e3cff */
[----:B------:R-:W-:-:S02]  /*ac10*/  ULEA.HI.X UR31, UR18, UR31, UR17, 0x2, UP0 ;  /* 0x0000001f121f7291 */ /* 0x000fc400080f1411 */
        /* <DEDUP_REMOVED lines=17> */
.L_x_1632:
[----:B------:R-:W-:Y:S05]  /*ad30*/  BSYNC B0 ;  /* 0x0000000000007941 */ /* 0x000fea0003800000 */
.L_x_1627:
[----:B------:R-:W-:-:S03]  /*ad40*/  UMOV UR8, 0xffffffff ;  /* 0xffffffff00087882 */ /* 0x000fc60000000000 */
[----:B------:R-:W-:Y:S05]  /*ad50*/  BRA.DIV UR8, `(.L_x_1652) ;  /* 0x00000006089c7947 */ /* 0x000fea000b800000 */
[----:B------:R-:W-:-:S13]  /*ad60*/  ELECT P6, URZ, PT ;  /* 0x00000000003f782f */ /* 0x000fda00038c0000 */
.L_x_1672:
[----:B------:R-:W-:Y:S05]  /*ad70*/  @!P6 BRA `(.L_x_1554) ;  /* 0x000000000084e947 */ /* 0x000fea0003800000 */
[----:B------:R-:W-:-:S06]  /*ad80*/  ULOP3.LUT UR8, UR38, 0x2, URZ, 0xfc, !UPT ;  /* 0x0000000226087892 */ /* 0x000fcc000f8efc3f */
[----:B------:R-:W-:-:S05]  /*ad90*/  IMAD.U32 R2, RZ, RZ, UR8 ;  /* 0x00000008ff027e24 */ /* 0x000fca000f8e00ff */
[----:B------:R-:W-:-:S13]  /*ada0*/  ISETP.NE.AND P2, PT, R2, 0x3, PT ;  /* 0x000000030200780c */ /* 0x000fda0003f45270 */
[----:B------:R-:W-:Y:S05]  /*adb0*/  @!P2 BRA `(.L_x_1653) ;  /* 0x000000000004a947 */ /* 0x000fea0003800000 */
[----:B---3--:R-:W-:Y:S01]  /*adc0*/  BPT.TRAP 0x1 ;  /* 0x000000040000795c */ /* 0x008fe20000300000 */
.L_x_1653:
        /* <DEDUP_REMOVED lines=8> */
[----:B------:R-:W-:Y:S02]  /*ae50*/  SEL R5, RZ, 0x1, P1 ;  /* 0x00000001ff057807 */ /* 0x000fe40000800000 */
[----:B------:R-:W-:Y:S01]  /*ae60*/  SEL R6, R2, RZ, P1 ;  /* 0x000000ff02067207 */ /* 0x000fe20000800000 */
[----:B------:R-:W1:Y:S01]  /*ae70*/  SYNCS.PHASECHK.TRANS64.TRYWAIT P0, [R7+URZ], R4 ;  /* 0x00000004070075a7 */ /* 0x000e62000800017f */
[----:B------:R-:W-:-:S03]  /*ae80*/  LOP3.LUT R5, R10, R5, RZ, 0x3c, !PT ;  /* 0x000000050a057212 */ /* 0x000fc600078e3cff */
[----:B------:R-:W-:Y:S01]  /*ae90*/  IMAD R3, R6, 0x8, R3 ;  /* 0x0000000806037824 */ /* 0x000fe200078e0203 */
[----:B------:R-:W-:Y:S01]  /*aea0*/  SHF.L.U32 R2, R5, 0x1f, RZ ;  /* 0x0000001f05027819 */ /* 0x000fe200000006ff */
[----:B-1----:R-:W-:Y:S06]  /*aeb0*/  @!P0 BRA `(.L_x_1654) ;  /* 0x0000000400648947 */ /* 0x002fec0003800000 */
.L_x_1673:
[----:B------:R-:W2:Y:S02]  /*aec0*/  SYNCS.PHASECHK.TRANS64.TRYWAIT P0, [R3+URZ], R2 ;  /* 0x00000002030075a7 */ /* 0x000ea4000800017f */
[----:B--2---:R-:W-:Y:S05]  /*aed0*/  @!P0 BRA `(.L_x_1655) ;  /* 0x0000000400708947 */ /* 0x004fea0003800000 */
.L_x_1674:
[----:B------:R-:W-:Y:S05]  /*aee0*/  @!P2 BRA `(.L_x_1656) ;  /* 0x000000000004a947 */ /* 0x000fea0003800000 */
[----:B---3--:R-:W-:Y:S01]  /*aef0*/  BPT.TRAP 0x1 ;  /* 0x000000040000795c */ /* 0x008fe20000300000 */
.L_x_1656:
[----:B--2---:R-:W-:-:S04]  /*af00*/  VIADD R3, R8, 0x26840 ;  /* 0x0002684008037836 */ /* 0x004fc80000000000 */
[----:B------:R-:W-:-:S04]  /*af10*/  IMAD R5, R0, 0x8, R3 ;  /* 0x0000000800057824 */ /* 0x000fc800078e0203 */
[----:B------:R-:W2:Y:S02]  /*af20*/  SYNCS.PHASECHK.TRANS64.TRYWAIT P0, [R5+URZ], R4 ;  /* 0x00000004050075a7 */ /* 0x000ea4000800017f */
[----:B--2---:R-:W-:Y:S05]  /*af30*/  @!P0 BRA `(.L_x_1657) ;  /* 0x00000004006c8947 */ /* 0x004fea0003800000 */
.L_x_1675:
[----:B------:R-:W-:-:S07]  /*af40*/  IMAD R3, R6, 0x8, R3 ;  /* 0x0000000806037824 */ /* 0x000fce00078e0203 */
.L_x_1658:
[----:B----4-:R4:W1:Y:S02]  /*af50*/  SYNCS.PHASECHK.TRANS64.TRYWAIT P0, [R3+URZ], R2 ;  /* 0x00000002030075a7 */ /* 0x010864000800017f */
[----:B-1----:R-:W-:Y:S05]  /*af60*/  @!P0 NANOSLEEP.SYNCS 0x989680 ;  /* 0x009896800000895d */ /* 0x002fea0003900000 */
[----:B------:R-:W1:Y:S02]  /*af70*/  @!P0 SYNCS.PHASECHK.TRANS64 P0, [R3+URZ], R2 ;  /* 0x00000002030085a7 */ /* 0x000e64000800007f */
[----:B-1----:R-:W-:Y:S05]  /*af80*/  @!P0 BRA `(.L_x_1658) ;  /* 0xfffffffc00f08947 */ /* 0x002fea000383ffff */
.L_x_1554:
[----:B---3--:R-:W-:Y:S05]  /*af90*/  BSYNC B6 ;  /* 0x0000000000067941 */ /* 0x008fea0003800000 */
.L_x_1548:
[----:B------:R-:W-:Y:S05]  /*afa0*/  EXIT ;  /* 0x000000000000794d */ /* 0x000fea0003800000 */
.L_x_1565:
[----:B------:R-:W-:Y:S02]  /*afb0*/  IMAD.MOV.U32 R13, RZ, RZ, R17 ;  /* 0x000000ffff0d7224 */ /* 0x000fe400078e0011 */
[----:B------:R-:W-:Y:S02]  /*afc0*/  IMAD.MOV.U32 R12, RZ, RZ, RZ ;  /* 0x000000ffff0c7224 */ /* 0x000fe400078e00ff */
[----:B------:R-:W-:Y:S02]  /*afd0*/  IMAD.MOV.U32 R11, RZ, RZ, 0x1f ;  /* 0x0000001fff0b7424 */ /* 0x000fe400078e00ff */
[----:B------:R-:W-:-:S07]  /*afe0*/  IMAD.MOV.U32 R15, RZ, RZ, -0x1 ;  /* 0xffffffffff0f7424 */ /* 0x000fce00078e00ff */
[----:B------:R-:W-:Y:S05]  /*aff0*/  WARPSYNC.COLLECTIVE R15, `(.L_x_1659) ;  /* 0x000000000f087348 */ /* 0x000fea0003c00000 */
[----:B------:R1:W2:Y:S02]  /*b000*/  SHFL.IDX P6, R14, R13, R12, R11 ;  /* 0x0000000c0d0e7389 */ /* 0x0002a400000c000b */
[----:B-12---:R-:W-:Y:S01]  /*b010*/  ENDCOLLECTIVE ;  /* 0x000000000000791b */ /* 0x006fe20003800000 */
.L_x_1659:
[----:B------:R-:W-:Y:S05]  /*b020*/  BRA `(.L_x_1660) ;  /* 0xffffff64003c7947 */ /* 0x000fea000383ffff */
.L_x_1567:
[----:B--2---:R2:W3:Y:S02]  /*b030*/  SYNCS.PHASECHK.TRANS64.TRYWAIT P0, [R237+URZ+0x26800], R4 ;  /* 0x02680004ed0075a7 */ /* 0x0044e4000800017f */
[----:B---3--:R-:W-:Y:S05]  /*b040*/  @!P0 NANOSLEEP.SYNCS 0x989680 ;  /* 0x009896800000895d */ /* 0x008fea0003900000 */
[----:B------:R-:W3:Y:S02]  /*b050*/  @!P0 SYNCS.PHASECHK.TRANS64 P0, [R237+URZ+0x26800], R4 ;  /* 0x02680004ed0085a7 */ /* 0x000ee4000800007f */
[----:B---3--:R-:W-:Y:S05]  /*b060*/  @!P0 BRA `(.L_x_1567) ;  /* 0xfffffffc00f08947 */ /* 0x008fea000383ffff */
[----:B------:R-:W-:Y:S05]  /*b070*/  BRA `(.L_x_1566) ;  /* 0xffffff6400647947 */ /* 0x000fea000383ffff */
.L_x_1572:
[----:B--2---:R-:W-:-:S04]  /*b080*/  IMAD.U32 R5, RZ, RZ, UR7 ;  /* 0x00000007ff057e24 */ /* 0x004fc8000f8e00ff */
[----:B------:R2:W3:Y:S03]  /*b090*/  SYNCS.PHASECHK.TRANS64.TRYWAIT P0, [R5+URZ+0x26810], R120 ;  /* 0x02681078050075a7 */ /* 0x0004e6000800017f */
[----:B---3--:R-:W-:Y:S05]  /*b0a0*/  @!P0 NANOSLEEP.SYNCS 0x989680 ;  /* 0x009896800000895d */ /* 0x008fea0003900000 */
[----:B------:R-:W3:Y:S02]  /*b0b0*/  @!P0 SYNCS.PHASECHK.TRANS64 P0, [R5+URZ+0x26810], R120 ;  /* 0x02681078050085a7 */ /* 0x000ee4000800007f */
[----:B---3--:R-:W-:Y:S05]  /*b0c0*/  @!P0 BRA `(.L_x_1572) ;  /* 0xfffffffc00ec8947 */ /* 0x008fea000383ffff */
[----:B------:R-:W-:Y:S05]  /*b0d0*/  BRA `(.L_x_1571) ;  /* 0xffffff6c00c07947 */ /* 0x000fea000383ffff */
.L_x_1576:
[----:B------:R-:W-:-:S04]  /*b0e0*/  IMAD.U32 R121, RZ, RZ, UR7 ;  /* 0x00000007ff797e24 */ /* 0x000fc8000f8e00ff */
[----:B------:R1:W1:Y:S03]  /*b0f0*/  SYNCS.PHASECHK.TRANS64.TRYWAIT P0, [R121+URZ+0x26830], R120 ;  /* 0x02683078790075a7 */ /* 0x000266000800017f */
[----:B-1----:R-:W-:Y:S05]  /*b100*/  @!P0 NANOSLEEP.SYNCS 0x989680 ;  /* 0x009896800000895d */ /* 0x002fea0003900000 */
[----:B------:R-:W1:Y:S02]  /*b110*/  @!P0 SYNCS.PHASECHK.TRANS64 P0, [R121+URZ+0x26830], R120 ;  /* 0x02683078790085a7 */ /* 0x000e64000800007f */
[----:B-1----:R-:W-:Y:S05]  /*b120*/  @!P0 BRA `(.L_x_1576) ;  /* 0xfffffffc00ec8947 */ /* 0x002fea000383ffff */
[----:B------:R-:W-:Y:S05]  /*b130*/  BRA `(.L_x_1575) ;  /* 0xffffff7400847947 */ /* 0x000fea000383ffff */
.L_x_1633:
[----:B-1----:R1:W2:Y:S02]  /*b140*/  SYNCS.PHASECHK.TRANS64.TRYWAIT P0, [R15+URZ+0x26820], R0 ;  /* 0x026820000f0075a7 */ /* 0x0022a4000800017f */
[----:B--2---:R-:W-:Y:S05]  /*b150*/  @!P0 NANOSLEEP.SYNCS 0x989680 ;  /* 0x009896800000895d */ /* 0x004fea0003900000 */
[----:B------:R-:W2:Y:S02]  /*b160*/  @!P0 SYNCS.PHASECHK.TRANS64 P0, [R15+URZ+0x26820], R0 ;  /* 0x026820000f0085a7 */ /* 0x000ea4000800007f */
[----:B--2---:R-:W-:Y:S05]  /*b170*/  @!P0 BRA `(.L_x_1633) ;  /* 0xfffffffc00f08947 */ /* 0x004fea000383ffff */
[----:B------:R-:W-:Y:S05]  /*b180*/  BRA `(.L_x_1661) ;  /* 0xffffffd800e07947 */ /* 0x000fea000383ffff */
.L_x_1637:
[----:B--2---:R2:W3:Y:S02]  /*b190*/  SYNCS.PHASECHK.TRANS64.TRYWAIT P1, [R15+URZ+0x26840], R18 ;  /* 0x026840120f0075a7 */ /* 0x0044e4000802017f */
[----:B---3--:R-:W-:Y:S05]  /*b1a0*/  @!P1 NANOSLEEP.SYNCS 0x989680 ;  /* 0x009896800000995d */ /* 0x008fea0003900000 */
[----:B------:R-:W3:Y:S02]  /*b1b0*/  @!P1 SYNCS.PHASECHK.TRANS64 P1, [R15+URZ+0x26840], R18 ;  /* 0x026840120f0095a7 */ /* 0x000ee4000802007f */
[----:B---3--:R-:W-:Y:S05]  /*b1c0*/  @!P1 BRA `(.L_x_1637) ;  /* 0xfffffffc00f09947 */ /* 0x008fea000383ffff */
[----:B------:R-:W-:Y:S05]  /*b1d0*/  BRA `(.L_x_1662) ;  /* 0xffffffe400107947 */ /* 0x000fea000383ffff */
.L_x_1639:
[----:B-1----:R1:W3:Y:S02]  /*b1e0*/  SYNCS.PHASECHK.TRANS64.TRYWAIT P1, [R15+URZ+0x26828], R18 ;  /* 0x026828120f0075a7 */ /* 0x0022e4000802017f */
[----:B---3--:R-:W-:Y:S05]  /*b1f0*/  @!P1 NANOSLEEP.SYNCS 0x989680 ;  /* 0x009896800000995d */ /* 0x008fea0003900000 */
[----:B------:R-:W3:Y:S02]  /*b200*/  @!P1 SYNCS.PHASECHK.TRANS64 P1, [R15+URZ+0x26828], R18 ;  /* 0x026828120f0095a7 */ /* 0x000ee4000802007f */
[----:B---3--:R-:W-:Y:S05]  /*b210*/  @!P1 BRA `(.L_x_1639) ;  /* 0xfffffffc00f09947 */ /* 0x008fea000383ffff */
[----:B------:R-:W-:Y:S05]  /*b220*/  BRA `(.L_x_1663) ;  /* 0xffffffe400cc7947 */ /* 0x000fea000383ffff */
.L_x_1641:
[----:B---3--:R3:W4:Y:S02]  /*b230*/  SYNCS.PHASECHK.TRANS64.TRYWAIT P1, [R15+URZ+0x26848], R18 ;  /* 0x026848120f0075a7 */ /* 0x008724000802017f */
[----:B----4-:R-:W-:Y:S05]  /*b240*/  @!P1 NANOSLEEP.SYNCS 0x989680 ;  /* 0x009896800000995d */ /* 0x010fea0003900000 */
[----:B------:R-:W4:Y:S02]  /*b250*/  @!P1 SYNCS.PHASECHK.TRANS64 P1, [R15+URZ+0x26848], R18 ;  /* 0x026848120f0095a7 */ /* 0x000f24000802007f */
[----:B----4-:R-:W-:Y:S05]  /*b260*/  @!P1 BRA `(.L_x_1641) ;  /* 0xfffffffc00f09947 */ /* 0x010fea000383ffff */
[----:B------:R-:W-:Y:S05]  /*b270*/  BRA `(.L_x_1664) ;  /* 0xffffffe800887947 */ /* 0x000fea000383ffff */
.L_x_1643:
[----:B------:R-:W-:-:S07]  /*b280*/  SHF.L.U32 R4, R10, 0x1f, RZ ;  /* 0x0000001f0a047819 */ /* 0x000fce00000006ff */
.L_x_1665:
[----:B----4-:R4:W1:Y:S02]  /*b290*/  SYNCS.PHASECHK.TRANS64.TRYWAIT P1, [R15+URZ+0x26820], R4 ;  /* 0x026820040f0075a7 */ /* 0x010864000802017f */
[----:B-1----:R-:W-:Y:S05]  /*b2a0*/  @!P1 NANOSLEEP.SYNCS 0x989680 ;  /* 0x009896800000995d */ /* 0x002fea0003900000 */
[----:B------:R-:W1:Y:S02]  /*b2b0*/  @!P1 SYNCS.PHASECHK.TRANS64 P1, [R15+URZ+0x26820], R4 ;  /* 0x026820040f0095a7 */ /* 0x000e64000802007f */
[----:B-1----:R-:W-:Y:S05]  /*b2c0*/  @!P1 BRA `(.L_x_1665) ;  /* 0xfffffffc00f09947 */ /* 0x002fea000383ffff */
[----:B------:R-:W-:Y:S05]  /*b2d0*/  BRA `(.L_x_1666) ;  /* 0xffffffec00287947 */ /* 0x000fea000383ffff */
.L_x_1646:
[----:B----4-:R4:W1:Y:S02]  /*b2e0*/  SYNCS.PHASECHK.TRANS64.TRYWAIT P1, [R15+URZ+0x26840], R12 ;  /* 0x0268400c0f0075a7 */ /* 0x010864000802017f */
[----:B-1----:R-:W-:Y:S05]  /*b2f0*/  @!P1 NANOSLEEP.SYNCS 0x989680 ;  /* 0x009896800000995d */ /* 0x002fea0003900000 */
[----:B------:R-:W1:Y:S02]  /*b300*/  @!P1 SYNCS.PHASECHK.TRANS64 P1, [R15+URZ+0x26840], R12 ;  /* 0x0268400c0f0095a7 */ /* 0x000e64000802007f */
[----:B-1----:R-:W-:Y:S05]  /*b310*/  @!P1 BRA `(.L_x_1646) ;  /* 0xfffffffc00f09947 */ /* 0x002fea000383ffff */
[----:B------:R-:W-:Y:S05]  /*b320*/  BRA `(.L_x_1667) ;  /* 0xfffffff000007947 */ /* 0x000fea000383ffff */
.L_x_1648:
[----:B-1----:R1:W2:Y:S02]  /*b330*/  SYNCS.PHASECHK.TRANS64.TRYWAIT P1, [R15+URZ+0x26828], R12 ;  /* 0x0268280c0f0075a7 */ /* 0x0022a4000802017f */
[----:B--2---:R-:W-:Y:S05]  /*b340*/  @!P1 NANOSLEEP.SYNCS 0x989680 ;  /* 0x009896800000995d */ /* 0x004fea0003900000 */
[----:B------:R-:W2:Y:S02]  /*b350*/  @!P1 SYNCS.PHASECHK.TRANS64 P1, [R15+URZ+0x26828], R12 ;  /* 0x0268280c0f0095a7 */ /* 0x000ea4000802007f */
[----:B--2---:R-:W-:Y:S05]  /*b360*/  @!P1 BRA `(.L_x_1648) ;  /* 0xfffffffc00f09947 */ /* 0x004fea000383ffff */
[----:B------:R-:W-:Y:S05]  /*b370*/  BRA `(.L_x_1668) ;  /* 0xfffffff000b07947 */ /* 0x000fea000383ffff */
.L_x_1650:
[----:B------:R1:W1:Y:S02]  /*b380*/  SYNCS.PHASECHK.TRANS64.TRYWAIT P0, [R3+URZ+0x26840], R0 ;  /* 0x02684000030075a7 */ /* 0x000264000800017f */
[----:B-1----:R-:W-:Y:S05]  /*b390*/  @!P0 NANOSLEEP.SYNCS 0x989680 ;  /* 0x009896800000895d */ /* 0x002fea0003900000 */
[----:B------:R-:W1:Y:S02]  /*b3a0*/  @!P0 SYNCS.PHASECHK.TRANS64 P0, [R3+URZ+0x26840], R0 ;  /* 0x02684000030085a7 */ /* 0x000e64000800007f */
[----:B-1----:R-:W-:Y:S05]  /*b3b0*/  @!P0 BRA `(.L_x_1650) ;  /* 0xfffffffc00f08947 */ /* 0x002fea000383ffff */
[----:B------:R-:W-:Y:S05]  /*b3c0*/  BRA `(.L_x_1669) ;  /* 0xfffffff4007c7947 */ /* 0x000fea000383ffff */
.L_x_1652:
[----:B------:R-:W-:Y:S01]  /*b3d0*/  BSSY B0, `(.L_x_1670) ;  /* 0x0000006000007945 */ /* 0x000fe20003800000 */
[----:B------:R-:W-:-:S07]  /*b3e0*/  IMAD.MOV.U32 R15, RZ, RZ, -0x1 ;  /* 0xffffffffff0f7424 */ /* 0x000fce00078e00ff */
[----:B---3--:R-:W-:Y:S05]  /*b3f0*/  WARPSYNC.COLLECTIVE R15, `(.L_x_1671) ;  /* 0x000000000f0c7348 */ /* 0x008fea0003c00000 */
[----:B------:R-:W-:Y:S02]  /*b400*/  ELECT P6, UR62, PT ;  /* 0x00000000003e782f */ /* 0x000fe400038c0000 */
[----:B------:R-:W-:Y:S01]  /*b410*/  MOV R14, UR62 ;  /* 0x0000003e000e7c02 */ /* 0x000fe20008000f00 */
[----:B---3--:R-:W-:Y:S10]  /*b420*/  ENDCOLLECTIVE ;  /* 0x000000000000791b */ /* 0x008ff40003800000 */
.L_x_1671:
[----:B------:R-:W-:Y:S05]  /*b430*/  BSYNC B0 ;  /* 0x0000000000007941 */ /* 0x000fea0003800000 */
.L_x_1670:
[----:B------:R-:W-:Y:S05]  /*b440*/  BRA `(.L_x_1672) ;  /* 0xfffffff800487947 */ /* 0x000fea000383ffff */
.L_x_1654:
[----:B-1----:R1:W2:Y:S02]  /*b450*/  SYNCS.PHASECHK.TRANS64.TRYWAIT P0, [R7+URZ], R4 ;  /* 0x00000004070075a7 */ /* 0x0022a4000800017f */
[----:B--2---:R-:W-:Y:S05]  /*b460*/  @!P0 NANOSLEEP.SYNCS 0x989680 ;  /* 0x009896800000895d */ /* 0x004fea0003900000 */
[----:B------:R-:W2:Y:S02]  /*b470*/  @!P0 SYNCS.PHASECHK.TRANS64 P0, [R7+URZ], R4 ;  /* 0x00000004070085a7 */ /* 0x000ea4000800007f */
[----:B--2---:R-:W-:Y:S05]  /*b480*/  @!P0 BRA `(.L_x_1654) ;  /* 0xfffffffc00f08947 */ /* 0x004fea000383ffff */
[----:B------:R-:W-:Y:S05]  /*b490*/  BRA `(.L_x_1673) ;  /* 0xfffffff800887947 */ /* 0x000fea000383ffff */
.L_x_1655:
[----:B--2---:R2:W4:Y:S02]  /*b4a0*/  SYNCS.PHASECHK.TRANS64.TRYWAIT P0, [R3+URZ], R2 ;  /* 0x00000002030075a7 */ /* 0x004524000800017f */
[----:B----4-:R-:W-:Y:S05]  /*b4b0*/  @!P0 NANOSLEEP.SYNCS 0x989680 ;  /* 0x009896800000895d */ /* 0x010fea0003900000 */
[----:B------:R-:W4:Y:S02]  /*b4c0*/  @!P0 SYNCS.PHASECHK.TRANS64 P0, [R3+URZ], R2 ;  /* 0x00000002030085a7 */ /* 0x000f24000800007f */
[----:B----4-:R-:W-:Y:S05]  /*b4d0*/  @!P0 BRA `(.L_x_1655) ;  /* 0xfffffffc00f08947 */ /* 0x010fea000383ffff */
[----:B------:R-:W-:Y:S05]  /*b4e0*/  BRA `(.L_x_1674) ;  /* 0xfffffff8007c7947 */ /* 0x000fea000383ffff */
.L_x_1657:
[----:B--2---:R2:W4:Y:S02]  /*b4f0*/  SYNCS.PHASECHK.TRANS64.TRYWAIT P0, [R5+URZ], R4 ;  /* 0x00000004050075a7 */ /* 0x004524000800017f */
[----:B----4-:R-:W-:Y:S05]  /*b500*/  @!P0 NANOSLEEP.SYNCS 0x989680 ;  /* 0x009896800000895d */ /* 0x010fea0003900000 */
[----:B------:R-:W4:Y:S02]  /*b510*/  @!P0 SYNCS.PHASECHK.TRANS64 P0, [R5+URZ], R4 ;  /* 0x00000004050085a7 */ /* 0x000f24000800007f */
[----:B----4-:R-:W-:Y:S05]  /*b520*/  @!P0 BRA `(.L_x_1657) ;  /* 0xfffffffc00f08947 */ /* 0x010fea000383ffff */
[----:B------:R-:W-:Y:S05]  /*b530*/  BRA `(.L_x_1675) ;  /* 0xfffffff800807947 */ /* 0x000fea000383ffff */
.L_x_1676:
        /* <DEDUP_REMOVED lines=12> */
.L_x_3307:


//--------------------- .text._ZN7cutlass13device_kernelIN5flash11enable_sm90INS1_16FlashAttnBwdSm90INS1_25CollectiveMainloopBwdSm90ILi2ELi2ELi2EN4cute5tupleIJNS5_1CILi1EEES8_S8_EEENS6_IJNS7_ILi64EEENS7_ILi128EEENS7_ILi96EEEEEENS_6half_tEfNS_4arch4Sm90ELb0ELb1ELb1ELb1ELb1ELb1ELb0ELb0ELi2ELi1ELi2ELi1ELb1EEENS1_21CollectiveEpilogueBwdISD_SE_SG_Li256ELb1ELb0ELi1EEENS1_19SingleTileSchedulerILb1ELb0ELb0ELi128EEEEEEEEEvNT_6ParamsE --------------------------
	.section	.text._ZN7cutlass13device_kernelIN5flash11enable_sm90INS1_16FlashAttnBwdSm90INS1_25CollectiveMainloopBwdSm90ILi2ELi2ELi2EN4cute5tupleIJNS5_1CILi1EEES8_S8_EEENS6_IJNS7_ILi64EEENS7_ILi128EEENS7_ILi96EEEEEENS_6half_tEfNS_4arch4Sm90ELb0ELb1ELb1ELb1ELb1ELb1ELb0ELb0ELi2ELi1ELi2ELi1ELb1EEENS1_21CollectiveEpilogueBwdISD_SE_SG_Li256ELb1ELb0ELi1EEENS1_19SingleTileSchedulerILb1ELb0ELb0ELi128EEEEEEEEEvNT_6ParamsE,"ax",@progbits
	.align	128
.text._ZN7cutlass13device_kernelIN5flash11enable_sm90INS1_16FlashAttnBwdSm90INS1_25CollectiveMainloopBwdSm90ILi2ELi2ELi2EN4cute5tupleIJNS5_1CILi1EEES8_S8_EEENS6_IJNS7_ILi64EEENS7_ILi128EEENS7_ILi96EEEEEENS_6half_tEfNS_4arch4Sm90ELb0ELb1ELb1ELb1ELb1ELb1ELb0ELb0ELi2ELi1ELi2ELi1ELb1EEENS1_21CollectiveEpilogueBwdISD_SE_SG_Li256ELb1ELb0ELi1EEENS1_19SingleTileSchedulerILb1ELb0ELb0ELi128EEEEEEEEEvNT_6ParamsE:
        .type           _ZN7cutlass13device_kernelIN5flash11enable_sm90INS1_16FlashAttnBwdSm90INS1_25CollectiveMainloopBwdSm90ILi2ELi2ELi2EN4cute5tupleIJNS5_1CILi1EEES8_S8_EEENS6_IJNS7_ILi64EEENS7_ILi128EEENS7_ILi96EEEEEENS_6half_tEfNS_4arch4Sm90ELb0ELb1ELb1ELb1ELb1ELb1ELb0ELb0ELi2ELi1ELi2ELi1ELb1EEENS1_21CollectiveEpilogueBwdISD_SE_SG_Li256ELb1ELb0ELi1EEENS1_19SingleTileSchedulerILb1ELb0ELb0ELi128EEEEEEEEEvNT_6ParamsE,@function
        .size           _ZN7cutlass13device_kernelIN5flash11enable_sm90INS1_16FlashAttnBwdSm90INS1_25CollectiveMainloopBwdSm90ILi2ELi2ELi2EN4cute5tupleIJNS5_1CILi1EEES8_S8_EEENS6_IJNS7_ILi64EEENS7_ILi128EEENS7_ILi96EEEEEENS_6half_tEfNS_4arch4Sm90ELb0ELb1ELb1ELb1ELb1ELb1ELb0ELb0ELi2ELi1ELi2ELi1ELb1EEENS1_21CollectiveEpilogueBwdISD_SE_SG_Li256ELb1ELb0ELi1EEENS1_19SingleTileSchedulerILb1ELb0ELb0ELi128EEEEEEEEEvNT_6ParamsE,(.L_x_3308 - _ZN7cutlass13device_kernelIN5flash11enable_sm90INS1_16FlashAttnBwdSm90INS1_25CollectiveMainloopBwdSm90ILi2ELi2ELi2EN4cute5tupleIJNS5_1CILi1EEES8_S8_EEENS6_IJNS7_ILi64EEENS7_ILi128EEENS7_ILi96EEEEEENS_6half_tEfNS_4arch4Sm90ELb0ELb1ELb1ELb1ELb1ELb1ELb0ELb0ELi2ELi1ELi2ELi1ELb1EEENS1_21CollectiveEpilogueBwdISD_SE_SG_Li256ELb1ELb0ELi1EEENS1_19SingleTileSchedulerILb1ELb0ELb0ELi128EEEEEEEEEvNT_6ParamsE)
        .other          _ZN7cutlass13device_kernelIN5flash11enable_sm90INS1_16FlashAttnBwdSm90INS1_25CollectiveMainloopBwdSm90ILi2ELi2ELi2EN4cute5tupleIJNS5_1CILi1EEES8_S8_EEENS6_IJNS7_ILi64EEENS7_ILi128EEENS7_ILi96EEEEEENS_6half_tEfNS_4arch4Sm90ELb0ELb1ELb1ELb1ELb1ELb1ELb0ELb0ELi2ELi1ELi2ELi1ELb1EEENS1_21CollectiveEpilogueBwdISD_SE_SG_Li256ELb1ELb0ELi1EEENS1_19SingleTileSchedulerILb1ELb0ELb0ELi128EEEEEEEEEvNT_6ParamsE,@"STO_CUDA_ENTRY STV_DEFAULT"
_ZN7cutlass13device_kernelIN5flash11enable_sm90INS1_16FlashAttnBwdSm90INS1_25CollectiveMainloopBwdSm90ILi2ELi2ELi2EN4cute5tupleIJNS5_1CILi1EEES8_S8_EEENS6_IJNS7_ILi64EEENS7_ILi128EEENS7_ILi96EEEEEENS_6half_tEfNS_4arch4Sm90ELb0ELb1ELb1ELb1ELb1ELb1ELb0ELb0ELi2ELi1ELi2ELi1ELb1EEENS1_21CollectiveEpilogueBwdISD_SE_SG_Li256ELb1ELb0ELi1EEENS1_19SingleTileSchedulerILb1ELb0ELb0ELi128EEEEEEEEEvNT_6ParamsE:
        /* <DEDUP_REMOVED lines=24> */
.L_x_1678:
[----:B------:R-:W-:Y:S05]  /*0180*/  BSYNC B0 ;  /* 0x0000000000007941 */ /* 0x000fea0003800000 */
.L_x_1677:
        /* <DEDUP_REMOVED lines=37> */
.L_x_1679:
        /* <DEDUP_REMOVED lines=22> */
.L_x_1680:
[----:B------:R-:W-:Y:S01]  /*0540*/  PLOP3.LUT P0, PT, PT, PT, UP0, 0x80, 0x0 ;  /* 0x000000000000781c */ /* 0x000fe20003f0f008 */
[----:B------:R-:W-:Y:S01]  /*0550*/  NOP ;  /* 0x0000000000007918 */ /* 0x000fe20000000000 */
[----:B------:R-:W-:Y:S01]  /*0560*/  ULDC.64 UR46, c[0x0][0x208] ;  /* 0x00008200002e7ab9 */ /* 0x000fe20000000a00 */
[----:B------:R-:W-:Y:S01]  /*0570*/  BSSY B6, `(.L_x_1681) ;  /* 0x0000b96000067945 */ /* 0x000fe20003800000 */
[----:B-12-4-:R-:W-:Y:S09]  /*0580*/  BAR.SYNC.DEFER_BLOCKING 0x0 ;  /* 0x0000000000007b1d */ /* 0x016ff20000010000 */
[----:B------:R-:W-:Y:S05]  /*0590*/  @!P0 BRA `(.L_x_1682) ;  /* 0x0000006800688947 */ /* 0x000fea0003800000 */
.L_x_1683:
        /* <DEDUP_REMOVED lines=24> */
.L_x_1684:
        /* <DEDUP_REMOVED lines=14> */
.L_x_1686:
[----:B------:R-:W-:-:S05]  /*0800*/  ULDC UR4, c[0x0][0x8bc] ;  /* 0x00022f0000047ab9 */ /* 0x000fca0000000800 */
.L_x_1685:
        /* <DEDUP_REMOVED lines=19> */
.L_x_1688:
        /* <DEDUP_REMOVED lines=14> */
.L_x_1689:
        /* <DEDUP_REMOVED lines=11> */
.L_x_1690:
        /* <DEDUP_REMOVED lines=13> */
.L_x_1691:
        /* <DEDUP_REMOVED lines=66> */
.L_x_1692:
        /* <DEDUP_REMOVED lines=28> */
.L_x_1695:
        /* <DEDUP_REMOVED lines=15> */
.L_x_1694:
        /* <DEDUP_REMOVED lines=22> */
.L_x_1697:
        /* <DEDUP_REMOVED lines=15> */
.L_x_1696:
[----:B------:R-:W-:Y:S01]  /*14c0*/  SHF.R.S32.HI R19, RZ, 0x1f, R18 ;  /* 0x0000001fff137819 */ /* 0x000fe20000011412 */
[----:B------:R-:W-:-:S03]  /*14d0*/  UMOV UR4, 0xffffffff ;  /* 0xffffffff00047882 */ /* 0x000fc60000000000 */
[----:B------:R-:W-:-:S04]  /*14e0*/  LEA.HI R0, R19, R18, RZ, 0x7 ;  /* 0x0000001213007211 */ /* 0x000fc800078f38ff */
[----:B------:R-:W-:Y:S01]  /*14f0*/  SHF.R.S32.HI R17, RZ, 0x7, R0 ;  /* 0x00000007ff117819 */ /* 0x000fe20000011400 */
[----:B------:R-:W-:Y:S06]  /*1500*/  BRA.DIV UR4, `(.L_x_1698) ;  /* 0x000000aa04787947 */ /* 0x000fec000b800000 */
[----:B------:R1:W2:Y:S02]  /*1510*/  SHFL.IDX PT, R14, R17, RZ, 0x1f ;  /* 0x00001fff110e7589 */ /* 0x0002a400000e0000 */
.L_x_1821:
        /* <DEDUP_REMOVED lines=15> */
.L_x_1699:
        /* <DEDUP_REMOVED lines=19> */
.L_x_1701:
        /* <DEDUP_REMOVED lines=124> */
.L_x_1712:
[----:B------:R-:W-:-:S06]  /*1f00*/  UISETP.NE.AND UP0, UPT, UR11, 0x3, UPT ;  /* 0x000000030b00788c */ /* 0x000fcc000bf05270 */
[----:B------:R-:W-:-:S13]  /*1f10*/  PLOP3.LUT P6, PT, PT, PT, UP0, 0x80, 0x0 ;  /* 0x000000000000781c */ /* 0x000fda0003fcf008 */
[----:B-1----:R-:W-:Y:S05]  /*1f20*/  @!P6 BRA `(.L_x_1702) ;  /* 0x000000000004e947 */ /* 0x002fea0003800000 */
[----:B------:R-:W-:Y:S01]  /*1f30*/  BPT.TRAP 0x1 ;  /* 0x000000040000795c */ /* 0x000fe20000300000 */
.L_x_1702:
[----:B------:R-:W-:Y:S01]  /*1f40*/  R2UR UR7, R237 ;  /* 0x00000000ed0772ca */ /* 0x000fe200000e0000 */
[----:B------:R-:W-:-:S05]  /*1f50*/  IMAD.U32 R120, RZ, RZ, UR9 ;  /* 0x00000009ff787e24 */ /* 0x000fca000f8e00ff */
[----:B------:R-:W-:-:S07]  /*1f60*/  SHF.L.U32 R120, R120, 0x1f, RZ ;  /* 0x0000001f78787819 */ /* 0x000fce00000006ff */
[----:B------:R-:W-:-:S09]  /*1f70*/  ULEA UR7, UR4, UR7, 0x3 ;  /* 0x0000000704077291 */ /* 0x000fd2000f8e183f */
[----:B------:R1:W2:Y:S01]  /*1f80*/  SYNCS.PHASECHK.TRANS64.TRYWAIT P0, [UR7+0x26810], R120 ;  /* 0x02681078ff0075a7 */ /* 0x0002a20008000147 */
[----:B------:R-:W-:Y:S05]  /*1f90*/  @!P6 BRA `(.L_x_1703) ;  /* 0x000000000004e947 */ /* 0x000fea0003800000 */
[----:B------:R-:W-:Y:S01]  /*1fa0*/  BPT.TRAP 0x1 ;  /* 0x000000040000795c */ /* 0x000fe20000300000 */
.L_x_1703:
[----:B--2---:R-:W-:Y:S05]  /*1fb0*/  @P0 BRA `(.L_x_1704) ;  /* 0x0000000000080947 */ /* 0x004fea0003800000 */
[----:B------:R-:W2:Y:S02]  /*1fc0*/  SYNCS.PHASECHK.TRANS64.TRYWAIT P0, [UR7+0x26810], R120 ;  /* 0x02681078ff0075a7 */ /* 0x000ea40008000147 */
[----:B--2---:R-:W-:Y:S05]  /*1fd0*/  @!P0 BRA `(.L_x_1705) ;  /* 0x0000009c00f88947 */ /* 0x004fea0003800000 */
.L_x_1704:
        /* <DEDUP_REMOVED lines=66> */
.L_x_1706:
[----:B------:R1:W1:Y:S01]  /*2400*/  SYNCS.PHASECHK.TRANS64.TRYWAIT P0, [UR7+0x26830], R120 ;  /* 0x02683078ff0075a7 */ /* 0x0002620008000147 */
[----:B------:R-:W-:Y:S05]  /*2410*/  @!P6 BRA `(.L_x_1707) ;  /* 0x000000000004e947 */ /* 0x000fea0003800000 */
[----:B------:R-:W-:Y:S01]  /*2420*/  BPT.TRAP 0x1 ;  /* 0x000000040000795c */ /* 0x000fe20000300000 */
.L_x_1707:
        /* <DEDUP_REMOVED lines=50> */
.L_x_1708:
        /* <DEDUP_REMOVED lines=598> */
.L_x_1710:
        /* <DEDUP_REMOVED lines=48> */
.L_x_1711:
        /* <DEDUP_REMOVED lines=62> */
.L_x_1693:
        /* <DEDUP_REMOVED lines=150> */
.L_x_1714:
        /* <DEDUP_REMOVED lines=60> */
.L_x_1716:
[----:B------:R-:W-:Y:S05]  /*60b0*/  BSYNC B0 ;  /* 0x0000000000007941 */ /* 0x000fea0003800000 */
.L_x_1715:
        /* <DEDUP_REMOVED lines=22> */
.L_x_1718:
[----:B------:R-:W-:Y:S05]  /*6220*/  BSYNC B0 ;  /* 0x0000000000007941 */ /* 0x000fea0003800000 */
.L_x_1717:
        /* <DEDUP_REMOVED lines=26> */
.L_x_1720:
[----:B------:R-:W-:Y:S05]  /*63d0*/  BSYNC B0 ;  /* 0x0000000000007941 */ /* 0x000fea0003800000 */
.L_x_1719:
        /* <DEDUP_REMOVED lines=23> */
.L_x_1713:
        /* <DEDUP_REMOVED lines=41> */
.L_x_1721:
        /* <DEDUP_REMOVED lines=47> */
.L_x_1723:
[----:B------:R-:W-:Y:S05]  /*6ad0*/  BSYNC B0 ;  /* 0x0000000000007941 */ /* 0x000fea0003800000 */
.L_x_1722:
        /* <DEDUP_REMOVED lines=21> */
.L_x_1725:
[----:B------:R-:W-:Y:S05]  /*6c30*/  BSYNC B0 ;  /* 0x0000000000007941 */ /* 0x000fea0003800000 */
.L_x_1724:
        /* <DEDUP_REMOVED lines=25> */
.L_x_1727:
[----:B------:R-:W-:Y:S05]  /*6dd0*/  BSYNC B0 ;  /* 0x0000000000007941 */ /* 0x000fea0003800000 */
.L_x_1726:
        /* <DEDUP_REMOVED lines=22> */
.L_x_1682:
        /* <DEDUP_REMOVED lines=21> */
.L_x_1729:
        /* <DEDUP_REMOVED lines=13> */
.L_x_1731:
[----:B------:R-:W-:-:S05]  /*7160*/  ULDC UR4, c[0x0][0x8bc] ;  /* 0x00022f0000047ab9 */ /* 0x000fca0000000800 */
.L_x_1730:
        /* <DEDUP_REMOVED lines=26> */
[----:B------:R-:W-:Y:S01]  /*7310*/  ULDC UR10, c[0x0][0x280] ;  /* 0x0000a000000a7ab9 */ /* 0x000fe20000000800 */
[----:B-1----:R-:W-:-:S11]  /*7320*/  USHF.R.S32.HI UR15, URZ, 0x1f, UR7 ;  /* 0x0000001f3f0f7899 */ /* 0x002fd60008011407 */
[----:B--2---:R-:W-:Y:S02]  /*7330*/  @P0 R2UR UR4, R0 ;  /* 0x00000000000402ca */ /* 0x004fe400000e0000 */
[----:B------:R-:W-:-:S04]  /*7340*/  ISETP.NE.U32.AND P0, PT, RZ, UR8, PT ;  /* 0x00000008ff007c0c */ /* 0x000fc8000bf05070 */
        /* <DEDUP_REMOVED lines=14> */
.L_x_1732:
        /* <DEDUP_REMOVED lines=13> */
.L_x_1733:
        /* <DEDUP_REMOVED lines=12> */
.L_x_1734:
[----:B------:R-:W-:Y:S01]  /*75c0*/  UIADD3 UR8, -UR12, UR10, UR6 ;  /* 0x0000000a0c087290 */ /* 0x000fe2000fffe106 */
[----:B------:R-:W-:Y:S01]  /*75d0*/  ISETP.LE.AND P0, PT, RZ, UR22, PT ;  /* 0x00000016ff007c0c */ /* 0x000fe2000bf03270 */
[----:B------:R-:W-:Y:S01]  /*75e0*/  ULDC UR9, c[0x0][0x74c] ;  /* 0x0001d30000097ab9 */ /* 0x000fe20000000800 */
[----:B------:R-:W-:Y:S01]  /*75f0*/  ULDC UR20, c[0x0][0x288] ;  /* 0x0000a20000147ab9 */ /* 0x000fe20000000800 */
[----:B------:R-:W-:Y:S02]  /*7600*/  UIADD3 UR9, UR8, -UR9, URZ ;  /* 0x8000000908097290 */ /* 0x000fe4000fffe03f */
[----:B------:R-:W-:Y:S02]  /*7610*/  UIADD3 UR8, UR10, 0x3f, URZ ;  /* 0x0000003f0a087890 */ /* 0x000fe4000fffe03f */
[----:B------:R-:W-:Y:S02]  /*7620*/  USHF.R.S32.HI UR11, URZ, 0x1f, UR9 ;  /* 0x0000001f3f0b7899 */ /* 0x000fe40008011409 */
[----:B------:R-:W-:-:S02]  /*7630*/  USHF.R.S32.HI UR14, URZ, 0x1f, UR13 ;  /* 0x0000001f3f0e7899 */ /* 0x000fc4000801140d */
[----:B------:R-:W-:Y:S02]  /*7640*/  ULEA.HI UR11, UR11, UR9, URZ, 0x6 ;  /* 0x000000090b0b7291 */ /* 0x000fe4000f8f303f */
[----:B------:R-:W-:Y:S02]  /*7650*/  USHF.R.S32.HI UR9, URZ, 0x1f, UR8 ;  /* 0x0000001f3f097899 */ /* 0x000fe40008011408 */
[----:B------:R-:W-:Y:S02]  /*7660*/  USHF.R.S32.HI UR11, URZ, 0x6, UR11 ;  /* 0x000000063f0b7899 */ /* 0x000fe4000801140b */
[----:B------:R-:W-:Y:S02]  /*7670*/  ULEA.HI UR8, UR9, UR8, URZ, 0x6 ;  /* 0x0000000809087291 */ /* 0x000fe4000f8f303f */
[----:B------:R-:W-:Y:S02]  /*7680*/  UISETP.LT.AND UP1, UPT, URZ, UR11, UPT ;  /* 0x0000000b3f00728c */ /* 0x000fe4000bf21270 */
[----:B------:R-:W-:-:S02]  /*7690*/  USHF.R.S32.HI UR8, URZ, 0x6, UR8 ;  /* 0x000000063f087899 */ /* 0x000fc40008011408 */
[----:B------:R-:W-:Y:S02]  /*76a0*/  USEL UR16, UR13, URZ, !UP0 ;  /* 0x0000003f0d107287 */ /* 0x000fe4000c000000 */
[----:B------:R-:W-:Y:S02]  /*76b0*/  USEL UR9, URZ, UR11, !UP1 ;  /* 0x0000000b3f097287 */ /* 0x000fe4000c800000 */
[----:B------:R-:W-:Y:S01]  /*76c0*/  UIMAD UR13, UR13, UR20, URZ ;  /* 0x000000140d0d72a4 */ /* 0x000fe2000f8e023f */
[----:B------:R-:W-:Y:S01]  /*76d0*/  UMOV UR11, UR8 ;  /* 0x00000008000b7c82 */ /* 0x000fe20008000000 */
[----:B------:R-:W-:Y:S10]  /*76e0*/  @!P0 BRA `(.L_x_1735) ;  /* 0x0000000000208947 */ /* 0x000ff40003800000 */
[----:B------:R-:W-:-:S03]  /*76f0*/  UIADD3 UR6, UR6, 0xbf, UR10 ;  /* 0x000000bf06067890 */ /* 0x000fc6000fffe00a */
[----:B------:R-:W-:Y:S02]  /*7700*/  ULDC UR10, c[0x0][0x748] ;  /* 0x0001d200000a7ab9 */ /* 0x000fe40000000800 */
[----:B------:R-:W-:-:S04]  /*7710*/  UIADD3 UR6, UR6, UR10, -UR12 ;  /* 0x0000000a06067290 */ /* 0x000fc8000fffe80c */
[----:B------:R-:W-:-:S04]  /*7720*/  USHF.R.S32.HI UR10, URZ, 0x1f, UR6 ;  /* 0x0000001f3f0a7899 */ /* 0x000fc80008011406 */
[----:B------:R-:W-:-:S04]  /*7730*/  ULEA.HI UR10, UR10, UR6, URZ, 0x6 ;  /* 0x000000060a0a7291 */ /* 0x000fc8000f8f303f */
[----:B------:R-:W-:-:S04]  /*7740*/  USHF.R.S32.HI UR10, URZ, 0x6, UR10 ;  /* 0x000000063f0a7899 */ /* 0x000fc8000801140a */
[----:B------:R-:W-:-:S04]  /*7750*/  UISETP.LT.AND UP1, UPT, UR8, UR10, UPT ;  /* 0x0000000a0800728c */ /* 0x000fc8000bf21270 */
[----:B------:R-:W-:-:S12]  /*7760*/  USEL UR11, UR8, UR10, UP1 ;  /* 0x0000000a080b7287 */ /* 0x000fd80008800000 */
.L_x_1735:
[----:B------:R-:W-:Y:S02]  /*7770*/  UISETP.GT.AND UP1, UPT, UR11, UR9, UPT ;  /* 0x000000090b00728c */ /* 0x000fe4000bf24270 */
[----:B------:R-:W-:Y:S02]  /*7780*/  USEL UR21, UR14, URZ, !UP0 ;  /* 0x0000003f0e157287 */ /* 0x000fe4000c000000 */
[----:B------:R-:W-:Y:S02]  /*7790*/  UIADD3 UR23, UP0, UR13, UR7, URZ ;  /* 0x000000070d177290 */ /* 0x000fe4000ff1e03f */
[----:B------:R-:W-:Y:S02]  /*77a0*/  PLOP3.LUT P1, PT, PT, PT, UP1, 0x80, 0x0 ;  /* 0x000000000000781c */ /* 0x000fe40003f2f018 */
[----:B------:R-:W-:Y:S01]  /*77b0*/  ELECT P0, URZ, PT ;  /* 0x00000000003f782f */ /* 0x000fe20003800000 */
[----:B------:R-:W-:-:S10]  /*77c0*/  ULEA.HI.X.SX32 UR10, UR13, UR15, 0x1, UP0 ;  /* 0x0000000f0d0a7291 */ /* 0x000fd400080f0e3f */
[----:B------:R-:W-:Y:S05]  /*77d0*/  @!P1 BRA `(.L_x_1736) ;  /* 0x0000001000909947 */ /* 0x000fea0003800000 */
[----:B------:R-:W-:Y:S01]  /*77e0*/  ULDC.64 UR18, c[0x0][0x2d8] ;  /* 0x0000b60000127ab9 */ /* 0x000fe20000000a00 */
[----:B------:R-:W1:Y:S01]  /*77f0*/  S2R R0, SR_TID.X ;  /* 0x0000000000007919 */ /* 0x000e620000002100 */
[----:B------:R-:W-:Y:S02]  /*7800*/  UIMAD UR6, UR15, UR18, URZ ;  /* 0x000000120f0672a4 */ /* 0x000fe4000f8e023f */
[----:B------:R-:W-:Y:S02]  /*7810*/  UIMAD.WIDE.U32 UR12, UR7, UR18, URZ ;  /* 0x00000012070c72a5 */ /* 0x000fe4000f8e003f */
[----:B------:R-:W-:Y:S02]  /*7820*/  UIMAD UR19, UR7, UR19, UR6 ;  /* 0x00000013071372a4 */ /* 0x000fe4000f8e0206 */
[----:B------:R-:W-:Y:S02]  /*7830*/  UIADD3 UR7, -UR9, UR11, URZ ;  /* 0x0000000b09077290 */ /* 0x000fe4000fffe13f */
[----:B------:R-:W-:-:S02]  /*7840*/  UIADD3 UR6, UP0, UR4, UR12, URZ ;  /* 0x0000000c04067290 */ /* 0x000fc4000ff1e03f */
[----:B------:R-:W-:Y:S02]  /*7850*/  UIADD3 UR19, UR13, UR19, URZ ;  /* 0x000000130d137290 */ /* 0x000fe4000fffe03f */
[----:B------:R-:W-:Y:S02]  /*7860*/  ULOP3.LUT UR17, UR7, 0x1, URZ, 0xc0, !UPT ;  /* 0x0000000107117892 */ /* 0x000fe4000f8ec03f */
[----:B------:R-:W-:Y:S02]  /*7870*/  UIADD3.X UR7, UR5, UR19, URZ, UP0, !UPT ;  /* 0x0000001305077290 */ /* 0x000fe400087fe43f */
[----:B------:R-:W-:Y:S01]  /*7880*/  UISETP.NE.U32.AND UP0, UPT, UR17, 0x1, UPT ;  /* 0x000000011100788c */ /* 0x000fe2000bf05070 */
[----:B------:R-:W-:Y:S02]  /*7890*/  ULDC.64 UR14, c[0x0][0x2e0] ;  /* 0x0000b800000e7ab9 */ /* 0x000fe40000000a00 */
[----:B------:R-:W-:-:S03]  /*78a0*/  UIMAD UR18, UR21, UR14, URZ ;  /* 0x0000000e151272a4 */ /* 0x000fc6000f8e023f */
[----:B------:R-:W-:Y:S01]  /*78b0*/  PLOP3.LUT P1, PT, PT, PT, UP0, 0x80, 0x0 ;  /* 0x000000000000781c */ /* 0x000fe20003f2f008 */
[----:B------:R-:W-:Y:S02]  /*78c0*/  UIMAD.WIDE.U32 UR6, UR16, UR14, UR6 ;  /* 0x0000000e100672a5 */ /* 0x000fe4000f8e0006 */
[----:B------:R-:W-:Y:S01]  /*78d0*/  UIMAD UR18, UR16, UR15, UR18 ;  /* 0x0000000f101272a4 */ /* 0x000fe2000f8e0212 */
[----:B------:R-:W-:Y:S02]  /*78e0*/  ULDC UR21, c[0x0][0x760] ;  /* 0x0001d80000157ab9 */ /* 0x000fe40000000800 */
[----:B------:R-:W-:Y:S02]  /*78f0*/  UIMAD UR15, UR20, UR21, URZ ;  /* 0x00000015140f72a4 */ /* 0x000fe4000f8e023f */
[----:B------:R-:W-:Y:S01]  /*7900*/  UIADD3 UR24, UR7, UR18, URZ ;  /* 0x0000001207187290 */ /* 0x000fe2000fffe03f */
[----:B-1----:R-:W-:-:S04]  /*7910*/  LOP3.LUT R9, R0, 0x1f, RZ, 0xc0, !PT ;  /* 0x0000001f00097812 */ /* 0x002fc800078ec0ff */
[----:B------:R-:W-:Y:S07]  /*7920*/  @P1 BRA `(.L_x_1737) ;  /* 0x00000004006c1947 */ /* 0x000fee0003800000 */
        /* <DEDUP_REMOVED lines=11> */
.L_x_1740:
[----:B------:R-:W2:Y:S04]  /*79e0*/  LDG.E.STRONG.GPU R0, desc[UR46][R2.64] ;  /* 0x0000002e02007981 */ /* 0x000ea8000c1ef900 */
[----:B--2---:R-:W-:Y:S01]  /*79f0*/  CCTL.IVALL ;  /* 0x00000000ff00798f */ /* 0x004fe20002000000 */
[----:B------:R-:W-:Y:S05]  /*7a00*/  YIELD ;  /* 0x0000000000007946 */ /* 0x000fea0003800000 */
[----:B------:R-:W-:-:S13]  /*7a10*/  ISETP.NE.AND P1, PT, R0, UR22, PT ;  /* 0x0000001600007c0c */ /* 0x000fda000bf25270 */
[----:B------:R-:W-:Y:S05]  /*7a20*/  @P1 BRA `(.L_x_1740) ;  /* 0xfffffffc00ec1947 */ /* 0x000fea000383ffff */
.L_x_1739:
[----:B------:R-:W-:Y:S05]  /*7a30*/  BSYNC B0 ;  /* 0x0000000000007941 */ /* 0x000fea0003800000 */
.L_x_1738:
[----:B------:R-:W-:-:S03]  /*7a40*/  UMOV UR17, 0xffffffff ;  /* 0xffffffff00117882 */ /* 0x000fc60000000000 */
[----:B------:R-:W-:Y:S05]  /*7a50*/  BRA.DIV UR17, `(.L_x_1741) ;  /* 0x0000004611887947 */ /* 0x000fea000b800000 */
[----:B------:R-:W-:Y:S01]  /*7a60*/  NOP ;  /* 0x0000000000007918 */ /* 0x000fe20000000000 */
.L_x_1824:
        /* <DEDUP_REMOVED lines=22> */
.L_x_1743:
[----:B------:R-:W-:Y:S05]  /*7bd0*/  BSYNC B0 ;  /* 0x0000000000007941 */ /* 0x000fea0003800000 */
.L_x_1742:
        /* <DEDUP_REMOVED lines=20> */
.L_x_1745:
[----:B------:R-:W-:Y:S05]  /*7d20*/  BSYNC B0 ;  /* 0x0000000000007941 */ /* 0x000fea0003800000 */
.L_x_1744:
[----:B------:R-:W-:Y:S06]  /*7d30*/  BAR.ARV 0xa, 0xa0 ;  /* 0x0282800000007b1d */ /* 0x000fec0000002000 */
[----:B------:R-:W-:Y:S04]  /*7d40*/  BSSY B0, `(.L_x_1746) ;  /* 0x0000003000007945 */ /* 0x000fe80003800000 */
[----:B------:R-:W-:Y:S05]  /*7d50*/  @!P0 BRA `(.L_x_1747) ;  /* 0x0000000000048947 */ /* 0x000fea0003800000 */
[----:B------:R-:W-:-:S04]  /*7d60*/  DEPBAR.LE SB0, 0x0 ;  /* 0x000080000000791a */ /* 0x000fc80000000000 */
.L_x_1747:
[----:B------:R-:W-:Y:S05]  /*7d70*/  BSYNC B0 ;  /* 0x0000000000007941 */ /* 0x000fea0003800000 */
.L_x_1746:
        /* <DEDUP_REMOVED lines=19> */
.L_x_1749:
[----:B------:R-:W-:Y:S05]  /*7eb0*/  BSYNC B0 ;  /* 0x0000000000007941 */ /* 0x000fea0003800000 */
.L_x_1748:
[----:B------:R-:W-:Y:S01]  /*7ec0*/  UIADD3 UR17, UR9, 0x1, URZ ;  /* 0x0000000109117890 */ /* 0x000fe2000fffe03f */
[----:B------:R-:W-:Y:S11]  /*7ed0*/  BRA `(.L_x_1750) ;  /* 0x0000000000047947 */ /* 0x000ff60003800000 */
.L_x_1737:
[----:B------:R-:W-:-:S05]  /*7ee0*/  UMOV UR17, UR9 ;  /* 0x0000000900117c82 */ /* 0x000fca0008000000 */
.L_x_1750:
[----:B------:R-:W-:-:S04]  /*7ef0*/  UIADD3 UR9, UR9, 0x1, URZ ;  /* 0x0000000109097890 */ /* 0x000fc8000fffe03f */
[----:B------:R-:W-:-:S03]  /*7f00*/  UISETP.NE.AND UP0, UPT, UR11, UR9, UPT ;  /* 0x000000090b00728c */ /* 0x000fc6000bf05270 */
[----:B------:R-:W-:-:S03]  /*7f10*/  UMOV UR9, UR17 ;  /* 0x0000001100097c82 */ /* 0x000fc60008000000 */
[----:B------:R-:W-:-:S13]  /*7f20*/  PLOP3.LUT P1, PT, PT, PT, UP0, 0x80, 0x0 ;  /* 0x000000000000781c */ /* 0x000fda0003f2f008 */
[----:B------:R-:W-:Y:S05]  /*7f30*/  @!P1 BRA `(.L_x_1736) ;  /* 0x0000000800b89947 */ /* 0x000fea0003800000 */
[----:B------:R-:W-:Y:S01]  /*7f40*/  UMOV UR13, UR19 ;  /* 0x00000013000d7c82 */ /* 0x000fe20008000000 */
[----:B------:R-:W-:Y:S01]  /*7f50*/  ULDC.64 UR20, c[0x0][0x2c0] ;  /* 0x0000b00000147ab9 */ /* 0x000fe20000000a00 */
[----:B------:R-:W-:Y:S01]  /*7f60*/  UIMAD.WIDE.U32 UR12, UR16, UR14, UR12 ;  /* 0x0000000e100c72a5 */ /* 0x000fe2000f8e000c */
[----:B------:R-:W-:-:S03]  /*7f70*/  UMOV UR9, UR17 ;  /* 0x0000001100097c82 */ /* 0x000fc60008000000 */
[----:B------:R-:W-:-:S04]  /*7f80*/  UIADD3 UR4, UP0, UR4, UR12, URZ ;  /* 0x0000000c04047290 */ /* 0x000fc8000ff1e03f */
[----:B------:R-:W-:Y:S02]  /*7f90*/  UIADD3.X UR5, UR5, UR18, UR13, UP0, !UPT ;  /* 0x0000001205057290 */ /* 0x000fe400087fe40d */
[----:B------:R-:W-:-:S04]  /*7fa0*/  ULEA UR14, UP0, UR4, UR20, 0x2 ;  /* 0x00000014040e7291 */ /* 0x000fc8000f80103f */
[----:B------:R-:W-:Y:S02]  /*7fb0*/  ULEA.HI.X UR5, UR4, UR21, UR5, 0x2, UP0 ;  /* 0x0000001504057291 */ /* 0x000fe400080f1405 */
[----:B------:R-:W-:Y:S01]  /*7fc0*/  UIADD3 UR14, UP0, UR14, 0x3000, URZ ;  /* 0x000030000e0e7890 */ /* 0x000fe2000ff1e03f */
[----:B------:R-:W-:-:S03]  /*7fd0*/  UMOV UR4, URZ ;  /* 0x0000003f00047c82 */ /* 0x000fc60008000000 */
[----:B------:R-:W-:-:S12]  /*7fe0*/  UIADD3.X UR5, URZ, UR5, URZ, UP0, !UPT ;  /* 0x000000053f057290 */ /* 0x000fd800087fe43f */
.L_x_1775:
        /* <DEDUP_REMOVED lines=11> */
.L_x_1753:
[----:B------:R-:W2:Y:S04]  /*80a0*/  LDG.E.STRONG.GPU R0, desc[UR46][R2.64] ;  /* 0x0000002e02007981 */ /* 0x000ea8000c1ef900 */
[----:B--2---:R-:W-:Y:S01]  /*80b0*/  CCTL.IVALL ;  /* 0x00000000ff00798f */ /* 0x004fe20002000000 */
[----:B------:R-:W-:Y:S05]  /*80c0*/  YIELD ;  /* 0x0000000000007946 */ /* 0x000fea0003800000 */
[----:B------:R-:W-:-:S13]  /*80d0*/  ISETP.NE.AND P1, PT, R0, UR22, PT ;  /* 0x0000001600007c0c */ /* 0x000fda000bf25270 */
[----:B------:R-:W-:Y:S05]  /*80e0*/  @P1 BRA `(.L_x_1753) ;  /* 0xfffffffc00ec1947 */ /* 0x000fea000383ffff */
.L_x_1752:
[----:B------:R-:W-:Y:S05]  /*80f0*/  BSYNC B0 ;  /* 0x0000000000007941 */ /* 0x000fea0003800000 */
.L_x_1751:
[----:B------:R-:W-:-:S03]  /*8100*/  UMOV UR16, 0xffffffff ;  /* 0xffffffff00107882 */ /* 0x000fc60000000000 */
[----:B------:R-:W-:Y:S05]  /*8110*/  BRA.DIV UR16, `(.L_x_1754) ;  /* 0x0000003e10f47947 */ /* 0x000fea000b800000 */
[----:B------:R-:W-:Y:S01]  /*8120*/  NOP ;  /* 0x0000000000007918 */ /* 0x000fe20000000000 */
.L_x_1827:
        /* <DEDUP_REMOVED lines=9> */
[----:B------:R-:W-:-:S03]  /*81c0*/  UMOV UR27, 0x14f00000 ;  /* 0x14f00000001b7882 */ /* 0x000fc60000000000 */
[----:B------:R-:W-:Y:S02]  /*81d0*/  ULEA.HI.X.SX32 UR16, UR16, UR24, 0x1, UP0 ;  /* 0x0000001810107291 */ /* 0x000fe400080f0e3f */
[----:B------:R-:W-:-:S04]  /*81e0*/  ULEA UR18, UP0, UR26, UR18, 0x2 ;  /* 0x000000121a127291 */ /* 0x000fc8000f80103f */
[----:B------:R-:W-:-:S03]  /*81f0*/  ULEA.HI.X UR19, UR26, UR19, UR16, 0x2, UP0 ;  /* 0x000000131a137291 */ /* 0x000fc600080f1410 */
[----:B------:R-:W-:Y:S01]  /*8200*/  UMOV UR16, 0x300 ;  /* 0x0000030000107882 */ /* 0x000fe20000000000 */
[----:B------:R-:W-:Y:S01]  /*8210*/  UMOV UR26, 0x0 ;  /* 0x00000000001a7882 */ /* 0x000fe20000000000 */
[----:B-1----:R-:W-:-:S04]  /*8220*/  ULEA UR21, UR25, UR21, 0x18 ;  /* 0x0000001519157291 */ /* 0x002fc8000f8ec03f */
[----:B------:R-:W-:-:S09]  /*8230*/  UIADD3 UR21, UR21, 0xc000, URZ ;  /* 0x0000c00015157890 */ /* 0x000fd2000fffe03f */
[----:B------:R1:W-:Y:S02]  /*8240*/  UBLKRED.G.S.ADD.F32.RN [UR18], [UR21], UR16, desc[UR26] ;  /* 0x00001a12150073bb */ /* 0x0003e400080a1410 */
[----:B-1----:R0:W-:Y:S02]  /*8250*/  UTMACMDFLUSH ;  /* 0x00000000000079b7 */ /* 0x0021e40000000000 */
.L_x_1756:
[----:B------:R-:W-:Y:S05]  /*8260*/  BSYNC B0 ;  /* 0x0000000000007941 */ /* 0x000fea0003800000 */
.L_x_1755:
[----:B------:R-:W-:Y:S01]  /*8270*/  UIMAD UR16, UR17, 0x1800, UR4 ;  /* 0x00001800111078a4 */ /* 0x000fe2000f8e0204 */
[----:B------:R-:W-:Y:S06]  /*8280*/  BAR.SYNC.DEFER_BLOCKING 0xe, 0xa0 ;  /* 0x0382800000007b1d */ /* 0x000fec0000010000 */
[----:B------:R-:W-:Y:S01]  /*8290*/  UMOV UR18, UR14 ;  /* 0x0000000e00127c82 */ /* 0x000fe20008000000 */
[----:B------:R-:W-:Y:S01]  /*82a0*/  UMOV UR19, UR5 ;  /* 0x0000000500137c82 */ /* 0x000fe20008000000 */
[----:B------:R-:W-:Y:S01]  /*82b0*/  BSSY B0, `(.L_x_1757) ;  /* 0x000000d000007945 */ /* 0x000fe20003800000 */
[----:B------:R-:W-:-:S03]  /*82c0*/  UIMAD.WIDE UR18, UR16, 0x4, UR18 ;  /* 0x00000004101278a5 */ /* 0x000fc6000f8e0212 */
[----:B------:R-:W-:Y:S09]  /*82d0*/  @!P0 BRA `(.L_x_1758) ;  /* 0x0000000000288947 */ /* 0x000ff20003800000 */
        /* <DEDUP_REMOVED lines=10> */
.L_x_1758:
[----:B------:R-:W-:Y:S05]  /*8380*/  BSYNC B0 ;  /* 0x0000000000007941 */ /* 0x000fea0003800000 */
.L_x_1757:
[----:B------:R-:W-:Y:S06]  /*8390*/  BAR.ARV 0xa, 0xa0 ;  /* 0x0282800000007b1d */ /* 0x000fec0000002000 */
[----:B------:R-:W-:Y:S04]  /*83a0*/  BSSY B0, `(.L_x_1759) ;  /* 0x0000003000007945 */ /* 0x000fe80003800000 */
[----:B------:R-:W-:Y:S05]  /*83b0*/  @!P0 BRA `(.L_x_1760) ;  /* 0x0000000000048947 */ /* 0x000fea0003800000 */
[----:B------:R-:W-:-:S04]  /*83c0*/  DEPBAR.LE SB0, 0x0 ;  /* 0x000080000000791a */ /* 0x000fc80000000000 */
.L_x_1760:
[----:B------:R-:W-:Y:S05]  /*83d0*/  BSYNC B0 ;  /* 0x0000000000007941 */ /* 0x000fea0003800000 */
.L_x_1759:
        /* <DEDUP_REMOVED lines=19> */
.L_x_1762:
[----:B------:R-:W-:Y:S05]  /*8510*/  BSYNC B0 ;  /* 0x0000000000007941 */ /* 0x000fea0003800000 */
.L_x_1761:
        /* <DEDUP_REMOVED lines=9> */
.L_x_1765:
[----:B------:R-:W2:Y:S04]  /*85b0*/  LDG.E.STRONG.GPU R0, desc[UR46][R2.64] ;  /* 0x0000002e02007981 */ /* 0x000ea8000c1ef900 */
[----:B--2---:R-:W-:Y:S01]  /*85c0*/  CCTL.IVALL ;  /* 0x00000000ff00798f */ /* 0x004fe20002000000 */
[----:B------:R-:W-:Y:S05]  /*85d0*/  YIELD ;  /* 0x0000000000007946 */ /* 0x000fea0003800000 */
[----:B------:R-:W-:-:S13]  /*85e0*/  ISETP.NE.AND P1, PT, R0, UR22, PT ;  /* 0x0000001600007c0c */ /* 0x000fda000bf25270 */
[----:B------:R-:W-:Y:S05]  /*85f0*/  @P1 BRA `(.L_x_1765) ;  /* 0xfffffffc00ec1947 */ /* 0x000fea000383ffff */
.L_x_1764:
[----:B------:R-:W-:Y:S05]  /*8600*/  BSYNC B0 ;  /* 0x0000000000007941 */ /* 0x000fea0003800000 */
.L_x_1763:
[----:B------:R-:W-:-:S03]  /*8610*/  UMOV UR12, 0xffffffff ;  /* 0xffffffff000c7882 */ /* 0x000fc60000000000 */
[----:B------:R-:W-:Y:S05]  /*8620*/  BRA.DIV UR12, `(.L_x_1766) ;  /* 0x0000003a0ccc7947 */ /* 0x000fea000b800000 */
[----:B------:R-:W-:Y:S01]  /*8630*/  NOP ;  /* 0x0000000000007918 */ /* 0x000fe20000000000 */
.L_x_1830:
        /* <DEDUP_REMOVED lines=15> */
.L_x_1768:
[----:B------:R-:W-:Y:S05]  /*8730*/  BSYNC B0 ;  /* 0x0000000000007941 */ /* 0x000fea0003800000 */
.L_x_1767:
        /* <DEDUP_REMOVED lines=15> */
.L_x_1770:
[----:B------:R-:W-:Y:S05]  /*8830*/  BSYNC B0 ;  /* 0x0000000000007941 */ /* 0x000fea0003800000 */
.L_x_1769:
[----:B------:R-:W-:Y:S06]  /*8840*/  BAR.ARV 0xa, 0xa0 ;  /* 0x0282800000007b1d */ /* 0x000fec0000002000 */
[----:B------:R-:W-:Y:S04]  /*8850*/  BSSY B0, `(.L_x_1771) ;  /* 0x0000003000007945 */ /* 0x000fe80003800000 */
[----:B------:R-:W-:Y:S05]  /*8860*/  @!P0 BRA `(.L_x_1772) ;  /* 0x0000000000048947 */ /* 0x000fea0003800000 */
[----:B------:R-:W-:-:S04]  /*8870*/  DEPBAR.LE SB0, 0x0 ;  /* 0x000080000000791a */ /* 0x000fc80000000000 */
.L_x_1772:
[----:B------:R-:W-:Y:S05]  /*8880*/  BSYNC B0 ;  /* 0x0000000000007941 */ /* 0x000fea0003800000 */
.L_x_1771:
        /* <DEDUP_REMOVED lines=19> */
.L_x_1774:
[----:B------:R-:W-:Y:S05]  /*89c0*/  BSYNC B0 ;  /* 0x0000000000007941 */ /* 0x000fea0003800000 */
.L_x_1773:
[----:B------:R-:W-:Y:S02]  /*89d0*/  UIADD3 UR9, UR9, 0x2, URZ ;  /* 0x0000000209097890 */ /* 0x000fe4000fffe03f */
[----:B------:R-:W-:Y:S02]  /*89e0*/  UIADD3 UR4, UR4, 0x3000, URZ ;  /* 0x0000300004047890 */ /* 0x000fe4000fffe03f */
[----:B------:R-:W-:-:S06]  /*89f0*/  UISETP.GE.AND UP0, UPT, UR9, UR11, UPT ;  /* 0x0000000b0900728c */ /* 0x000fcc000bf06270 */
[----:B------:R-:W-:-:S13]  /*8a00*/  PLOP3.LUT P1, PT, PT, PT, UP0, 0x80, 0x0 ;  /* 0x000000000000781c */ /* 0x000fda0003f2f008 */
[----:B------:R-:W-:Y:S05]  /*8a10*/  @!P1 BRA `(.L_x_1775) ;  /* 0xfffffff400749947 */ /* 0x000fea000383ffff */
.L_x_1736:
        /* <DEDUP_REMOVED lines=41> */
.L_x_1778:
[----:B------:R-:W-:Y:S05]  /*8cb0*/  BSYNC B0 ;  /* 0x0000000000007941 */ /* 0x000fea0003800000 */
.L_x_1777:
[----:B------:R-:W-:Y:S05]  /*8cc0*/  BRA `(.L_x_1779) ;  /* 0x0000000000047947 */ /* 0x000fea0003800000 */
.L_x_1776:
[----:B------:R-:W-:-:S05]  /*8cd0*/  UMOV UR4, UR9 ;  /* 0x0000000900047c82 */ /* 0x000fca0008000000 */
.L_x_1779:
        /* <DEDUP_REMOVED lines=11> */
.L_x_1784:
        /* <DEDUP_REMOVED lines=24> */
.L_x_1781:
[----:B------:R-:W-:Y:S05]  /*8f10*/  BSYNC B0 ;  /* 0x0000000000007941 */ /* 0x000fea0003800000 */
.L_x_1780:
        /* <DEDUP_REMOVED lines=24> */
.L_x_1783:
[----:B------:R-:W-:Y:S05]  /*90a0*/  BSYNC B0 ;  /* 0x0000000000007941 */ /* 0x000fea0003800000 */
.L_x_1782:
[----:B------:R-:W-:Y:S02]  /*90b0*/  UIADD3 UR7, UR7, 0x2, URZ ;  /* 0x0000000207077890 */ /* 0x000fe4000fffe03f */
[----:B------:R-:W-:Y:S02]  /*90c0*/  ULEA UR5, UR19, UR5, 0x1 ;  /* 0x0000000513057291 */ /* 0x000fe4000f8e083f */
[----:B------:R-:W-:Y:S02]  /*90d0*/  ULEA UR6, UR19, UR6, 0x1 ;  /* 0x0000000613067291 */ /* 0x000fe4000f8e083f */
[----:B------:R-:W-:-:S13]  /*90e0*/  ISETP.NE.AND P0, PT, RZ, UR7, PT ;  /* 0x00000007ff007c0c */ /* 0x000fda000bf05270 */
[----:B------:R-:W-:Y:S05]  /*90f0*/  @!P0 BRA `(.L_x_1687) ;  /* 0x0000002c00748947 */ /* 0x000fea0003800000 */
[----:B------:R-:W-:Y:S05]  /*9100*/  BRA `(.L_x_1784) ;  /* 0xfffffffc00207947 */ /* 0x000fea000383ffff */
.L_x_1728:
        /* <DEDUP_REMOVED lines=14> */
.L_x_1785:
        /* <DEDUP_REMOVED lines=14> */
.L_x_1787:
[----:B------:R-:W-:-:S05]  /*92d0*/  ULDC UR4, c[0x0][0x8bc] ;  /* 0x00022f0000047ab9 */ /* 0x000fca0000000800 */
.L_x_1786:
        /* <DEDUP_REMOVED lines=59> */
.L_x_1789:
        /* <DEDUP_REMOVED lines=13> */
.L_x_1790:
        /* <DEDUP_REMOVED lines=8> */
.L_x_1791:
        /* <DEDUP_REMOVED lines=21> */
.L_x_1792:
        /* <DEDUP_REMOVED lines=50> */
.L_x_1831:
        /* <DEDUP_REMOVED lines=15> */
.L_x_1795:
        /* <DEDUP_REMOVED lines=127> */
.L_x_1806:
[----:B-123--:R-:W-:-:S04]  /*a530*/  SHF.L.U32 R18, R10, 0x1f, RZ ;  /* 0x0000001f0a127819 */ /* 0x00efc800000006ff */
[----:B------:R-:W2:Y:S02]  /*a540*/  SYNCS.PHASECHK.TRANS64.TRYWAIT P1, [R15+URZ+0x26840], R18 ;  /* 0x026840120f0075a7 */ /* 0x000ea4000802017f */
[----:B--2---:R-:W-:Y:S05]  /*a550*/  @!P1 BRA `(.L_x_1798) ;  /* 0x0000001c00309947 */ /* 0x004fea0003800000 */
.L_x_1832:
        /* <DEDUP_REMOVED lines=8> */
.L_x_1799:
        /* <DEDUP_REMOVED lines=44> */
.L_x_1833:
        /* <DEDUP_REMOVED lines=8> */
.L_x_1801:
        /* <DEDUP_REMOVED lines=44> */
.L_x_1834:
        /* <DEDUP_REMOVED lines=8> */
.L_x_1803:
        /* <DEDUP_REMOVED lines=38> */
.L_x_1836:
        /* <DEDUP_REMOVED lines=8> */
.L_x_1805:
        /* <DEDUP_REMOVED lines=44> */
.L_x_1797:
[----:B------:R-:W4:Y:S02]  /*b200*/  LDL.LU R4, [R1+0x8] ;  /* 0x0000080001047983 */ /* 0x000f240000300800 */
[----:B----4-:R-:W-:Y:S02]  /*b210*/  ISETP.NE.AND P1, PT, R4, RZ, PT ;  /* 0x000000ff0400720c */ /* 0x010fe40003f25270 */
[----:B------:R4:W5:Y:S11]  /*b220*/  LDL R4, [R1+0x4] ;  /* 0x0000040001047983 */ /* 0x0009760000100800 */
[----:B----4-:R-:W-:Y:S05]  /*b230*/  @!P1 BRA `(.L_x_1796) ;  /* 0x0000000400949947 */ /* 0x010fea0003800000 */
[----:B------:R-:W-:-:S04]  /*b240*/  SHF.L.U32 R12, R10, 0x1f, RZ ;  /* 0x0000001f0a0c7819 */ /* 0x000fc800000006ff */
[----:B------:R-:W4:Y:S02]  /*b250*/  SYNCS.PHASECHK.TRANS64.TRYWAIT P1, [R15+URZ+0x26840], R12 ;  /* 0x0268400c0f0075a7 */ /* 0x000f24000802017f */
[----:B----4-:R-:W-:Y:S05]  /*b260*/  @!P1 BRA `(.L_x_1807) ;  /* 0x0000001000409947 */ /* 0x010fea0003800000 */
.L_x_1837:
        /* <DEDUP_REMOVED lines=8> */
.L_x_1808:
        /* <DEDUP_REMOVED lines=41> */
.L_x_1838:
        /* <DEDUP_REMOVED lines=8> */
.L_x_1810:
        /* <DEDUP_REMOVED lines=41> */
.L_x_1796:
[----:B------:R-:W1:Y:S01]  /*b890*/  S2R R0, SR_TID.X ;  /* 0x0000000000007919 */ /* 0x000e620000002100 */
[----:B------:R-:W-:Y:S01]  /*b8a0*/  IMAD R3, R16, 0x8, R15 ;  /* 0x0000000810037824 */ /* 0x000fe200078e020f */
[----:B-1----:R-:W-:Y:S02]  /*b8b0*/  LOP3.LUT R2, R0, 0x7f, RZ, 0xc0, !PT ;  /* 0x0000007f00027812 */ /* 0x002fe400078ec0ff */
[----:B------:R-:W-:Y:S02]  /*b8c0*/  SHF.L.U32 R0, R10, 0x1f, RZ ;  /* 0x0000001f0a007819 */ /* 0x000fe400000006ff */
[----:B------:R-:W-:Y:S02]  /*b8d0*/  ISETP.NE.AND P1, PT, R2, RZ, PT ;  /* 0x000000ff0200720c */ /* 0x000fe40003f25270 */
[----:B------:R-:W1:Y:S02]  /*b8e0*/  SYNCS.PHASECHK.TRANS64.TRYWAIT P0, [R3+URZ+0x26840], R0 ;  /* 0x02684000030075a7 */ /* 0x000e64000800017f */
[----:B-1----:R-:W-:Y:S09]  /*b8f0*/  @!P0 BRA `(.L_x_1811) ;  /* 0x0000000800c48947 */ /* 0x002ff20003800000 */
.L_x_1839:
[----:B------:R-:W-:Y:S05]  /*b900*/  @P1 BRA `(.L_x_1812) ;  /* 0x0000000000181947 */ /* 0x000fea0003800000 */
[----:B------:R-:W1:Y:S01]  /*b910*/  S2R R2, SR_TID.X ;  /* 0x0000000000027919 */ /* 0x000e620000002100 */
[----:B------:R-:W-:-:S04]  /*b920*/  IMAD.MOV.U32 R0, RZ, RZ, 0x3100 ;  /* 0x00003100ff007424 */ /* 0x000fc800078e00ff */
[----:B------:R1:W-:Y:S02]  /*b930*/  SYNCS.ARRIVE.TRANS64 RZ, [R3+URZ+0x26830], R0 ;  /* 0x0268300003ff79a7 */ /* 0x0003e4000800003f */
[----:B-1----:R-:W-:-:S13]  /*b940*/  LOP3.LUT P0, RZ, R2, 0x1f, RZ, 0xc0, !PT ;  /* 0x0000001f02ff7812 */ /* 0x002fda000780c0ff */
[----:B------:R-:W-:Y:S05]  /*b950*/  @!P0 BRA `(.L_x_1812) ;  /* 0x0000000000048947 */ /* 0x000fea0003800000 */
[----:B------:R-:W-:Y:S01]  /*b960*/  BPT.TRAP 0x1 ;  /* 0x000000040000795c */ /* 0x000fe20000300000 */
.L_x_1812:
        /* <DEDUP_REMOVED lines=48> */
.L_x_1793:
[----:B------:R-:W-:Y:S05]  /*bc70*/  BSYNC B0 ;  /* 0x0000000000007941 */ /* 0x000fea0003800000 */
.L_x_1788:
[----:B------:R-:W-:-:S03]  /*bc80*/  UMOV UR8, 0xffffffff ;  /* 0xffffffff00087882 */ /* 0x000fc60000000000 */
[----:B------:R-:W-:Y:S05]  /*bc90*/  BRA.DIV UR8, `(.L_x_1813) ;  /* 0x0000000608f07947 */ /* 0x000fea000b800000 */
[----:B------:R-:W-:-:S13]  /*bca0*/  ELECT P6, URZ, PT ;  /* 0x00000000003f782f */ /* 0x000fda00038c0000 */
.L_x_1842:
[----:B------:R-:W-:Y:S05]  /*bcb0*/  @!P6 BRA `(.L_x_1687) ;  /* 0x000000000084e947 */ /* 0x000fea0003800000 */
[----:B------:R-:W-:-:S06]  /*bcc0*/  ULOP3.LUT UR8, UR38, 0x2, URZ, 0xfc, !UPT ;  /* 0x0000000226087892 */ /* 0x000fcc000f8efc3f */
[----:B------:R-:W-:-:S05]  /*bcd0*/  IMAD.U32 R2, RZ, RZ, UR8 ;  /* 0x00000008ff027e24 */ /* 0x000fca000f8e00ff */
[----:B------:R-:W-:-:S13]  /*bce0*/  ISETP.NE.AND P2, PT, R2, 0x3, PT ;  /* 0x000000030200780c */ /* 0x000fda0003f45270 */
[----:B------:R-:W-:Y:S05]  /*bcf0*/  @!P2 BRA `(.L_x_1814) ;  /* 0x000000000004a947 */ /* 0x000fea0003800000 */
[----:B---3--:R-:W-:Y:S01]  /*bd00*/  BPT.TRAP 0x1 ;  /* 0x000000040000795c */ /* 0x008fe20000300000 */
.L_x_1814:
        /* <DEDUP_REMOVED lines=15> */
.L_x_1843:
[----:B------:R-:W2:Y:S02]  /*be00*/  SYNCS.PHASECHK.TRANS64.TRYWAIT P0, [R3+URZ], R2 ;  /* 0x00000002030075a7 */ /* 0x000ea4000800017f */
[----:B--2---:R-:W-:Y:S05]  /*be10*/  @!P0 BRA `(.L_x_1816) ;  /* 0x0000000400c48947 */ /* 0x004fea0003800000 */
.L_x_1844:
[----:B------:R-:W-:Y:S05]  /*be20*/  @!P2 BRA `(.L_x_1817) ;  /* 0x000000000004a947 */ /* 0x000fea0003800000 */
[----:B---3--:R-:W-:Y:S01]  /*be30*/  BPT.TRAP 0x1 ;  /* 0x000000040000795c */ /* 0x008fe20000300000 */
.L_x_1817:
[----:B--2---:R-:W-:-:S04]  /*be40*/  VIADD R3, R8, 0x26840 ;  /* 0x0002684008037836 */ /* 0x004fc80000000000 */
[----:B------:R-:W-:-:S04]  /*be50*/  IMAD R5, R0, 0x8, R3 ;  /* 0x0000000800057824 */ /* 0x000fc800078e0203 */
[----:B------:R-:W2:Y:S02]  /*be60*/  SYNCS.PHASECHK.TRANS64.TRYWAIT P0, [R5+URZ], R4 ;  /* 0x00000004050075a7 */ /* 0x000ea4000800017f */
[----:B--2---:R-:W-:Y:S05]  /*be70*/  @!P0 BRA `(.L_x_1818) ;  /* 0x0000000400c08947 */ /* 0x004fea0003800000 */
.L_x_1845:
[----:B------:R-:W-:-:S07]  /*be80*/  IMAD R3, R6, 0x8, R3 ;  /* 0x0000000806037824 */ /* 0x000fce00078e0203 */
.L_x_1819:
[----:B----4-:R4:W1:Y:S02]  /*be90*/  SYNCS.PHASECHK.TRANS64.TRYWAIT P0, [R3+URZ], R2 ;  /* 0x00000002030075a7 */ /* 0x010864000800017f */
[----:B-1----:R-:W-:Y:S05]  /*bea0*/  @!P0 NANOSLEEP.SYNCS 0x989680 ;  /* 0x009896800000895d */ /* 0x002fea0003900000 */
[----:B------:R-:W1:Y:S02]  /*beb0*/  @!P0 SYNCS.PHASECHK.TRANS64 P0, [R3+URZ], R2 ;  /* 0x00000002030085a7 */ /* 0x000e64000800007f */
[----:B-1----:R-:W-:Y:S05]  /*bec0*/  @!P0 BRA `(.L_x_1819) ;  /* 0xfffffffc00f08947 */ /* 0x002fea000383ffff */
.L_x_1687:
[----:B---3--:R-:W-:Y:S05]  /*bed0*/  BSYNC B6 ;  /* 0x0000000000067941 */ /* 0x008fea0003800000 */
.L_x_1681:
[----:B------:R-:W-:Y:S05]  /*bee0*/  EXIT ;  /* 0x000000000000794d */ /* 0x000fea0003800000 */
.L_x_1698:
[----:B------:R-:W-:Y:S02]  /*bef0*/  IMAD.MOV.U32 R13, RZ, RZ, R17 ;  /* 0x000000ffff0d7224 */ /* 0x000fe400078e0011 */
[----:B------:R-:W-:Y:S02]  /*bf00*/  IMAD.MOV.U32 R12, RZ, RZ, RZ ;  /* 0x000000ffff0c7224 */ /* 0x000fe400078e00ff */
[----:B------:R-:W-:Y:S02]  /*bf10*/  IMAD.MOV.U32 R11, RZ, RZ, 0x1f ;  /* 0x0000001fff0b7424 */ /* 0x000fe400078e00ff */
[----:B------:R-:W-:-:S07]  /*bf20*/  IMAD.MOV.U32 R15, RZ, RZ, -0x1 ;  /* 0xffffffffff0f7424 */ /* 0x000fce00078e00ff */
[----:B------:R-:W-:Y:S05]  /*bf30*/  WARPSYNC.COLLECTIVE R15, `(.L_x_1820) ;  /* 0x000000000f087348 */ /* 0x000fea0003c00000 */
[----:B------:R1:W2:Y:S02]  /*bf40*/  SHFL.IDX P6, R14, R13, R12, R11 ;  /* 0x0000000c0d0e7389 */ /* 0x0002a400000c000b */
[----:B-12---:R-:W-:Y:S01]  /*bf50*/  ENDCOLLECTIVE ;  /* 0x000000000000791b */ /* 0x006fe20003800000 */
.L_x_1820:
[----:B------:R-:W-:Y:S05]  /*bf60*/  BRA `(.L_x_1821) ;  /* 0xffffff54006c7947 */ /* 0x000fea000383ffff */
.L_x_1700:
[----:B--2---:R2:W3:Y:S02]  /*bf70*/  SYNCS.PHASECHK.TRANS64.TRYWAIT P0, [R237+URZ+0x26800], R4 ;  /* 0x02680004ed0075a7 */ /* 0x0044e4000800017f */
[----:B---3--:R-:W-:Y:S05]  /*bf80*/  @!P0 NANOSLEEP.SYNCS 0x989680 ;  /* 0x009896800000895d */ /* 0x008fea0003900000 */
[----:B------:R-:W3:Y:S02]  /*bf90*/  @!P0 SYNCS.PHASECHK.TRANS64 P0, [R237+URZ+0x26800], R4 ;  /* 0x02680004ed0085a7 */ /* 0x000ee4000800007f */
[----:B---3--:R-:W-:Y:S05]  /*bfa0*/  @!P0 BRA `(.L_x_1700) ;  /* 0xfffffffc00f08947 */ /* 0x008fea000383ffff */
[----:B------:R-:W-:Y:S05]  /*bfb0*/  BRA `(.L_x_1699) ;  /* 0xffffff5400947947 */ /* 0x000fea000383ffff */
.L_x_1705:
[----:B--2---:R-:W-:-:S04]  /*bfc0*/  IMAD.U32 R5, RZ, RZ, UR7 ;  /* 0x00000007ff057e24 */ /* 0x004fc8000f8e00ff */
[----:B------:R2:W3:Y:S03]  /*bfd0*/  SYNCS.PHASECHK.TRANS64.TRYWAIT P0, [R5+URZ+0x26810], R120 ;  /* 0x02681078050075a7 */ /* 0x0004e6000800017f */
[----:B---3--:R-:W-:Y:S05]  /*bfe0*/  @!P0 NANOSLEEP.SYNCS 0x989680 ;  /* 0x009896800000895d */ /* 0x008fea0003900000 */
[----:B------:R-:W3:Y:S02]  /*bff0*/  @!P0 SYNCS.PHASECHK.TRANS64 P0, [R5+URZ+0x26810], R120 ;  /* 0x02681078050085a7 */ /* 0x000ee4000800007f */
[----:B---3--:R-:W-:Y:S05]  /*c000*/  @!P0 BRA `(.L_x_1705) ;  /* 0xfffffffc00ec8947 */ /* 0x008fea000383ffff */
[----:B------:R-:W-:Y:S05]  /*c010*/  BRA `(.L_x_1704) ;  /* 0xffffff5c00f07947 */ /* 0x000fea000383ffff */
.L_x_1709:
[----:B------:R-:W-:-:S04]  /*c020*/  IMAD.U32 R121, RZ, RZ, UR7 ;  /* 0x00000007ff797e24 */ /* 0x000fc8000f8e00ff */
[----:B------:R1:W1:Y:S03]  /*c030*/  SYNCS.PHASECHK.TRANS64.TRYWAIT P0, [R121+URZ+0x26830], R120 ;  /* 0x02683078790075a7 */ /* 0x000266000800017f */
[----:B-1----:R-:W-:Y:S05]  /*c040*/  @!P0 NANOSLEEP.SYNCS 0x989680 ;  /* 0x009896800000895d */ /* 0x002fea0003900000 */
[----:B------:R-:W1:Y:S02]  /*c050*/  @!P0 SYNCS.PHASECHK.TRANS64 P0, [R121+URZ+0x26830], R120 ;  /* 0x02683078790085a7 */ /* 0x000e64000800007f */
[----:B-1----:R-:W-:Y:S05]  /*c060*/  @!P0 BRA `(.L_x_1709) ;  /* 0xfffffffc00ec8947 */ /* 0x002fea000383ffff */
[----:B------:R-:W-:Y:S05]  /*c070*/  BRA `(.L_x_1708) ;  /* 0xffffff6400b47947 */ /* 0x000fea000383ffff */
.L_x_1741:
[----:B------:R-:W-:Y:S01]  /*c080*/  BSSY B0, `(.L_x_1822) ;  /* 0x0000005000007945 */ /* 0x000fe20003800000 */
[----:B------:R-:W-:-:S07]  /*c090*/  IMAD.MOV.U32 R15, RZ, RZ, -0x1 ;  /* 0xffffffffff0f7424 */ /* 0x000fce00078e00ff */
[----:B------:R-:W-:Y:S05]  /*c0a0*/  WARPSYNC.COLLECTIVE R15, `(.L_x_1823) ;  /* 0x000000000f087348 */ /* 0x000fea0003c00000 */
[----:B------:R-:W-:Y:S01]  /*c0b0*/  NOP ;  /* 0x0000000000007918 */ /* 0x000fe20000000000 */
[----:B------:R-:W-:Y:S01]  /*c0c0*/  ENDCOLLECTIVE ;  /* 0x000000000000791b */ /* 0x000fe20003800000 */
.L_x_1823:
[----:B------:R-:W-:Y:S05]  /*c0d0*/  BSYNC B0 ;  /* 0x0000000000007941 */ /* 0x000fea0003800000 */
.L_x_1822:
[----:B------:R-:W-:Y:S05]  /*c0e0*/  BRA `(.L_x_1824) ;  /* 0xffffffb800607947 */ /* 0x000fea000383ffff */
.L_x_1754:
[----:B------:R-:W-:Y:S01]  /*c0f0*/  BSSY B0, `(.L_x_1825) ;  /* 0x0000005000007945 */ /* 0x000fe20003800000 */
[----:B------:R-:W-:-:S07]  /*c100*/  IMAD.MOV.U32 R15, RZ, RZ, -0x1 ;  /* 0xffffffffff0f7424 */ /* 0x000fce00078e00ff */
[----:B------:R-:W-:Y:S05]  /*c110*/  WARPSYNC.COLLECTIVE R15, `(.L_x_1826) ;  /* 0x000000000f087348 */ /* 0x000fea0003c00000 */
[----:B------:R-:W-:Y:S01]  /*c120*/  NOP ;  /* 0x0000000000007918 */ /* 0x000fe20000000000 */
[----:B------:R-:W-:Y:S01]  /*c130*/  ENDCOLLECTIVE ;  /* 0x000000000000791b */ /* 0x000fe20003800000 */
.L_x_1826:
[----:B------:R-:W-:Y:S05]  /*c140*/  BSYNC B0 ;  /* 0x0000000000007941 */ /* 0x000fea0003800000 */
.L_x_1825:
[----:B------:R-:W-:Y:S05]  /*c150*/  BRA `(.L_x_1827) ;  /* 0xffffffbc00f47947 */ /* 0x000fea000383ffff */
.L_x_1766:
[----:B------:R-:W-:Y:S01]  /*c160*/  BSSY B0, `(.L_x_1828) ;  /* 0x0000005000007945 */ /* 0x000fe20003800000 */
[----:B------:R-:W-:-:S07]  /*c170*/  IMAD.MOV.U32 R15, RZ, RZ, -0x1 ;  /* 0xffffffffff0f7424 */ /* 0x000fce00078e00ff */
[----:B------:R-:W-:Y:S05]  /*c180*/  WARPSYNC.COLLECTIVE R15, `(.L_x_1829) ;  /* 0x000000000f087348 */ /* 0x000fea0003c00000 */
[----:B------:R-:W-:Y:S01]  /*c190*/  NOP ;  /* 0x0000000000007918 */ /* 0x000fe20000000000 */
[----:B------:R-:W-:Y:S01]  /*c1a0*/  ENDCOLLECTIVE ;  /* 0x000000000000791b */ /* 0x000fe20003800000 */
.L_x_1829:
[----:B------:R-:W-:Y:S05]  /*c1b0*/  BSYNC B0 ;  /* 0x0000000000007941 */ /* 0x000fea0003800000 */
.L_x_1828:
[----:B------:R-:W-:Y:S05]  /*c1c0*/  BRA `(.L_x_1830) ;  /* 0xffffffc4001c7947 */ /* 0x000fea000383ffff */
.L_x_1794:
[----:B-1----:R1:W2:Y:S02]  /*c1d0*/  SYNCS.PHASECHK.TRANS64.TRYWAIT P0, [R15+URZ+0x26820], R0 ;  /* 0x026820000f0075a7 */ /* 0x0022a4000800017f */
[----:B--2---:R-:W-:Y:S05]  /*c1e0*/  @!P0 NANOSLEEP.SYNCS 0x989680 ;  /* 0x009896800000895d */ /* 0x004fea0003900000 */
[----:B------:R-:W2:Y:S02]  /*c1f0*/  @!P0 SYNCS.PHASECHK.TRANS64 P0, [R15+URZ+0x26820], R0 ;  /* 0x026820000f0085a7 */ /* 0x000ea4000800007f */
[----:B--2---:R-:W-:Y:S05]  /*c200*/  @!P0 BRA `(.L_x_1794) ;  /* 0xfffffffc00f08947 */ /* 0x004fea000383ffff */
[----:B------:R-:W-:Y:S05]  /*c210*/  BRA `(.L_x_1831) ;  /* 0xffffffd8008c7947 */ /* 0x000fea000383ffff */
.L_x_1798:
[----:B--2---:R2:W3:Y:S02]  /*c220*/  SYNCS.PHASECHK.TRANS64.TRYWAIT P1, [R15+URZ+0x26840], R18 ;  /* 0x026840120f0075a7 */ /* 0x0044e4000802017f */
[----:B---3--:R-:W-:Y:S05]  /*c230*/  @!P1 NANOSLEEP.SYNCS 0x989680 ;  /* 0x009896800000995d */ /* 0x008fea0003900000 */
[----:B------:R-:W3:Y:S02]  /*c240*/  @!P1 SYNCS.PHASECHK.TRANS64 P1, [R15+URZ+0x26840], R18 ;  /* 0x026840120f0095a7 */ /* 0x000ee4000802007f */
[----:B---3--:R-:W-:Y:S05]  /*c250*/  @!P1 BRA `(.L_x_1798) ;  /* 0xfffffffc00f09947 */ /* 0x008fea000383ffff */
[----:B------:R-:W-:Y:S05]  /*c260*/  BRA `(.L_x_1832) ;  /* 0xffffffe000bc7947 */ /* 0x000fea000383ffff */
.L_x_1800:
[----:B-1----:R1:W3:Y:S02]  /*c270*/  SYNCS.PHASECHK.TRANS64.TRYWAIT P1, [R15+URZ+0x26828], R18 ;  /* 0x026828120f0075a7 */ /* 0x0022e4000802017f */
[----:B---3--:R-:W-:Y:S05]  /*c280*/  @!P1 NANOSLEEP.SYNCS 0x989680 ;  /* 0x009896800000995d */ /* 0x008fea0003900000 */
[----:B------:R-:W3:Y:S02]  /*c290*/  @!P1 SYNCS.PHASECHK.TRANS64 P1, [R15+URZ+0x26828], R18 ;  /* 0x026828120f0095a7 */ /* 0x000ee4000802007f */
[----:B---3--:R-:W-:Y:S05]  /*c2a0*/  @!P1 BRA `(.L_x_1800) ;  /* 0xfffffffc00f09947 */ /* 0x008fea000383ffff */
[----:B------:R-:W-:Y:S05]  /*c2b0*/  BRA `(.L_x_1833) ;  /* 0xffffffe400787947 */ /* 0x000fea000383ffff */
.L_x_1802:
[----:B---3--:R3:W4:Y:S02]  /*c2c0*/  SYNCS.PHASECHK.TRANS64.TRYWAIT P1, [R15+URZ+0x26848], R18 ;  /* 0x026848120f0075a7 */ /* 0x008724000802017f */
[----:B----4-:R-:W-:Y:S05]  /*c2d0*/  @!P1 NANOSLEEP.SYNCS 0x989680 ;  /* 0x009896800000995d */ /* 0x010fea0003900000 */
[----:B------:R-:W4:Y:S02]  /*c2e0*/  @!P1 SYNCS.PHASECHK.TRANS64 P1, [R15+URZ+0x26848], R18 ;  /* 0x026848120f0095a7 */ /* 0x000f24000802007f */
[----:B----4-:R-:W-:Y:S05]  /*c2f0*/  @!P1 BRA `(.L_x_1802) ;  /* 0xfffffffc00f09947 */ /* 0x010fea000383ffff */
[----:B------:R-:W-:Y:S05]  /*c300*/  BRA `(.L_x_1834) ;  /* 0xffffffe800347947 */ /* 0x000fea000383ffff */
.L_x_1804:
[----:B------:R-:W-:-:S07]  /*c310*/  SHF.L.U32 R4, R10, 0x1f, RZ ;  /* 0x0000001f0a047819 */ /* 0x000fce00000006ff */
.L_x_1835:
[----:B----4-:R4:W1:Y:S02]  /*c320*/  SYNCS.PHASECHK.TRANS64.TRYWAIT P1, [R15+URZ+0x26820], R4 ;  /* 0x026820040f0075a7 */ /* 0x010864000802017f */
[----:B-1----:R-:W-:Y:S05]  /*c330*/  @!P1 NANOSLEEP.SYNCS 0x989680 ;  /* 0x009896800000995d */ /* 0x002fea0003900000 */
[----:B------:R-:W1:Y:S02]  /*c340*/  @!P1 SYNCS.PHASECHK.TRANS64 P1, [R15+URZ+0x26820], R4 ;  /* 0x026820040f0095a7 */ /* 0x000e64000802007f */
[----:B-1----:R-:W-:Y:S05]  /*c350*/  @!P1 BRA `(.L_x_1835) ;  /* 0xfffffffc00f09947 */ /* 0x002fea000383ffff */
[----:B------:R-:W-:Y:S05]  /*c360*/  BRA `(.L_x_1836) ;  /* 0xffffffe800d47947 */ /* 0x000fea000383ffff */
.L_x_1807:
[----:B----4-:R4:W1:Y:S02]  /*c370*/  SYNCS.PHASECHK.TRANS64.TRYWAIT P1, [R15+URZ+0x26840], R12 ;  /* 0x0268400c0f0075a7 */ /* 0x010864000802017f */
[----:B-1----:R-:W-:Y:S05]  /*c380*/  @!P1 NANOSLEEP.SYNCS 0x989680 ;  /* 0x009896800000995d */ /* 0x002fea0003900000 */
[----:B------:R-:W1:Y:S02]  /*c390*/  @!P1 SYNCS.PHASECHK.TRANS64 P1, [R15+URZ+0x26840], R12 ;  /* 0x0268400c0f0095a7 */ /* 0x000e64000802007f */
[----:B-1----:R-:W-:Y:S05]  /*c3a0*/  @!P1 BRA `(.L_x_1807) ;  /* 0xfffffffc00f09947 */ /* 0x002fea000383ffff */
[----:B------:R-:W-:Y:S05]  /*c3b0*/  BRA `(.L_x_1837) ;  /* 0xffffffec00ac7947 */ /* 0x000fea000383ffff */
.L_x_1809:
[----:B-1----:R1:W2:Y:S02]  /*c3c0*/  SYNCS.PHASECHK.TRANS64.TRYWAIT P1, [R15+URZ+0x26828], R12 ;  /* 0x0268280c0f0075a7 */ /* 0x0022a4000802017f */
[----:B--2---:R-:W-:Y:S05]  /*c3d0*/  @!P1 NANOSLEEP.SYNCS 0x989680 ;  /* 0x009896800000995d */ /* 0x004fea0003900000 */
[----:B------:R-:W2:Y:S02]  /*c3e0*/  @!P1 SYNCS.PHASECHK.TRANS64 P1, [R15+URZ+0x26828], R12 ;  /* 0x0268280c0f0095a7 */ /* 0x000ea4000802007f */
[----:B--2---:R-:W-:Y:S05]  /*c3f0*/  @!P1 BRA `(.L_x_1809) ;  /* 0xfffffffc00f09947 */ /* 0x004fea000383ffff */
[----:B------:R-:W-:Y:S05]  /*c400*/  BRA `(.L_x_1838) ;  /* 0xfffffff0005c7947 */ /* 0x000fea000383ffff */
.L_x_1811:
[----:B------:R1:W1:Y:S02]  /*c410*/  SYNCS.PHASECHK.TRANS64.TRYWAIT P0, [R3+URZ+0x26840], R0 ;  /* 0x02684000030075a7 */ /* 0x000264000800017f */
[----:B-1----:R-:W-:Y:S05]  /*c420*/  @!P0 NANOSLEEP.SYNCS 0x989680 ;  /* 0x009896800000895d */ /* 0x002fea0003900000 */
[----:B------:R-:W1:Y:S02]  /*c430*/  @!P0 SYNCS.PHASECHK.TRANS64 P0, [R3+URZ+0x26840], R0 ;  /* 0x02684000030085a7 */ /* 0x000e64000800007f */
[----:B-1----:R-:W-:Y:S05]  /*c440*/  @!P0 BRA `(.L_x_1811) ;  /* 0xfffffffc00f08947 */ /* 0x002fea000383ffff */
[----:B------:R-:W-:Y:S05]  /*c450*/  BRA `(.L_x_1839) ;  /* 0xfffffff400287947 */ /* 0x000fea000383ffff */
.L_x_1813:
[----:B------:R-:W-:Y:S01]  /*c460*/  BSSY B0, `(.L_x_1840) ;  /* 0x0000006000007945 */ /* 0x000fe20003800000 */
[----:B------:R-:W-:-:S07]  /*c470*/  IMAD.MOV.U32 R15, RZ, RZ, -0x1 ;  /* 0xffffffffff0f7424 */ /* 0x000fce00078e00ff */
[----:B---3--:R-:W-:Y:S05]  /*c480*/  WARPSYNC.COLLECTIVE R15, `(.L_x_1841) ;  /* 0x000000000f0c7348 */ /* 0x008fea0003c00000 */
[----:B------:R-:W-:Y:S02]  /*c490*/  ELECT P6, UR62, PT ;  /* 0x00000000003e782f */ /* 0x000fe400038c0000 */
[----:B------:R-:W-:Y:S01]  /*c4a0*/  MOV R14, UR62 ;  /* 0x0000003e000e7c02 */ /* 0x000fe20008000f00 */
[----:B---3--:R-:W-:Y:S10]  /*c4b0*/  ENDCOLLECTIVE ;  /* 0x000000000000791b */ /* 0x008ff40003800000 */
.L_x_1841:
[----:B------:R-:W-:Y:S05]  /*c4c0*/  BSYNC B0 ;  /* 0x0000000000007941 */ /* 0x000fea0003800000 */
.L_x_1840:
[----:B------:R-:W-:Y:S05]  /*c4d0*/  BRA `(.L_x_1842) ;  /* 0xfffffff400f47947 */ /* 0x000fea000383ffff */
.L_x_1815:
[----:B-1----:R1:W2:Y:S02]  /*c4e0*/  SYNCS.PHASECHK.TRANS64.TRYWAIT P0, [R7+URZ], R4 ;  /* 0x00000004070075a7 */ /* 0x0022a4000800017f */
[----:B--2---:R-:W-:Y:S05]  /*c4f0*/  @!P0 NANOSLEEP.SYNCS 0x989680 ;  /* 0x009896800000895d */ /* 0x004fea0003900000 */
[----:B------:R-:W2:Y:S02]  /*c500*/  @!P0 SYNCS.PHASECHK.TRANS64 P0, [R7+URZ], R4 ;  /* 0x00000004070085a7 */ /* 0x000ea4000800007f */
[----:B--2---:R-:W-:Y:S05]  /*c510*/  @!P0 BRA `(.L_x_1815) ;  /* 0xfffffffc00f08947 */ /* 0x004fea000383ffff */
[----:B------:R-:W-:Y:S05]  /*c520*/  BRA `(.L_x_1843) ;  /* 0xfffffff800347947 */ /* 0x000fea000383ffff */
.L_x_1816:
[----:B--2---:R2:W4:Y:S02]  /*c530*/  SYNCS.PHASECHK.TRANS64.TRYWAIT P0, [R3+URZ], R2 ;  /* 0x00000002030075a7 */ /* 0x004524000800017f */
[----:B----4-:R-:W-:Y:S05]  /*c540*/  @!P0 NANOSLEEP.SYNCS 0x989680 ;  /* 0x009896800000895d */ /* 0x010fea0003900000 */
[----:B------:R-:W4:Y:S02]  /*c550*/  @!P0 SYNCS.PHASECHK.TRANS64 P0, [R3+URZ], R2 ;  /* 0x00000002030085a7 */ /* 0x000f24000800007f */
[----:B----4-:R-:W-:Y:S05]  /*c560*/  @!P0 BRA `(.L_x_1816) ;  /* 0xfffffffc00f08947 */ /* 0x010fea000383ffff */
[----:B------:R-:W-:Y:S05]  /*c570*/  BRA `(.L_x_1844) ;  /* 0xfffffff800287947 */ /* 0x000fea000383ffff */
.L_x_1818:
[----:B--2---:R2:W4:Y:S02]  /*c580*/  SYNCS.PHASECHK.TRANS64.TRYWAIT P0, [R5+URZ], R4 ;  /* 0x00000004050075a7 */ /* 0x004524000800017f */
[----:B----4-:R-:W-:Y:S05]  /*c590*/  @!P0 NANOSLEEP.SYNCS 0x989680 ;  /* 0x009896800000895d */ /* 0x010fea0003900000 */
[----:B------:R-:W4:Y:S02]  /*c5a0*/  @!P0 SYNCS.PHASECHK.TRANS64 P0, [R5+URZ], R4 ;  /* 0x00000004050085a7 */ /* 0x000f24000800007f */
[----:B----4-:R-:W-:Y:S05]  /*c5b0*/  @!P0 BRA `(.L_x_1818) ;  /* 0xfffffffc00f08947 */ /* 0x010fea000383ffff */
[----:B------:R-:W-:Y:S05]  /*c5c0*/  BRA `(.L_x_1845) ;  /* 0xfffffff8002c7947 */ /* 0x000fea000383ffff */
.L_x_1846:
        /* <DEDUP_REMOVED lines=11> */
.L_x_3308:


//--------------------- .text._ZN7cutlass13device_kernelIN5flash11enable_sm90INS1_16FlashAttnBwdSm90INS1_25CollectiveMainloopBwdSm90ILi2ELi2ELi2EN4cute5tupleIJNS5_1CILi1EEES8_S8_EEENS6_IJNS7_ILi64EEENS7_ILi128EEENS7_ILi96EEEEEENS_6half_tEfNS_4arch4Sm90ELb0ELb1ELb1ELb1ELb0ELb1ELb0ELb0ELi2ELi1ELi2ELi1ELb1EEENS1_24CollectiveEpilogueBwdGQAISD_fSG_Li256ELb1ELb0EEENS1_19SingleTileSchedulerILb1ELb0ELb0ELi128EEEEEEEEEvNT_6ParamsE --------------------------
	.section	.text._ZN7cutlass13device_kernelIN5flash11enable_sm90INS1_16FlashAttnBwdSm90INS1_25CollectiveMainloopBwdSm90ILi2ELi2ELi2EN4cute5tupleIJNS5_1CILi1EEES8_S8_EEENS6_IJNS7_ILi64EEENS7_ILi128EEENS7_ILi96EEEEEENS_6half_tEfNS_4arch4Sm90ELb0ELb1ELb1ELb1ELb0ELb1ELb0ELb0ELi2ELi1ELi2ELi1ELb1EEENS1_24CollectiveEpilogueBwdGQAISD_fSG_Li256ELb1ELb0EEENS1_19SingleTileSchedulerILb1ELb0ELb0ELi128EEEEEEEEEvNT_6ParamsE,"ax",@progbits
	.align	128
.text._ZN7cutlass13device_kernelIN5flash11enable_sm90INS1_16FlashAttnBwdSm90INS1_25CollectiveMainloopBwdSm90ILi2ELi2ELi2EN4cute5tupleIJNS5_1CILi1EEES8_S8_EEENS6_IJNS7_ILi64EEENS7_ILi128EEENS7_ILi96EEEEEENS_6half_tEfNS_4arch4Sm90ELb0ELb1ELb1ELb1ELb0ELb1ELb0ELb0ELi2ELi1ELi2ELi1ELb1EEENS1_24CollectiveEpilogueBwdGQAISD_fSG_Li256ELb1ELb0EEENS1_19SingleTileSchedulerILb1ELb0ELb0ELi128EEEEEEEEEvNT_6ParamsE:
        .type           _ZN7cutlass13device_kernelIN5flash11enable_sm90INS1_16FlashAttnBwdSm90INS1_25CollectiveMainloopBwdSm90ILi2ELi2ELi2EN4cute5tupleIJNS5_1CILi1EEES8_S8_EEENS6_IJNS7_ILi64EEENS7_ILi128EEENS7_ILi96EEEEEENS_6half_tEfNS_4arch4Sm90ELb0ELb1ELb1ELb1ELb0ELb1ELb0ELb0ELi2ELi1ELi2ELi1ELb1EEENS1_24CollectiveEpilogueBwdGQAISD_fSG_Li256ELb1ELb0EEENS1_19SingleTileSchedulerILb1ELb0ELb0ELi128EEEEEEEEEvNT_6ParamsE,@function
        .size           _ZN7cutlass13device_kernelIN5flash11enable_sm90INS1_16FlashAttnBwdSm90INS1_25CollectiveMainloopBwdSm90ILi2ELi2ELi2EN4cute5tupleIJNS5_1CILi1EEES8_S8_EEENS6_IJNS7_ILi64EEENS7_ILi128EEENS7_ILi96EEEEEENS_6half_tEfNS_4arch4Sm90ELb0ELb1ELb1ELb1ELb0ELb1ELb0ELb0ELi2ELi1ELi2ELi1ELb1EEENS1_24CollectiveEpilogueBwdGQAISD_fSG_Li256ELb1ELb0EEENS1_19SingleTileSchedulerILb1ELb0ELb0ELi128EEEEEEEEEvNT_6ParamsE,(.L_x_3309 - _ZN7cutlass13device_kernelIN5flash11enable_sm90INS1_16FlashAttnBwdSm90INS1_25CollectiveMainloopBwdSm90ILi2ELi2ELi2EN4cute5tupleIJNS5_1CILi1EEES8_S8_EEENS6_IJNS7_ILi64EEENS7_ILi128EEENS7_ILi96EEEEEENS_6half_tEfNS_4arch4Sm90ELb0ELb1ELb1ELb1ELb0ELb1ELb0ELb0ELi2ELi1ELi2ELi1ELb1EEENS1_24CollectiveEpilogueBwdGQAISD_fSG_Li256ELb1ELb0EEENS1_19SingleTileSchedulerILb1ELb0ELb0ELi128EEEEEEEEEvNT_6ParamsE)
        .other          _ZN7cutlass13device_kernelIN5flash11enable_sm90INS1_16FlashAttnBwdSm90INS1_25CollectiveMainloopBwdSm90ILi2ELi2ELi2EN4cute5tupleIJNS5_1CILi1EEES8_S8_EEENS6_IJNS7_ILi64EEENS7_ILi128EEENS7_ILi96EEEEEENS_6half_tEfNS_4arch4Sm90ELb0ELb1ELb1ELb1ELb0ELb1ELb0ELb0ELi2ELi1ELi2ELi1ELb1EEENS1_24CollectiveEpilogueBwdGQAISD_fSG_Li256ELb1ELb0EEENS1_19SingleTileSchedulerILb1ELb0ELb0ELi128EEEEEEEEEvNT_6ParamsE,@"STO_CUDA_ENTRY STV_DEFAULT"
_ZN7cutlass13device_kernelIN5flash11enable_sm90INS1_16FlashAttnBwdSm90INS1_25CollectiveMainloopBwdSm90ILi2ELi2ELi2EN4cute5tupleIJNS5_1CILi1EEES8_S8_EEENS6_IJNS7_ILi64EEENS7_ILi128EEENS7_ILi96EEEEEENS_6half_tEfNS_4arch4Sm90ELb0ELb1ELb1ELb1ELb0ELb1ELb0ELb0ELi2ELi1ELi2ELi1ELb1EEENS1_24CollectiveEpilogueBwdGQAISD_fSG_Li256ELb1ELb0EEENS1_19SingleTileSchedulerILb1ELb0ELb0ELi128EEEEEEEEEvNT_6ParamsE:
        /* <DEDUP_REMOVED lines=24> */
.L_x_1848:
[----:B------:R-:W-:Y:S05]  /*0180*/  BSYNC B0 ;  /* 0x0000000000007941 */ /* 0x000fea0003800000 */
.L_x_1847:
        /* <DEDUP_REMOVED lines=37> */
.L_x_1849:
        /* <DEDUP_REMOVED lines=22> */
.L_x_1850:
[----:B------:R-:W-:Y:S01]  /*0540*/  PLOP3.LUT P0, PT, PT, PT, UP0, 0x80, 0x0 ;  /* 0x000000000000781c */ /* 0x000fe20003f0f008 */
[----:B------:R-:W-:Y:S01]  /*0550*/  NOP ;  /* 0x0000000000007918 */ /* 0x000fe20000000000 */
[----:B------:R-:W-:Y:S01]  /*0560*/  ULDC.64 UR46, c[0x0][0x208] ;  /* 0x00008200002e7ab9 */ /* 0x000fe20000000a00 */
[----:B------:R-:W-:Y:S01]  /*0570*/  BSSY B6, `(.L_x_1851) ;  /* 0x000097c000067945 */ /* 0x000fe20003800000 */
[----:B-12-4-:R-:W-:Y:S09]  /*0580*/  BAR.SYNC.DEFER_BLOCKING 0x0 ;  /* 0x0000000000007b1d */ /* 0x016ff20000010000 */
[----:B------:R-:W-:Y:S05]  /*0590*/  @!P0 BRA `(.L_x_1852) ;  /* 0x0000005400c08947 */ /* 0x000fea0003800000 */
.L_x_1853:
        /* <DEDUP_REMOVED lines=24> */
.L_x_1854:
        /* <DEDUP_REMOVED lines=14> */
.L_x_1856:
[----:B------:R-:W-:-:S05]  /*0800*/  ULDC UR4, c[0x0][0x8c4] ;  /* 0x0002310000047ab9 */ /* 0x000fca0000000800 */
.L_x_1855:
        /* <DEDUP_REMOVED lines=19> */
.L_x_1858:
        /* <DEDUP_REMOVED lines=14> */
.L_x_1859:
        /* <DEDUP_REMOVED lines=11> */
.L_x_1860:
        /* <DEDUP_REMOVED lines=13> */
.L_x_1861:
        /* <DEDUP_REMOVED lines=66> */
.L_x_1862:
        /* <DEDUP_REMOVED lines=28> */
.L_x_1865:
        /* <DEDUP_REMOVED lines=15> */
.L_x_1864:
        /* <DEDUP_REMOVED lines=22> */
.L_x_1867:
        /* <DEDUP_REMOVED lines=15> */
.L_x_1866:
[----:B------:R-:W-:Y:S01]  /*14c0*/  SHF.R.S32.HI R19, RZ, 0x1f, R18 ;  /* 0x0000001fff137819 */ /* 0x000fe20000011412 */
[----:B------:R-:W-:-:S03]  /*14d0*/  UMOV UR4, 0xffffffff ;  /* 0xffffffff00047882 */ /* 0x000fc60000000000 */
[----:B------:R-:W-:-:S04]  /*14e0*/  LEA.HI R0, R19, R18, RZ, 0x7 ;  /* 0x0000001213007211 */ /* 0x000fc800078f38ff */
[----:B------:R-:W-:Y:S01]  /*14f0*/  SHF.R.S32.HI R17, RZ, 0x7, R0 ;  /* 0x00000007ff117819 */ /* 0x000fe20000011400 */
[----:B------:R-:W-:Y:S06]  /*1500*/  BRA.DIV UR4, `(.L_x_1868) ;  /* 0x0000008a04107947 */ /* 0x000fec000b800000 */
[----:B------:R1:W2:Y:S02]  /*1510*/  SHFL.IDX PT, R14, R17, RZ, 0x1f ;  /* 0x00001fff110e7589 */ /* 0x0002a400000e0000 */
.L_x_1952:
        /* <DEDUP_REMOVED lines=15> */
.L_x_1869:
        /* <DEDUP_REMOVED lines=19> */
.L_x_1871:
        /* <DEDUP_REMOVED lines=124> */
.L_x_1882:
[----:B------:R-:W-:-:S06]  /*1f00*/  UISETP.NE.AND UP0, UPT, UR11, 0x3, UPT ;  /* 0x000000030b00788c */ /* 0x000fcc000bf05270 */
[----:B------:R-:W-:-:S13]  /*1f10*/  PLOP3.LUT P6, PT, PT, PT, UP0, 0x80, 0x0 ;  /* 0x000000000000781c */ /* 0x000fda0003fcf008 */
[----:B-1----:R-:W-:Y:S05]  /*1f20*/  @!P6 BRA `(.L_x_1872) ;  /* 0x000000000004e947 */ /* 0x002fea0003800000 */
[----:B------:R-:W-:Y:S01]  /*1f30*/  BPT.TRAP 0x1 ;  /* 0x000000040000795c */ /* 0x000fe20000300000 */
.L_x_1872:
[----:B------:R-:W-:Y:S01]  /*1f40*/  R2UR UR7, R237 ;  /* 0x00000000ed0772ca */ /* 0x000fe200000e0000 */
[----:B------:R-:W-:-:S05]  /*1f50*/  IMAD.U32 R120, RZ, RZ, UR9 ;  /* 0x00000009ff787e24 */ /* 0x000fca000f8e00ff */
[----:B------:R-:W-:-:S07]  /*1f60*/  SHF.L.U32 R120, R120, 0x1f, RZ ;  /* 0x0000001f78787819 */ /* 0x000fce00000006ff */
[----:B------:R-:W-:-:S09]  /*1f70*/  ULEA UR7, UR4, UR7, 0x3 ;  /* 0x0000000704077291 */ /* 0x000fd2000f8e183f */
[----:B------:R1:W2:Y:S01]  /*1f80*/  SYNCS.PHASECHK.TRANS64.TRYWAIT P0, [UR7+0x26810], R120 ;  /* 0x02681078ff0075a7 */ /* 0x0002a20008000147 */
[----:B------:R-:W-:Y:S05]  /*1f90*/  @!P6 BRA `(.L_x_1873) ;  /* 0x000000000004e947 */ /* 0x000fea0003800000 */
[----:B------:R-:W-:Y:S01]  /*1fa0*/  BPT.TRAP 0x1 ;  /* 0x000000040000795c */ /* 0x000fe20000300000 */
.L_x_1873:
[----:B--2---:R-:W-:Y:S05]  /*1fb0*/  @P0 BRA `(.L_x_1874) ;  /* 0x0000000000080947 */ /* 0x004fea0003800000 */
[----:B------:R-:W2:Y:S02]  /*1fc0*/  SYNCS.PHASECHK.TRANS64.TRYWAIT P0, [UR7+0x26810], R120 ;  /* 0x02681078ff0075a7 */ /* 0x000ea40008000147 */
[----:B--2---:R-:W-:Y:S05]  /*1fd0*/  @!P0 BRA `(.L_x_1875) ;  /* 0x0000007c00908947 */ /* 0x004fea0003800000 */
.L_x_1874:
        /* <DEDUP_REMOVED lines=66> */
.L_x_1876:
[----:B------:R1:W1:Y:S01]  /*2400*/  SYNCS.PHASECHK.TRANS64.TRYWAIT P0, [UR7+0x26830], R120 ;  /* 0x02683078ff0075a7 */ /* 0x0002620008000147 */
[----:B------:R-:W-:Y:S05]  /*2410*/  @!P6 BRA `(.L_x_1877) ;  /* 0x000000000004e947 */ /* 0x000fea0003800000 */
[----:B------:R-:W-:Y:S01]  /*2420*/  BPT.TRAP 0x1 ;  /* 0x000000040000795c */ /* 0x000fe20000300000 */
.L_x_1877:
        /* <DEDUP_REMOVED lines=50> */
.L_x_1878:
        /* <DEDUP_REMOVED lines=598> */
.L_x_1880:
        /* <DEDUP_REMOVED lines=48> */
.L_x_1881:
        /* <DEDUP_REMOVED lines=62> */
.L_x_1863:
[----:B------:R-:W-:Y:S05]  /*5390*/  @P0 BRA `(.L_x_1857) ;  /* 0x0000004800640947 */ /* 0x000fea0003800000 */
[----:B------:R-:W-:Y:S01]  /*53a0*/  ULDC.64 UR4, c[0x0][0x878] ;  /* 0x00021e0000047ab9 */ /* 0x000fe20000000a00 */
[----:B-1----:R-:W1:Y:S01]  /*53b0*/  S2R R4, SR_TID.X ;  /* 0x0000000000047919 */ /* 0x002e620000002100 */
        /* <DEDUP_REMOVED lines=98> */
.L_x_1885:
[----:B------:R-:W-:Y:S01]  /*59e0*/  @P0 ELECT P1, URZ, PT ;  /* 0x00000000003f082f */ /* 0x000fe20003820000 */
[----:B------:R2:W-:-:S12]  /*59f0*/  UBLKRED.G.S.ADD.F32.RN [UR6], [UR4], UR5, desc[UR8] ;  /* 0x00000806040073bb */ /* 0x0005d800080a1405 */
[----:B------:R-:W-:Y:S02]  /*5a00*/  @P1 PLOP3.LUT P0, PT, P1, PT, PT, 0x8, 0x0 ;  /* 0x000000000000181c */ /* 0x000fe40000f0e170 */
[----:B------:R-:W-:-:S11]  /*5a10*/  PLOP3.LUT P1, PT, PT, PT, PT, 0x8, 0x0 ;  /* 0x000000000000781c */ /* 0x000fd60003f2e170 */
[----:B--2---:R-:W-:Y:S05]  /*5a20*/  @P0 BRA.U.ANY `(.L_x_1885) ;  /* 0xfffffffd00ec0947 */ /* 0x004fea000393ffff */
[----:B------:R0:W-:Y:S01]  /*5a30*/  UTMACMDFLUSH ;  /* 0x00000000000079b7 */ /* 0x0001e20000000000 */
[----:B------:R-:W-:-:S04]  /*5a40*/  DEPBAR.LE SB0, 0x0 ;  /* 0x000080000000791a */ /* 0x000fc80000000000 */
.L_x_1884:
[----:B------:R-:W-:Y:S05]  /*5a50*/  BSYNC B0 ;  /* 0x0000000000007941 */ /* 0x000fea0003800000 */
.L_x_1883:
        /* <DEDUP_REMOVED lines=28> */
.L_x_1886:
        /* <DEDUP_REMOVED lines=8> */
.L_x_1852:
        /* <DEDUP_REMOVED lines=21> */
.L_x_1888:
        /* <DEDUP_REMOVED lines=13> */
.L_x_1890:
[----:B------:R-:W-:-:S05]  /*5ec0*/  ULDC UR4, c[0x0][0x8c4] ;  /* 0x0002310000047ab9 */ /* 0x000fca0000000800 */
.L_x_1889:
        /* <DEDUP_REMOVED lines=44> */
.L_x_1891:
        /* <DEDUP_REMOVED lines=13> */
.L_x_1892:
        /* <DEDUP_REMOVED lines=12> */
.L_x_1893:
[----:B------:R-:W-:Y:S01]  /*6320*/  UIADD3 UR7, -UR6, UR8, UR14 ;  /* 0x0000000806077290 */ /* 0x000fe2000fffe10e */
[----:B------:R-:W-:Y:S01]  /*6330*/  ISETP.LE.AND P0, PT, RZ, UR10, PT ;  /* 0x0000000aff007c0c */ /* 0x000fe2000bf03270 */
[----:B------:R-:W-:Y:S02]  /*6340*/  ULDC UR9, c[0x0][0x74c] ;  /* 0x0001d30000097ab9 */ /* 0x000fe40000000800 */
[----:B------:R-:W-:-:S04]  /*6350*/  UIADD3 UR7, UR7, -UR9, URZ ;  /* 0x8000000907077290 */ /* 0x000fc8000fffe03f */
        /* <DEDUP_REMOVED lines=18> */
.L_x_1894:
[----:B------:R-:W-:-:S06]  /*6480*/  UISETP.GT.AND UP1, UPT, UR12, UR7, UPT ;  /* 0x000000070c00728c */ /* 0x000fcc000bf24270 */
[----:B------:R-:W-:-:S13]  /*6490*/  PLOP3.LUT P0, PT, PT, PT, UP1, 0x80, 0x0 ;  /* 0x000000000000781c */ /* 0x000fda0003f0f018 */
[----:B------:R-:W-:Y:S05]  /*64a0*/  @!P0 BRA `(.L_x_1857) ;  /* 0x0000003800208947 */ /* 0x000fea0003800000 */
[----:B------:R-:W-:Y:S01]  /*64b0*/  ULDC.64 UR14, c[0x0][0x2d8] ;  /* 0x0000b600000e7ab9 */ /* 0x000fe20000000a00 */
[----:B------:R-:W-:Y:S01]  /*64c0*/  ULDC.64 UR28, c[0x0][0x2e0] ;  /* 0x0000b800001c7ab9 */ /* 0x000fe20000000a00 */
[----:B------:R-:W-:Y:S02]  /*64d0*/  UIMAD UR6, UR11, UR14, URZ ;  /* 0x0000000e0b0672a4 */ /* 0x000fe4000f8e023f */
[----:B------:R-:W-:Y:S02]  /*64e0*/  USHF.R.S32.HI UR11, URZ, 0x1f, UR13 ;  /* 0x0000001f3f0b7899 */ /* 0x000fe4000801140d */
[----:B------:R-:W-:Y:S02]  /*64f0*/  UIMAD UR15, UR16, UR15, UR6 ;  /* 0x0000000f100f72a4 */ /* 0x000fe4000f8e0206 */
[----:B------:R-:W-:Y:S02]  /*6500*/  UIADD3 UR6, -UR7, UR12, URZ ;  /* 0x0000000c07067290 */ /* 0x000fe4000fffe13f */
[----:B------:R-:W-:-:S02]  /*6510*/  UIMAD.WIDE.U32 UR8, UR16, UR14, URZ ;  /* 0x0000000e100872a5 */ /* 0x000fc4000f8e003f */
[----:B------:R-:W-:Y:S02]  /*6520*/  ULOP3.LUT UR6, UR6, 0x1, URZ, 0xc0, !UPT ;  /* 0x0000000106067892 */ /* 0x000fe4000f8ec03f */
[----:B------:R-:W-:Y:S02]  /*6530*/  USEL UR13, UR13, URZ, !UP0 ;  /* 0x0000003f0d0d7287 */ /* 0x000fe4000c000000 */
[----:B------:R-:W-:Y:S02]  /*6540*/  USEL UR14, UR11, URZ, !UP0 ;  /* 0x0000003f0b0e7287 */ /* 0x000fe4000c000000 */
[----:B------:R-:W-:Y:S02]  /*6550*/  UISETP.NE.U32.AND UP0, UPT, UR6, 0x1, UPT ;  /* 0x000000010600788c */ /* 0x000fe4000bf05070 */
[----:B------:R-:W-:Y:S02]  /*6560*/  UIADD3 UR10, UP1, UR4, UR8, URZ ;  /* 0x00000008040a7290 */ /* 0x000fe4000ff3e03f */
[----:B------:R-:W-:-:S02]  /*6570*/  UIADD3 UR15, UR9, UR15, URZ ;  /* 0x0000000f090f7290 */ /* 0x000fc4000fffe03f */
[----:B------:R-:W-:Y:S01]  /*6580*/  PLOP3.LUT P1, PT, PT, PT, UP0, 0x80, 0x0 ;  /* 0x000000000000781c */ /* 0x000fe20003f2f008 */
[----:B------:R-:W-:Y:S02]  /*6590*/  UIMAD UR14, UR14, UR28, URZ ;  /* 0x0000001c0e0e72a4 */ /* 0x000fe4000f8e023f */
[----:B------:R-:W-:Y:S02]  /*65a0*/  UIADD3.X UR11, UR5, UR15, URZ, UP1, !UPT ;  /* 0x0000000f050b7290 */ /* 0x000fe40008ffe43f */
[----:B------:R-:W-:Y:S02]  /*65b0*/  UIMAD UR14, UR13, UR29, UR14 ;  /* 0x0000001d0d0e72a4 */ /* 0x000fe4000f8e020e */
[----:B------:R-:W-:Y:S01]  /*65c0*/  UIMAD.WIDE.U32 UR10, UR13, UR28, UR10 ;  /* 0x0000001c0d0a72a5 */ /* 0x000fe2000f8e000a */
[----:B------:R-:W-:-:S03]  /*65d0*/  ELECT P0, URZ, PT ;  /* 0x00000000003f782f */ /* 0x000fc60003800000 */
[----:B------:R-:W-:Y:S02]  /*65e0*/  UIADD3 UR27, UR11, UR14, URZ ;  /* 0x0000000e0b1b7290 */ /* 0x000fe4000fffe03f */
[----:B------:R-:W-:Y:S10]  /*65f0*/  @P1 BRA `(.L_x_1895) ;  /* 0x0000000000bc1947 */ /* 0x000ff40003800000 */
        /* <DEDUP_REMOVED lines=18> */
.L_x_1897:
[----:B------:R-:W-:Y:S05]  /*6720*/  BSYNC B0 ;  /* 0x0000000000007941 */ /* 0x000fea0003800000 */
.L_x_1896:
        /* <DEDUP_REMOVED lines=19> */
.L_x_1899:
[----:B------:R-:W-:Y:S05]  /*6860*/  BSYNC B0 ;  /* 0x0000000000007941 */ /* 0x000fea0003800000 */
.L_x_1898:
[----:B------:R-:W-:Y:S06]  /*6870*/  BAR.ARV 0xa, 0xa0 ;  /* 0x0282800000007b1d */ /* 0x000fec0000002000 */
[----:B------:R-:W-:Y:S04]  /*6880*/  BSSY B0, `(.L_x_1900) ;  /* 0x0000003000007945 */ /* 0x000fe80003800000 */
[----:B------:R-:W-:Y:S05]  /*6890*/  @!P0 BRA `(.L_x_1901) ;  /* 0x0000000000048947 */ /* 0x000fea0003800000 */
[----:B------:R-:W-:-:S04]  /*68a0*/  DEPBAR.LE SB0, 0x0 ;  /* 0x000080000000791a */ /* 0x000fc80000000000 */
.L_x_1901:
[----:B------:R-:W-:Y:S05]  /*68b0*/  BSYNC B0 ;  /* 0x0000000000007941 */ /* 0x000fea0003800000 */
.L_x_1900:
[----:B------:R-:W-:Y:S06]  /*68c0*/  BAR.ARV 0xb, 0xa0 ;  /* 0x02c2800000007b1d */ /* 0x000fec0000002000 */
[----:B------:R-:W-:Y:S01]  /*68d0*/  UIADD3 UR18, UR7, 0x1, URZ ;  /* 0x0000000107127890 */ /* 0x000fe2000fffe03f */
[----:B------:R-:W-:Y:S11]  /*68e0*/  BRA `(.L_x_1902) ;  /* 0x0000000000047947 */ /* 0x000ff60003800000 */
.L_x_1895:
[----:B------:R-:W-:-:S05]  /*68f0*/  UMOV UR18, UR7 ;  /* 0x0000000700127c82 */ /* 0x000fca0008000000 */
.L_x_1902:
[----:B------:R-:W-:-:S04]  /*6900*/  UIADD3 UR6, UR7, 0x1, URZ ;  /* 0x0000000107067890 */ /* 0x000fc8000fffe03f */
[----:B------:R-:W-:-:S06]  /*6910*/  UISETP.NE.AND UP0, UPT, UR12, UR6, UPT ;  /* 0x000000060c00728c */ /* 0x000fcc000bf05270 */
[----:B------:R-:W-:-:S13]  /*6920*/  PLOP3.LUT P1, PT, PT, PT, UP0, 0x80, 0x0 ;  /* 0x000000000000781c */ /* 0x000fda0003f2f008 */
[----:B------:R-:W-:Y:S05]  /*6930*/  @!P1 BRA `(.L_x_1857) ;  /* 0x0000003000fc9947 */ /* 0x000fea0003800000 */
[----:B------:R-:W-:Y:S01]  /*6940*/  UMOV UR16, UR8 ;  /* 0x0000000800107c82 */ /* 0x000fe20008000000 */
[----:B------:R-:W-:Y:S01]  /*6950*/  UMOV UR17, UR15 ;  /* 0x0000000f00117c82 */ /* 0x000fe20008000000 */
[----:B------:R-:W-:Y:S01]  /*6960*/  ULDC.64 UR20, c[0x0][0x2c0] ;  /* 0x0000b00000147ab9 */ /* 0x000fe20000000a00 */
[----:B------:R-:W-:Y:S02]  /*6970*/  UIMAD.WIDE.U32 UR16, UR13, UR28, UR16 ;  /* 0x0000001c0d1072a5 */ /* 0x000fe4000f8e0010 */
[----:B------:R-:W-:Y:S02]  /*6980*/  UIMAD UR19, UR18, 0x1800, URZ ;  /* 0x00001800121378a4 */ /* 0x000fe4000f8e023f */
[----:B------:R-:W-:Y:S01]  /*6990*/  UIADD3 UR25, UP0, UR4, UR16, URZ ;  /* 0x0000001004197290 */ /* 0x000fe2000ff1e03f */
[----:B------:R-:W-:Y:S01]  /*69a0*/  UMOV UR6, URZ ;  /* 0x0000003f00067c82 */ /* 0x000fe20008000000 */
[----:B------:R-:W-:Y:S02]  /*69b0*/  ULDC.64 UR30, c[0x0][0x2c0] ;  /* 0x0000b000001e7ab9 */ /* 0x000fe40000000a00 */
[----:B------:R-:W-:-:S02]  /*69c0*/  UIADD3.X UR16, UR5, UR14, UR17, UP0, !UPT ;  /* 0x0000000e05107290 */ /* 0x000fc400087fe411 */
[----:B------:R-:W-:Y:S01]  /*69d0*/  ULEA UR24, UP0, UR25, UR20, 0x2 ;  /* 0x0000001419187291 */ /* 0x000fe2000f80103f */
[----:B------:R-:W-:-:S03]  /*69e0*/  UMOV UR26, UR19 ;  /* 0x00000013001a7c82 */ /* 0x000fc60008000000 */
[----:B------:R-:W-:Y:S02]  /*69f0*/  ULEA.HI.X UR25, UR25, UR21, UR16, 0x2, UP0 ;  /* 0x0000001519197291 */ /* 0x000fe400080f1410 */
[----:B------:R-:W-:Y:S02]  /*6a00*/  UIADD3 UR20, UP0, UR24, 0x3000, URZ ;  /* 0x0000300018147890 */ /* 0x000fe4000ff1e03f */
[----:B------:R-:W-:Y:S02]  /*6a10*/  UIADD3 UR22, UP1, UR24, 0x6000, URZ ;  /* 0x0000600018167890 */ /* 0x000fe4000ff3e03f */
[----:B------:R-:W-:Y:S02]  /*6a20*/  UIADD3 UR24, UP2, UR24, 0x9000, URZ ;  /* 0x0000900018187890 */ /* 0x000fe4000ff5e03f */
[----:B------:R-:W-:Y:S02]  /*6a30*/  UIADD3.X UR21, URZ, UR25, URZ, UP0, !UPT ;  /* 0x000000193f157290 */ /* 0x000fe400087fe43f */
[----:B------:R-:W-:-:S02]  /*6a40*/  UIADD3.X UR23, URZ, UR25, URZ, UP1, !UPT ;  /* 0x000000193f177290 */ /* 0x000fc40008ffe43f */
[----:B------:R-:W-:-:S12]  /*6a50*/  UIADD3.X UR25, URZ, UR25, URZ, UP2, !UPT ;  /* 0x000000193f197290 */ /* 0x000fd800097fe43f */
.L_x_1915:
        /* <DEDUP_REMOVED lines=20> */
.L_x_1904:
[----:B------:R-:W-:Y:S05]  /*6ba0*/  BSYNC B0 ;  /* 0x0000000000007941 */ /* 0x000fea0003800000 */
.L_x_1903:
        /* <DEDUP_REMOVED lines=13> */
.L_x_1906:
[----:B------:R-:W-:Y:S05]  /*6c80*/  BSYNC B0 ;  /* 0x0000000000007941 */ /* 0x000fea0003800000 */
.L_x_1905:
[----:B------:R-:W-:Y:S06]  /*6c90*/  BAR.ARV 0xa, 0xa0 ;  /* 0x0282800000007b1d */ /* 0x000fec0000002000 */
[----:B------:R-:W-:Y:S04]  /*6ca0*/  BSSY B0, `(.L_x_1907) ;  /* 0x0000003000007945 */ /* 0x000fe80003800000 */
[----:B------:R-:W-:Y:S05]  /*6cb0*/  @!P0 BRA `(.L_x_1908) ;  /* 0x0000000000048947 */ /* 0x000fea0003800000 */
[----:B------:R-:W-:-:S04]  /*6cc0*/  DEPBAR.LE SB0, 0x0 ;  /* 0x000080000000791a */ /* 0x000fc80000000000 */
.L_x_1908:
[----:B------:R-:W-:Y:S05]  /*6cd0*/  BSYNC B0 ;  /* 0x0000000000007941 */ /* 0x000fea0003800000 */
.L_x_1907:
        /* <DEDUP_REMOVED lines=13> */
.L_x_1910:
[----:B------:R-:W-:Y:S05]  /*6db0*/  BSYNC B0 ;  /* 0x0000000000007941 */ /* 0x000fea0003800000 */
.L_x_1909:
        /* <DEDUP_REMOVED lines=13> */
.L_x_1912:
[----:B------:R-:W-:Y:S05]  /*6e90*/  BSYNC B0 ;  /* 0x0000000000007941 */ /* 0x000fea0003800000 */
.L_x_1911:
[----:B------:R-:W-:Y:S01]  /*6ea0*/  UIADD3 UR18, UR18, 0x2, URZ ;  /* 0x0000000212127890 */ /* 0x000fe2000fffe03f */
[----:B------:R-:W-:Y:S06]  /*6eb0*/  BAR.ARV 0xa, 0xa0 ;  /* 0x0282800000007b1d */ /* 0x000fec0000002000 */
[----:B------:R-:W-:Y:S01]  /*6ec0*/  UISETP.GE.AND UP0, UPT, UR18, UR12, UPT ;  /* 0x0000000c1200728c */ /* 0x000fe2000bf06270 */
[----:B------:R-:W-:Y:S04]  /*6ed0*/  BSSY B0, `(.L_x_1913) ;  /* 0x0000003000007945 */ /* 0x000fe80003800000 */
[----:B------:R-:W-:Y:S06]  /*6ee0*/  @!P0 BRA `(.L_x_1914) ;  /* 0x0000000000048947 */ /* 0x000fec0003800000 */
[----:B------:R-:W-:-:S04]  /*6ef0*/  DEPBAR.LE SB0, 0x0 ;  /* 0x000080000000791a */ /* 0x000fc80000000000 */
.L_x_1914:
[----:B------:R-:W-:Y:S05]  /*6f00*/  BSYNC B0 ;  /* 0x0000000000007941 */ /* 0x000fea0003800000 */
.L_x_1913:
[----:B------:R-:W-:Y:S06]  /*6f10*/  BAR.ARV 0xb, 0xa0 ;  /* 0x02c2800000007b1d */ /* 0x000fec0000002000 */
[----:B------:R-:W-:Y:S01]  /*6f20*/  PLOP3.LUT P1, PT, PT, PT, UP0, 0x80, 0x0 ;  /* 0x000000000000781c */ /* 0x000fe20003f2f008 */
[----:B------:R-:W-:Y:S02]  /*6f30*/  UIADD3 UR26, UR26, 0x3000, URZ ;  /* 0x000030001a1a7890 */ /* 0x000fe4000fffe03f */
[----:B------:R-:W-:-:S10]  /*6f40*/  UIADD3 UR6, UR6, 0x3000, URZ ;  /* 0x0000300006067890 */ /* 0x000fd4000fffe03f */
[----:B------:R-:W-:Y:S05]  /*6f50*/  @!P1 BRA `(.L_x_1915) ;  /* 0xfffffff800c09947 */ /* 0x000fea000383ffff */
[----:B------:R-:W-:Y:S05]  /*6f60*/  BRA `(.L_x_1857) ;  /* 0x0000002c00707947 */ /* 0x000fea0003800000 */
.L_x_1887:
        /* <DEDUP_REMOVED lines=14> */
.L_x_1916:
        /* <DEDUP_REMOVED lines=14> */
.L_x_1918:
[----:B------:R-:W-:-:S05]  /*7130*/  ULDC UR4, c[0x0][0x8c4] ;  /* 0x0002310000047ab9 */ /* 0x000fca0000000800 */
.L_x_1917:
        /* <DEDUP_REMOVED lines=59> */
.L_x_1920:
        /* <DEDUP_REMOVED lines=13> */
.L_x_1921:
        /* <DEDUP_REMOVED lines=8> */
.L_x_1922:
        /* <DEDUP_REMOVED lines=21> */
.L_x_1923:
        /* <DEDUP_REMOVED lines=50> */
.L_x_1953:
        /* <DEDUP_REMOVED lines=15> */
.L_x_1926:
        /* <DEDUP_REMOVED lines=127> */
.L_x_1937:
[----:B-123--:R-:W-:-:S04]  /*8390*/  SHF.L.U32 R18, R10, 0x1f, RZ ;  /* 0x0000001f0a127819 */ /* 0x00efc800000006ff */
[----:B------:R-:W2:Y:S02]  /*83a0*/  SYNCS.PHASECHK.TRANS64.TRYWAIT P1, [R15+URZ+0x26840], R18 ;  /* 0x026840120f0075a7 */ /* 0x000ea4000802017f */
[----:B--2---:R-:W-:Y:S05]  /*83b0*/  @!P1 BRA `(.L_x_1929) ;  /* 0x0000001800dc9947 */ /* 0x004fea0003800000 */
.L_x_1954:
        /* <DEDUP_REMOVED lines=8> */
.L_x_1930:
        /* <DEDUP_REMOVED lines=44> */
.L_x_1955:
        /* <DEDUP_REMOVED lines=8> */
.L_x_1932:
        /* <DEDUP_REMOVED lines=44> */
.L_x_1956:
        /* <DEDUP_REMOVED lines=8> */
.L_x_1934:
        /* <DEDUP_REMOVED lines=38> */
.L_x_1958:
        /* <DEDUP_REMOVED lines=8> */
.L_x_1936:
        /* <DEDUP_REMOVED lines=44> */
.L_x_1928:
[----:B------:R-:W4:Y:S02]  /*9060*/  LDL.LU R4, [R1+0x8] ;  /* 0x0000080001047983 */ /* 0x000f240000300800 */
[----:B----4-:R-:W-:Y:S02]  /*9070*/  ISETP.NE.AND P1, PT, R4, RZ, PT ;  /* 0x000000ff0400720c */ /* 0x010fe40003f25270 */
[----:B------:R4:W5:Y:S11]  /*9080*/  LDL R4, [R1+0x4] ;  /* 0x0000040001047983 */ /* 0x0009760000100800 */
[----:B----4-:R-:W-:Y:S05]  /*9090*/  @!P1 BRA `(.L_x_1927) ;  /* 0x0000000400949947 */ /* 0x010fea0003800000 */
[----:B------:R-:W-:-:S04]  /*90a0*/  SHF.L.U32 R12, R10, 0x1f, RZ ;  /* 0x0000001f0a0c7819 */ /* 0x000fc800000006ff */
[----:B------:R-:W4:Y:S02]  /*90b0*/  SYNCS.PHASECHK.TRANS64.TRYWAIT P1, [R15+URZ+0x26840], R12 ;  /* 0x0268400c0f0075a7 */ /* 0x000f24000802017f */
[----:B----4-:R-:W-:Y:S05]  /*90c0*/  @!P1 BRA `(.L_x_1938) ;  /* 0x0000000c00ec9947 */ /* 0x010fea0003800000 */
.L_x_1959:
        /* <DEDUP_REMOVED lines=8> */
.L_x_1939:
        /* <DEDUP_REMOVED lines=41> */
.L_x_1960:
        /* <DEDUP_REMOVED lines=8> */
.L_x_1941:
        /* <DEDUP_REMOVED lines=41> */
.L_x_1927:
[----:B------:R-:W1:Y:S01]  /*96f0*/  S2R R0, SR_TID.X ;  /* 0x0000000000007919 */ /* 0x000e620000002100 */
[----:B------:R-:W-:Y:S01]  /*9700*/  IMAD R3, R16, 0x8, R15 ;  /* 0x0000000810037824 */ /* 0x000fe200078e020f */
[----:B-1----:R-:W-:Y:S02]  /*9710*/  LOP3.LUT R2, R0, 0x7f, RZ, 0xc0, !PT ;  /* 0x0000007f00027812 */ /* 0x002fe400078ec0ff */
[----:B------:R-:W-:Y:S02]  /*9720*/  SHF.L.U32 R0, R10, 0x1f, RZ ;  /* 0x0000001f0a007819 */ /* 0x000fe400000006ff */
[----:B------:R-:W-:Y:S02]  /*9730*/  ISETP.NE.AND P1, PT, R2, RZ, PT ;  /* 0x000000ff0200720c */ /* 0x000fe40003f25270 */
[----:B------:R-:W1:Y:S02]  /*9740*/  SYNCS.PHASECHK.TRANS64.TRYWAIT P0, [R3+URZ+0x26840], R0 ;  /* 0x02684000030075a7 */ /* 0x000e64000800017f */
[----:B-1----:R-:W-:Y:S09]  /*9750*/  @!P0 BRA `(.L_x_1942) ;  /* 0x0000000800708947 */ /* 0x002ff20003800000 */
.L_x_1961:
[----:B------:R-:W-:Y:S05]  /*9760*/  @P1 BRA `(.L_x_1943) ;  /* 0x0000000000181947 */ /* 0x000fea0003800000 */
[----:B------:R-:W1:Y:S01]  /*9770*/  S2R R2, SR_TID.X ;  /* 0x0000000000027919 */ /* 0x000e620000002100 */
[----:B------:R-:W-:-:S04]  /*9780*/  IMAD.MOV.U32 R0, RZ, RZ, 0x3100 ;  /* 0x00003100ff007424 */ /* 0x000fc800078e00ff */
[----:B------:R1:W-:Y:S02]  /*9790*/  SYNCS.ARRIVE.TRANS64 RZ, [R3+URZ+0x26830], R0 ;  /* 0x0268300003ff79a7 */ /* 0x0003e4000800003f */
[----:B-1----:R-:W-:-:S13]  /*97a0*/  LOP3.LUT P0, RZ, R2, 0x1f, RZ, 0xc0, !PT ;  /* 0x0000001f02ff7812 */ /* 0x002fda000780c0ff */
[----:B------:R-:W-:Y:S05]  /*97b0*/  @!P0 BRA `(.L_x_1943) ;  /* 0x0000000000048947 */ /* 0x000fea0003800000 */
[----:B------:R-:W-:Y:S01]  /*97c0*/  BPT.TRAP 0x1 ;  /* 0x000000040000795c */ /* 0x000fe20000300000 */
.L_x_1943:
        /* <DEDUP_REMOVED lines=48> */
.L_x_1924:
[----:B------:R-:W-:Y:S05]  /*9ad0*/  BSYNC B0 ;  /* 0x0000000000007941 */ /* 0x000fea0003800000 */
.L_x_1919:
[----:B------:R-:W-:-:S03]  /*9ae0*/  UMOV UR8, 0xffffffff ;  /* 0xffffffff00087882 */ /* 0x000fc60000000000 */
[----:B------:R-:W-:Y:S05]  /*9af0*/  BRA.DIV UR8, `(.L_x_1944) ;  /* 0x00000006089c7947 */ /* 0x000fea000b800000 */
[----:B------:R-:W-:-:S13]  /*9b00*/  ELECT P6, URZ, PT ;  /* 0x00000000003f782f */ /* 0x000fda00038c0000 */
.L_x_1964:
[----:B------:R-:W-:Y:S05]  /*9b10*/  @!P6 BRA `(.L_x_1857) ;  /* 0x000000000084e947 */ /* 0x000fea0003800000 */
[----:B------:R-:W-:-:S06]  /*9b20*/  ULOP3.LUT UR8, UR38, 0x2, URZ, 0xfc, !UPT ;  /* 0x0000000226087892 */ /* 0x000fcc000f8efc3f */
[----:B------:R-:W-:-:S05]  /*9b30*/  IMAD.U32 R2, RZ, RZ, UR8 ;  /* 0x00000008ff027e24 */ /* 0x000fca000f8e00ff */
[----:B------:R-:W-:-:S13]  /*9b40*/  ISETP.NE.AND P2, PT, R2, 0x3, PT ;  /* 0x000000030200780c */ /* 0x000fda0003f45270 */
[----:B------:R-:W-:Y:S05]  /*9b50*/  @!P2 BRA `(.L_x_1945) ;  /* 0x000000000004a947 */ /* 0x000fea0003800000 */
[----:B---3--:R-:W-:Y:S01]  /*9b60*/  BPT.TRAP 0x1 ;  /* 0x000000040000795c */ /* 0x008fe20000300000 */
.L_x_1945:
        /* <DEDUP_REMOVED lines=15> */
.L_x_1965:
[----:B------:R-:W2:Y:S02]  /*9c60*/  SYNCS.PHASECHK.TRANS64.TRYWAIT P0, [R3+URZ], R2 ;  /* 0x00000002030075a7 */ /* 0x000ea4000800017f */
[----:B--2---:R-:W-:Y:S05]  /*9c70*/  @!P0 BRA `(.L_x_1947) ;  /* 0x0000000400708947 */ /* 0x004fea0003800000 */
.L_x_1966:
[----:B------:R-:W-:Y:S05]  /*9c80*/  @!P2 BRA `(.L_x_1948) ;  /* 0x000000000004a947 */ /* 0x000fea0003800000 */
[----:B---3--:R-:W-:Y:S01]  /*9c90*/  BPT.TRAP 0x1 ;  /* 0x000000040000795c */ /* 0x008fe20000300000 */
.L_x_1948:
[----:B--2---:R-:W-:-:S04]  /*9ca0*/  VIADD R3, R8, 0x26840 ;  /* 0x0002684008037836 */ /* 0x004fc80000000000 */
[----:B------:R-:W-:-:S04]  /*9cb0*/  IMAD R5, R0, 0x8, R3 ;  /* 0x0000000800057824 */ /* 0x000fc800078e0203 */
[----:B------:R-:W2:Y:S02]  /*9cc0*/  SYNCS.PHASECHK.TRANS64.TRYWAIT P0, [R5+URZ], R4 ;  /* 0x00000004050075a7 */ /* 0x000ea4000800017f */
[----:B--2---:R-:W-:Y:S05]  /*9cd0*/  @!P0 BRA `(.L_x_1949) ;  /* 0x00000004006c8947 */ /* 0x004fea0003800000 */
.L_x_1967:
[----:B------:R-:W-:-:S07]  /*9ce0*/  IMAD R3, R6, 0x8, R3 ;  /* 0x0000000806037824 */ /* 0x000fce00078e0203 */
.L_x_1950:
[----:B----4-:R4:W1:Y:S02]  /*9cf0*/  SYNCS.PHASECHK.TRANS64.TRYWAIT P0, [R3+URZ], R2 ;  /* 0x00000002030075a7 */ /* 0x010864000800017f */
[----:B-1----:R-:W-:Y:S05]  /*9d00*/  @!P0 NANOSLEEP.SYNCS 0x989680 ;  /* 0x009896800000895d */ /* 0x002fea0003900000 */
[----:B------:R-:W1:Y:S02]  /*9d10*/  @!P0 SYNCS.PHASECHK.TRANS64 P0, [R3+URZ], R2 ;  /* 0x00000002030085a7 */ /* 0x000e64000800007f */
[----:B-1----:R-:W-:Y:S05]  /*9d20*/  @!P0 BRA `(.L_x_1950) ;  /* 0xfffffffc00f08947 */ /* 0x002fea000383ffff */
.L_x_1857:
[----:B---3--:R-:W-:Y:S05]  /*9d30*/  BSYNC B6 ;  /* 0x0000000000067941 */ /* 0x008fea0003800000 */
.L_x_1851:
[----:B------:R-:W-:Y:S05]  /*9d40*/  EXIT ;  /* 0x000000000000794d */ /* 0x000fea0003800000 */
.L_x_1868:
[----:B------:R-:W-:Y:S02]  /*9d50*/  IMAD.MOV.U32 R13, RZ, RZ, R17 ;  /* 0x000000ffff0d7224 */ /* 0x000fe400078e0011 */
[----:B------:R-:W-:Y:S02]  /*9d60*/  IMAD.MOV.U32 R12, RZ, RZ, RZ ;  /* 0x000000ffff0c7224 */ /* 0x000fe400078e00ff */
[----:B------:R-:W-:Y:S02]  /*9d70*/  IMAD.MOV.U32 R11, RZ, RZ, 0x1f ;  /* 0x0000001fff0b7424 */ /* 0x000fe400078e00ff */
[----:B------:R-:W-:-:S07]  /*9d80*/  IMAD.MOV.U32 R15, RZ, RZ, -0x1 ;  /* 0xffffffffff0f7424 */ /* 0x000fce00078e00ff */
[----:B------:R-:W-:Y:S05]  /*9d90*/  WARPSYNC.COLLECTIVE R15, `(.L_x_1951) ;  /* 0x000000000f087348 */ /* 0x000fea0003c00000 */
[----:B------:R1:W2:Y:S02]  /*9da0*/  SHFL.IDX P6, R14, R13, R12, R11 ;  /* 0x0000000c0d0e7389 */ /* 0x0002a400000c000b */
[----:B-12---:R-:W-:Y:S01]  /*9db0*/  ENDCOLLECTIVE ;  /* 0x000000000000791b */ /* 0x006fe20003800000 */
.L_x_1951:
[----:B------:R-:W-:Y:S05]  /*9dc0*/  BRA `(.L_x_1952) ;  /* 0xffffff7400d47947 */ /* 0x000fea000383ffff */
.L_x_1870:
[----:B--2---:R2:W3:Y:S02]  /*9dd0*/  SYNCS.PHASECHK.TRANS64.TRYWAIT P0, [R237+URZ+0x26800], R4 ;  /* 0x02680004ed0075a7 */ /* 0x0044e4000800017f */
[----:B---3--:R-:W-:Y:S05]  /*9de0*/  @!P0 NANOSLEEP.SYNCS 0x989680 ;  /* 0x009896800000895d */ /* 0x008fea0003900000 */
[----:B------:R-:W3:Y:S02]  /*9df0*/  @!P0 SYNCS.PHASECHK.TRANS64 P0, [R237+URZ+0x26800], R4 ;  /* 0x02680004ed0085a7 */ /* 0x000ee4000800007f */
[----:B---3--:R-:W-:Y:S05]  /*9e00*/  @!P0 BRA `(.L_x_1870) ;  /* 0xfffffffc00f08947 */ /* 0x008fea000383ffff */
[----:B------:R-:W-:Y:S05]  /*9e10*/  BRA `(.L_x_1869) ;  /* 0xffffff7400fc7947 */ /* 0x000fea000383ffff */
.L_x_1875:
[----:B--2---:R-:W-:-:S04]  /*9e20*/  IMAD.U32 R5, RZ, RZ, UR7 ;  /* 0x00000007ff057e24 */ /* 0x004fc8000f8e00ff */
[----:B------:R2:W3:Y:S03]  /*9e30*/  SYNCS.PHASECHK.TRANS64.TRYWAIT P0, [R5+URZ+0x26810], R120 ;  /* 0x02681078050075a7 */ /* 0x0004e6000800017f */
[----:B---3--:R-:W-:Y:S05]  /*9e40*/  @!P0 NANOSLEEP.SYNCS 0x989680 ;  /* 0x009896800000895d */ /* 0x008fea0003900000 */
[----:B------:R-:W3:Y:S02]  /*9e50*/  @!P0 SYNCS.PHASECHK.TRANS64 P0, [R5+URZ+0x26810], R120 ;  /* 0x02681078050085a7 */ /* 0x000ee4000800007f */
[----:B---3--:R-:W-:Y:S05]  /*9e60*/  @!P0 BRA `(.L_x_1875) ;  /* 0xfffffffc00ec8947 */ /* 0x008fea000383ffff */
[----:B------:R-:W-:Y:S05]  /*9e70*/  BRA `(.L_x_1874) ;  /* 0xffffff8000587947 */ /* 0x000fea000383ffff */
.L_x_1879:
[----:B------:R-:W-:-:S04]  /*9e80*/  IMAD.U32 R121, RZ, RZ, UR7 ;  /* 0x00000007ff797e24 */ /* 0x000fc8000f8e00ff */
[----:B------:R1:W1:Y:S03]  /*9e90*/  SYNCS.PHASECHK.TRANS64.TRYWAIT P0, [R121+URZ+0x26830], R120 ;  /* 0x02683078790075a7 */ /* 0x000266000800017f */
[----:B-1----:R-:W-:Y:S05]  /*9ea0*/  @!P0 NANOSLEEP.SYNCS 0x989680 ;  /* 0x009896800000895d */ /* 0x002fea0003900000 */
[----:B------:R-:W1:Y:S02]  /*9eb0*/  @!P0 SYNCS.PHASECHK.TRANS64 P0, [R121+URZ+0x26830], R120 ;  /* 0x02683078790085a7 */ /* 0x000e64000800007f */
[----:B-1----:R-:W-:Y:S05]  /*9ec0*/  @!P0 BRA `(.L_x_1879) ;  /* 0xfffffffc00ec8947 */ /* 0x002fea000383ffff */
[----:B------:R-:W-:Y:S05]  /*9ed0*/  BRA `(.L_x_1878) ;  /* 0xffffff88001c7947 */ /* 0x000fea000383ffff */
.L_x_1925:
[----:B-1----:R1:W2:Y:S02]  /*9ee0*/  SYNCS.PHASECHK.TRANS64.TRYWAIT P0, [R15+URZ+0x26820], R0 ;  /* 0x026820000f0075a7 */ /* 0x0022a4000800017f */
[----:B--2---:R-:W-:Y:S05]  /*9ef0*/  @!P0 NANOSLEEP.SYNCS 0x989680 ;  /* 0x009896800000895d */ /* 0x004fea0003900000 */
[----:B------:R-:W2:Y:S02]  /*9f00*/  @!P0 SYNCS.PHASECHK.TRANS64 P0, [R15+URZ+0x26820], R0 ;  /* 0x026820000f0085a7 */ /* 0x000ea4000800007f */
[----:B--2---:R-:W-:Y:S05]  /*9f10*/  @!P0 BRA `(.L_x_1925) ;  /* 0xfffffffc00f08947 */ /* 0x004fea000383ffff */
[----:B------:R-:W-:Y:S05]  /*9f20*/  BRA `(.L_x_1953) ;  /* 0xffffffd800e07947 */ /* 0x000fea000383ffff */
.L_x_1929:
[----:B--2---:R2:W3:Y:S02]  /*9f30*/  SYNCS.PHASECHK.TRANS64.TRYWAIT P1, [R15+URZ+0x26840], R18 ;  /* 0x026840120f0075a7 */ /* 0x0044e4000802017f */
[----:B---3--:R-:W-:Y:S05]  /*9f40*/  @!P1 NANOSLEEP.SYNCS 0x989680 ;  /* 0x009896800000995d */ /* 0x008fea0003900000 */
[----:B------:R-:W3:Y:S02]  /*9f50*/  @!P1 SYNCS.PHASECHK.TRANS64 P1, [R15+URZ+0x26840], R18 ;  /* 0x026840120f0095a7 */ /* 0x000ee4000802007f */
[----:B---3--:R-:W-:Y:S05]  /*9f60*/  @!P1 BRA `(.L_x_1929) ;  /* 0xfffffffc00f09947 */ /* 0x008fea000383ffff */
[----:B------:R-:W-:Y:S05]  /*9f70*/  BRA `(.L_x_1954) ;  /* 0xffffffe400107947 */ /* 0x000fea000383ffff */
.L_x_1931:
[----:B-1----:R1:W3:Y:S02]  /*9f80*/  SYNCS.PHASECHK.TRANS64.TRYWAIT P1, [R15+URZ+0x26828], R18 ;  /* 0x026828120f0075a7 */ /* 0x0022e4000802017f */
[----:B---3--:R-:W-:Y:S05]  /*9f90*/  @!P1 NANOSLEEP.SYNCS 0x989680 ;  /* 0x009896800000995d */ /* 0x008fea0003900000 */
[----:B------:R-:W3:Y:S02]  /*9fa0*/  @!P1 SYNCS.PHASECHK.TRANS64 P1, [R15+URZ+0x26828], R18 ;  /* 0x026828120f0095a7 */ /* 0x000ee4000802007f */
[----:B---3--:R-:W-:Y:S05]  /*9fb0*/  @!P1 BRA `(.L_x_1931) ;  /* 0xfffffffc00f09947 */ /* 0x008fea000383ffff */
[----:B------:R-:W-:Y:S05]  /*9fc0*/  BRA `(.L_x_1955) ;  /* 0xffffffe400cc7947 */ /* 0x000fea000383ffff */
.L_x_1933:
[----:B---3--:R3:W4:Y:S02]  /*9fd0*/  SYNCS.PHASECHK.TRANS64.TRYWAIT P1, [R15+URZ+0x26848], R18 ;  /* 0x026848120f0075a7 */ /* 0x008724000802017f */
[----:B----4-:R-:W-:Y:S05]  /*9fe0*/  @!P1 NANOSLEEP.SYNCS 0x989680 ;  /* 0x009896800000995d */ /* 0x010fea0003900000 */
[----:B------:R-:W4:Y:S02]  /*9ff0*/  @!P1 SYNCS.PHASECHK.TRANS64 P1, [R15+URZ+0x26848], R18 ;  /* 0x026848120f0095a7 */ /* 0x000f24000802007f */
[----:B----4-:R-:W-:Y:S05]  /*a000*/  @!P1 BRA `(.L_x_1933) ;  /* 0xfffffffc00f09947 */ /* 0x010fea000383ffff */
[----:B------:R-:W-:Y:S05]  /*a010*/  BRA `(.L_x_1956) ;  /* 0xffffffe800887947 */ /* 0x000fea000383ffff */
.L_x_1935:
[----:B------:R-:W-:-:S07]  /*a020*/  SHF.L.U32 R4, R10, 0x1f, RZ ;  /* 0x0000001f0a047819 */ /* 0x000fce00000006ff */
.L_x_1957:
[----:B----4-:R4:W1:Y:S02]  /*a030*/  SYNCS.PHASECHK.TRANS64.TRYWAIT P1, [R15+URZ+0x26820], R4 ;  /* 0x026820040f0075a7 */ /* 0x010864000802017f */
[----:B-1----:R-:W-:Y:S05]  /*a040*/  @!P1 NANOSLEEP.SYNCS 0x989680 ;  /* 0x009896800000995d */ /* 0x002fea0003900000 */
[----:B------:R-:W1:Y:S02]  /*a050*/  @!P1 SYNCS.PHASECHK.TRANS64 P1, [R15+URZ+0x26820], R4 ;  /* 0x026820040f0095a7 */ /* 0x000e64000802007f */
[----:B-1----:R-:W-:Y:S05]  /*a060*/  @!P1 BRA `(.L_x_1957) ;  /* 0xfffffffc00f09947 */ /* 0x002fea000383ffff */
[----:B------:R-:W-:Y:S05]  /*a070*/  BRA `(.L_x_1958) ;  /* 0xffffffec00287947 */ /* 0x000fea000383ffff */
.L_x_1938:
[----:B----4-:R4:W1:Y:S02]  /*a080*/  SYNCS.PHASECHK.TRANS64.TRYWAIT P1, [R15+URZ+0x26840], R12 ;  /* 0x0268400c0f0075a7 */ /* 0x010864000802017f */
[----:B-1----:R-:W-:Y:S05]  /*a090*/  @!P1 NANOSLEEP.SYNCS 0x989680 ;  /* 0x009896800000995d */ /* 0x002fea0003900000 */
[----:B------:R-:W1:Y:S02]  /*a0a0*/  @!P1 SYNCS.PHASECHK.TRANS64 P1, [R15+URZ+0x26840], R12 ;  /* 0x0268400c0f0095a7 */ /* 0x000e64000802007f */
[----:B-1----:R-:W-:Y:S05]  /*a0b0*/  @!P1 BRA `(.L_x_1938) ;  /* 0xfffffffc00f09947 */ /* 0x002fea000383ffff */
[----:B------:R-:W-:Y:S05]  /*a0c0*/  BRA `(.L_x_1959) ;  /* 0xfffffff000007947 */ /* 0x000fea000383ffff */
.L_x_1940:
[----:B-1----:R1:W2:Y:S02]  /*a0d0*/  SYNCS.PHASECHK.TRANS64.TRYWAIT P1, [R15+URZ+0x26828], R12 ;  /* 0x0268280c0f0075a7 */ /* 0x0022a4000802017f */
[----:B--2---:R-:W-:Y:S05]  /*a0e0*/  @!P1 NANOSLEEP.SYNCS 0x989680 ;  /* 0x009896800000995d */ /* 0x004fea0003900000 */
[----:B------:R-:W2:Y:S02]  /*a0f0*/  @!P1 SYNCS.PHASECHK.TRANS64 P1, [R15+URZ+0x26828], R12 ;  /* 0x0268280c0f0095a7 */ /* 0x000ea4000802007f */
[----:B--2---:R-:W-:Y:S05]  /*a100*/  @!P1 BRA `(.L_x_1940) ;  /* 0xfffffffc00f09947 */ /* 0x004fea000383ffff */
[----:B------:R-:W-:Y:S05]  /*a110*/  BRA `(.L_x_1960) ;  /* 0xfffffff000b07947 */ /* 0x000fea000383ffff */
.L_x_1942:
[----:B------:R1:W1:Y:S02]  /*a120*/  SYNCS.PHASECHK.TRANS64.TRYWAIT P0, [R3+URZ+0x26840], R0 ;  /* 0x02684000030075a7 */ /* 0x000264000800017f */
[----:B-1----:R-:W-:Y:S05]  /*a130*/  @!P0 NANOSLEEP.SYNCS 0x989680 ;  /* 0x009896800000895d */ /* 0x002fea0003900000 */
[----:B------:R-:W1:Y:S02]  /*a140*/  @!P0 SYNCS.PHASECHK.TRANS64 P0, [R3+URZ+0x26840], R0 ;  /* 0x02684000030085a7 */ /* 0x000e64000800007f */
[----:B-1----:R-:W-:Y:S05]  /*a150*/  @!P0 BRA `(.L_x_1942) ;  /* 0xfffffffc00f08947 */ /* 0x002fea000383ffff */
[----:B------:R-:W-:Y:S05]  /*a160*/  BRA `(.L_x_1961) ;  /* 0xfffffff4007c7947 */ /* 0x000fea000383ffff */
.L_x_1944:
[----:B------:R-:W-:Y:S01]  /*a170*/  BSSY B0, `(.L_x_1962) ;  /* 0x0000006000007945 */ /* 0x000fe20003800000 */
[----:B------:R-:W-:-:S07]  /*a180*/  IMAD.MOV.U32 R15, RZ, RZ, -0x1 ;  /* 0xffffffffff0f7424 */ /* 0x000fce00078e00ff */
[----:B---3--:R-:W-:Y:S05]  /*a190*/  WARPSYNC.COLLECTIVE R15, `(.L_x_1963) ;  /* 0x000000000f0c7348 */ /* 0x008fea0003c00000 */
[----:B------:R-:W-:Y:S02]  /*a1a0*/  ELECT P6, UR62, PT ;  /* 0x00000000003e782f */ /* 0x000fe400038c0000 */
[----:B------:R-:W-:Y:S01]  /*a1b0*/  MOV R14, UR62 ;  /* 0x0000003e000e7c02 */ /* 0x000fe20008000f00 */
[----:B---3--:R-:W-:Y:S10]  /*a1c0*/  ENDCOLLECTIVE ;  /* 0x000000000000791b */ /* 0x008ff40003800000 */
.L_x_1963:
[----:B------:R-:W-:Y:S05]  /*a1d0*/  BSYNC B0 ;  /* 0x0000000000007941 */ /* 0x000fea0003800000 */
.L_x_1962:
[----:B------:R-:W-:Y:S05]  /*a1e0*/  BRA `(.L_x_1964) ;  /* 0xfffffff800487947 */ /* 0x000fea000383ffff */
.L_x_1946:
[----:B-1----:R1:W2:Y:S02]  /*a1f0*/  SYNCS.PHASECHK.TRANS64.TRYWAIT P0, [R7+URZ], R4 ;  /* 0x00000004070075a7 */ /* 0x0022a4000800017f */
[----:B--2---:R-:W-:Y:S05]  /*a200*/  @!P0 NANOSLEEP.SYNCS 0x989680 ;  /* 0x009896800000895d */ /* 0x004fea0003900000 */
[----:B------:R-:W2:Y:S02]  /*a210*/  @!P0 SYNCS.PHASECHK.TRANS64 P0, [R7+URZ], R4 ;  /* 0x00000004070085a7 */ /* 0x000ea4000800007f */
[----:B--2---:R-:W-:Y:S05]  /*a220*/  @!P0 BRA `(.L_x_1946) ;  /* 0xfffffffc00f08947 */ /* 0x004fea000383ffff */
[----:B------:R-:W-:Y:S05]  /*a230*/  BRA `(.L_x_1965) ;  /* 0xfffffff800887947 */ /* 0x000fea000383ffff */
.L_x_1947:
[----:B--2---:R2:W4:Y:S02]  /*a240*/  SYNCS.PHASECHK.TRANS64.TRYWAIT P0, [R3+URZ], R2 ;  /* 0x00000002030075a7 */ /* 0x004524000800017f */
[----:B----4-:R-:W-:Y:S05]  /*a250*/  @!P0 NANOSLEEP.SYNCS 0x989680 ;  /* 0x009896800000895d */ /* 0x010fea0003900000 */
[----:B------:R-:W4:Y:S02]  /*a260*/  @!P0 SYNCS.PHASECHK.TRANS64 P0, [R3+URZ], R2 ;  /* 0x00000002030085a7 */ /* 0x000f24000800007f */
[----:B----4-:R-:W-:Y:S05]  /*a270*/  @!P0 BRA `(.L_x_1947) ;  /* 0xfffffffc00f08947 */ /* 0x010fea000383ffff */
[----:B------:R-:W-:Y:S05]  /*a280*/  BRA `(.L_x_1966) ;  /* 0xfffffff8007c7947 */ /* 0x000fea000383ffff */
.L_x_1949:
[----:B--2---:R2:W4:Y:S02]  /*a290*/  SYNCS.PHASECHK.TRANS64.TRYWAIT P0, [R5+URZ], R4 ;  /* 0x00000004050075a7 */ /* 0x004524000800017f */
[----:B----4-:R-:W-:Y:S05]  /*a2a0*/  @!P0 NANOSLEEP.SYNCS 0x989680 ;  /* 0x009896800000895d */ /* 0x010fea0003900000 */
[----:B------:R-:W4:Y:S02]  /*a2b0*/  @!P0 SYNCS.PHASECHK.TRANS64 P0, [R5+URZ], R4 ;  /* 0x00000004050085a7 */ /* 0x000f24000800007f */
[----:B----4-:R-:W-:Y:S05]  /*a2c0*/  @!P0 BRA `(.L_x_1949) ;  /* 0xfffffffc00f08947 */ /* 0x010fea000383ffff */
[----:B------:R-:W-:Y:S05]  /*a2d0*/  BRA `(.L_x_1967) ;  /* 0xfffffff800807947 */ /* 0x000fea000383ffff */
.L_x_1968:
        /* <DEDUP_REMOVED lines=10> */
.L_x_3309:


//--------------------- .text._ZN7cutlass13device_kernelIN5flash11enable_sm90INS1_16FlashAttnBwdSm90INS1_25CollectiveMainloopBwdSm90ILi2ELi2ELi2EN4cute5tupleIJNS5_1CILi1EEES8_S8_EEENS6_IJNS7_ILi64EEENS7_ILi128EEENS7_ILi96EEEEEENS_6half_tEfNS_4arch4Sm90ELb0ELb1ELb1ELb1ELb1ELb1ELb0ELb0ELi2ELi1ELi2ELi1ELb1EEENS1_24CollectiveEpilogueBwdGQAISD_fSG_Li256ELb1ELb1EEENS1_19SingleTileSchedulerILb1ELb0ELb0ELi128EEEEEEEEEvNT_6ParamsE --------------------------
	.section	.text._ZN7cutlass13device_kernelIN5flash11enable_sm90INS1_16FlashAttnBwdSm90INS1_25CollectiveMainloopBwdSm90ILi2ELi2ELi2EN4cute5tupleIJNS5_1CILi1EEES8_S8_EEENS6_IJNS7_ILi64EEENS7_ILi128EEENS7_ILi96EEEEEENS_6half_tEfNS_4arch4Sm90ELb0ELb1ELb1ELb1ELb1ELb1ELb0ELb0ELi2ELi1ELi2ELi1ELb1EEENS1_24CollectiveEpilogueBwdGQAISD_fSG_Li256ELb1ELb1EEENS1_19SingleTileSchedulerILb1ELb0ELb0ELi128EEEEEEEEEvNT_6ParamsE,"ax",@progbits
	.align	128
.text._ZN7cutlass13device_kernelIN5flash11enable_sm90INS1_16FlashAttnBwdSm90INS1_25CollectiveMainloopBwdSm90ILi2ELi2ELi2EN4cute5tupleIJNS5_1CILi1EEES8_S8_EEENS6_IJNS7_ILi64EEENS7_ILi128EEENS7_ILi96EEEEEENS_6half_tEfNS_4arch4Sm90ELb0ELb1ELb1ELb1ELb1ELb1ELb0ELb0ELi2ELi1ELi2ELi1ELb1EEENS1_24CollectiveEpilogueBwdGQAISD_fSG_Li256ELb1ELb1EEENS1_19SingleTileSchedulerILb1ELb0ELb0ELi128EEEEEEEEEvNT_6ParamsE:
        .type           _ZN7cutlass13device_kernelIN5flash11enable_sm90INS1_16FlashAttnBwdSm90INS1_25CollectiveMainloopBwdSm90ILi2ELi2ELi2EN4cute5tupleIJNS5_1CILi1EEES8_S8_EEENS6_IJNS7_ILi64EEENS7_ILi128EEENS7_ILi96EEEEEENS_6half_tEfNS_4arch4Sm90ELb0ELb1ELb1ELb1ELb1ELb1ELb0ELb0ELi2ELi1ELi2ELi1ELb1EEENS1_24CollectiveEpilogueBwdGQAISD_fSG_Li256ELb1ELb1EEENS1_19SingleTileSchedulerILb1ELb0ELb0ELi128EEEEEEEEEvNT_6ParamsE,@function
        .size           _ZN7cutlass13device_kernelIN5flash11enable_sm90INS1_16FlashAttnBwdSm90INS1_25CollectiveMainloopBwdSm90ILi2ELi2ELi2EN4cute5tupleIJNS5_1CILi1EEES8_S8_EEENS6_IJNS7_ILi64EEENS7_ILi128EEENS7_ILi96EEEEEENS_6half_tEfNS_4arch4Sm90ELb0ELb1ELb1ELb1ELb1ELb1ELb0ELb0ELi2ELi1ELi2ELi1ELb1EEENS1_24CollectiveEpilogueBwdGQAISD_fSG_Li256ELb1ELb1EEENS1_19SingleTileSchedulerILb1ELb0ELb0ELi128EEEEEEEEEvNT_6ParamsE,(.L_x_3310 - _ZN7cutlass13device_kernelIN5flash11enable_sm90INS1_16FlashAttnBwdSm90INS1_25CollectiveMainloopBwdSm90ILi2ELi2ELi2EN4cute5tupleIJNS5_1CILi1EEES8_S8_EEENS6_IJNS7_ILi64EEENS7_ILi128EEENS7_ILi96EEEEEENS_6half_tEfNS_4arch4Sm90ELb0ELb1ELb1ELb1ELb1ELb1ELb0ELb0ELi2ELi1ELi2ELi1ELb1EEENS1_24CollectiveEpilogueBwdGQAISD_fSG_Li256ELb1ELb1EEENS1_19SingleTileSchedulerILb1ELb0ELb0ELi128EEEEEEEEEvNT_6ParamsE)
        .other          _ZN7cutlass13device_kernelIN5flash11enable_sm90INS1_16FlashAttnBwdSm90INS1_25CollectiveMainloopBwdSm90ILi2ELi2ELi2EN4cute5tupleIJNS5_1CILi1EEES8_S8_EEENS6_IJNS7_ILi64EEENS7_ILi128EEENS7_ILi96EEEEEENS_6half_tEfNS_4arch4Sm90ELb0ELb1ELb1ELb1ELb1ELb1ELb0ELb0ELi2ELi1ELi2ELi1ELb1EEENS1_24CollectiveEpilogueBwdGQAISD_fSG_Li256ELb1ELb1EEENS1_19SingleTileSchedulerILb1ELb0ELb0ELi128EEEEEEEEEvNT_6ParamsE,@"STO_CUDA_ENTRY STV_DEFAULT"
_ZN7cutlass13device_kernelIN5flash11enable_sm90INS1_16FlashAttnBwdSm90INS1_25CollectiveMainloopBwdSm90ILi2ELi2ELi2EN4cute5tupleIJNS5_1CILi1EEES8_S8_EEENS6_IJNS7_ILi64EEENS7_ILi128EEENS7_ILi96EEEEEENS_6half_tEfNS_4arch4Sm90ELb0ELb1ELb1ELb1ELb1ELb1ELb0ELb0ELi2ELi1ELi2ELi1ELb1EEENS1_24CollectiveEpilogueBwdGQAISD_fSG_Li256ELb1ELb1EEENS1_19SingleTileSchedulerILb1ELb0ELb0ELi128EEEEEEEEEvNT_6ParamsE:
        /* <DEDUP_REMOVED lines=24> */
.L_x_1970:
[----:B------:R-:W-:Y:S05]  /*0180*/  BSYNC B0 ;  /* 0x0000000000007941 */ /* 0x000fea0003800000 */
.L_x_1969:
        /* <DEDUP_REMOVED lines=37> */
.L_x_1971:
        /* <DEDUP_REMOVED lines=22> */
.L_x_1972:
[----:B------:R-:W-:Y:S01]  /*0540*/  PLOP3.LUT P0, PT, PT, PT, UP0, 0x80, 0x0 ;  /* 0x000000000000781c */ /* 0x000fe20003f0f008 */
[----:B------:R-:W-:Y:S01]  /*0550*/  NOP ;  /* 0x0000000000007918 */ /* 0x000fe20000000000 */
[----:B------:R-:W-:Y:S01]  /*0560*/  ULDC.64 UR46, c[0x0][0x208] ;  /* 0x00008200002e7ab9 */ /* 0x000fe20000000a00 */
[----:B------:R-:W-:Y:S01]  /*0570*/  BSSY B6, `(.L_x_1973) ;  /* 0x0000abb000067945 */ /* 0x000fe20003800000 */
[----:B-12-4-:R-:W-:Y:S09]  /*0580*/  BAR.SYNC.DEFER_BLOCKING 0x0 ;  /* 0x0000000000007b1d */ /* 0x016ff20000010000 */
[----:B------:R-:W-:Y:S05]  /*0590*/  @!P0 BRA `(.L_x_1974) ;  /* 0x0000005800fc8947 */ /* 0x000fea0003800000 */
.L_x_1975:
        /* <DEDUP_REMOVED lines=24> */
.L_x_1976:
        /* <DEDUP_REMOVED lines=14> */
.L_x_1978:
[----:B------:R-:W-:-:S05]  /*0800*/  ULDC UR4, c[0x0][0x8c4] ;  /* 0x0002310000047ab9 */ /* 0x000fca0000000800 */
.L_x_1977:
        /* <DEDUP_REMOVED lines=19> */
.L_x_1980:
        /* <DEDUP_REMOVED lines=14> */
.L_x_1981:
        /* <DEDUP_REMOVED lines=11> */
.L_x_1982:
        /* <DEDUP_REMOVED lines=13> */
.L_x_1983:
        /* <DEDUP_REMOVED lines=66> */
.L_x_1984:
        /* <DEDUP_REMOVED lines=28> */
.L_x_1987:
        /* <DEDUP_REMOVED lines=15> */
.L_x_1986:
        /* <DEDUP_REMOVED lines=22> */
.L_x_1989:
        /* <DEDUP_REMOVED lines=15> */
.L_x_1988:
[----:B------:R-:W-:Y:S01]  /*14c0*/  SHF.R.S32.HI R19, RZ, 0x1f, R18 ;  /* 0x0000001fff137819 */ /* 0x000fe20000011412 */
[----:B------:R-:W-:-:S03]  /*14d0*/  UMOV UR4, 0xffffffff ;  /* 0xffffffff00047882 */ /* 0x000fc60000000000 */
[----:B------:R-:W-:-:S04]  /*14e0*/  LEA.HI R0, R19, R18, RZ, 0x7 ;  /* 0x0000001213007211 */ /* 0x000fc800078f38ff */
[----:B------:R-:W-:Y:S01]  /*14f0*/  SHF.R.S32.HI R17, RZ, 0x7, R0 ;  /* 0x00000007ff117819 */ /* 0x000fe20000011400 */
[----:B------:R-:W-:Y:S06]  /*1500*/  BRA.DIV UR4, `(.L_x_1990) ;  /* 0x0000009e040c7947 */ /* 0x000fec000b800000 */
[----:B------:R1:W2:Y:S02]  /*1510*/  SHFL.IDX PT, R14, R17, RZ, 0x1f ;  /* 0x00001fff110e7589 */ /* 0x0002a400000e0000 */
.L_x_2114:
        /* <DEDUP_REMOVED lines=15> */
.L_x_1991:
        /* <DEDUP_REMOVED lines=19> */
.L_x_1993:
        /* <DEDUP_REMOVED lines=124> */
.L_x_2004:
[----:B------:R-:W-:-:S06]  /*1f00*/  UISETP.NE.AND UP0, UPT, UR11, 0x3, UPT ;  /* 0x000000030b00788c */ /* 0x000fcc000bf05270 */
[----:B------:R-:W-:-:S13]  /*1f10*/  PLOP3.LUT P6, PT, PT, PT, UP0, 0x80, 0x0 ;  /* 0x000000000000781c */ /* 0x000fda0003fcf008 */
[----:B-1----:R-:W-:Y:S05]  /*1f20*/  @!P6 BRA `(.L_x_1994) ;  /* 0x000000000004e947 */ /* 0x002fea0003800000 */
[----:B------:R-:W-:Y:S01]  /*1f30*/  BPT.TRAP 0x1 ;  /* 0x000000040000795c */ /* 0x000fe20000300000 */
.L_x_1994:
[----:B------:R-:W-:Y:S01]  /*1f40*/  R2UR UR7, R237 ;  /* 0x00000000ed0772ca */ /* 0x000fe200000e0000 */
[----:B------:R-:W-:-:S05]  /*1f50*/  IMAD.U32 R120, RZ, RZ, UR9 ;  /* 0x00000009ff787e24 */ /* 0x000fca000f8e00ff */
[----:B------:R-:W-:-:S07]  /*1f60*/  SHF.L.U32 R120, R120, 0x1f, RZ ;  /* 0x0000001f78787819 */ /* 0x000fce00000006ff */
[----:B------:R-:W-:-:S09]  /*1f70*/  ULEA UR7, UR4, UR7, 0x3 ;  /* 0x0000000704077291 */ /* 0x000fd2000f8e183f */
[----:B------:R1:W2:Y:S01]  /*1f80*/  SYNCS.PHASECHK.TRANS64.TRYWAIT P0, [UR7+0x26810], R120 ;  /* 0x02681078ff0075a7 */ /* 0x0002a20008000147 */
[----:B------:R-:W-:Y:S05]  /*1f90*/  @!P6 BRA `(.L_x_1995) ;  /* 0x000000000004e947 */ /* 0x000fea0003800000 */
[----:B------:R-:W-:Y:S01]  /*1fa0*/  BPT.TRAP 0x1 ;  /* 0x000000040000795c */ /* 0x000fe20000300000 */
.L_x_1995:
[----:B--2---:R-:W-:Y:S05]  /*1fb0*/  @P0 BRA `(.L_x_1996) ;  /* 0x0000000000080947 */ /* 0x004fea0003800000 */
[----:B------:R-:W2:Y:S02]  /*1fc0*/  SYNCS.PHASECHK.TRANS64.TRYWAIT P0, [UR7+0x26810], R120 ;  /* 0x02681078ff0075a7 */ /* 0x000ea40008000147 */
[----:B--2---:R-:W-:Y:S05]  /*1fd0*/  @!P0 BRA `(.L_x_1997) ;  /* 0x00000090008c8947 */ /* 0x004fea0003800000 */
.L_x_1996:
        /* <DEDUP_REMOVED lines=66> */
.L_x_1998:
[----:B------:R1:W1:Y:S01]  /*2400*/  SYNCS.PHASECHK.TRANS64.TRYWAIT P0, [UR7+0x26830], R120 ;  /* 0x02683078ff0075a7 */ /* 0x0002620008000147 */
[----:B------:R-:W-:Y:S05]  /*2410*/  @!P6 BRA `(.L_x_1999) ;  /* 0x000000000004e947 */ /* 0x000fea0003800000 */
[----:B------:R-:W-:Y:S01]  /*2420*/  BPT.TRAP 0x1 ;  /* 0x000000040000795c */ /* 0x000fe20000300000 */
.L_x_1999:
        /* <DEDUP_REMOVED lines=50> */
.L_x_2000:
        /* <DEDUP_REMOVED lines=598> */
.L_x_2002:
        /* <DEDUP_REMOVED lines=48> */
.L_x_2003:
        /* <DEDUP_REMOVED lines=62> */
.L_x_1985:
[----:B------:R-:W-:Y:S05]  /*5390*/  @P0 BRA `(.L_x_1979) ;  /* 0x0000005c00600947 */ /* 0x000fea0003800000 */
[----:B------:R-:W-:Y:S01]  /*53a0*/  ULDC.64 UR4, c[0x0][0x878] ;  /* 0x00021e0000047ab9 */ /* 0x000fe20000000a00 */
[----:B-1----:R-:W1:Y:S01]  /*53b0*/  S2R R4, SR_TID.X ;  /* 0x0000000000047919 */ /* 0x002e620000002100 */
        /* <DEDUP_REMOVED lines=17> */
[----:B------:R-:W5:Y:S01]  /*54d0*/  S2UR UR4, SR_CTAID.Y ;  /* 0x00000000000479c3 */ /* 0x000f620000002600 */
        /* <DEDUP_REMOVED lines=12> */
[----:B-----5:R-:W-:Y:S02]  /*55a0*/  UIMAD.WIDE.U32 UR8, UR4, UR8, URZ ;  /* 0x00000008040872a5 */ /* 0x020fe4000f8e003f */
        /* <DEDUP_REMOVED lines=75> */
.L_x_2007:
[----:B------:R-:W2:Y:S04]  /*5a60*/  LDG.E.STRONG.GPU R4, desc[UR46][R2.64] ;  /* 0x0000002e02047981 */ /* 0x000ea8000c1ef900 */
[----:B--2---:R-:W-:Y:S01]  /*5a70*/  CCTL.IVALL ;  /* 0x00000000ff00798f */ /* 0x004fe20002000000 */
[----:B------:R-:W-:Y:S05]  /*5a80*/  YIELD ;  /* 0x0000000000007946 */ /* 0x000fea0003800000 */
[----:B------:R-:W-:-:S13]  /*5a90*/  ISETP.NE.AND P0, PT, R4, UR17, PT ;  /* 0x0000001104007c0c */ /* 0x000fda000bf05270 */
[----:B------:R-:W-:Y:S05]  /*5aa0*/  @P0 BRA `(.L_x_2007) ;  /* 0xfffffffc00ec0947 */ /* 0x000fea000383ffff */
.L_x_2006:
[----:B------:R-:W-:Y:S05]  /*5ab0*/  BSYNC B0 ;  /* 0x0000000000007941 */ /* 0x000fea0003800000 */
.L_x_2005:
[----:B------:R-:W-:-:S03]  /*5ac0*/  UMOV UR4, 0xffffffff ;  /* 0xffffffff00047882 */ /* 0x000fc60000000000 */
[----:B------:R-:W-:Y:S05]  /*5ad0*/  BRA.DIV UR4, `(.L_x_2008) ;  /* 0x0000005604fc7947 */ /* 0x000fea000b800000 */
[----:B------:R-:W-:Y:S01]  /*5ae0*/  NOP ;  /* 0x0000000000007918 */ /* 0x000fe20000000000 */
.L_x_2117:
        /* <DEDUP_REMOVED lines=16> */
.L_x_2011:
[----:B------:R-:W-:Y:S01]  /*5bf0*/  @P0 ELECT P2, URZ, PT ;  /* 0x00000000003f082f */ /* 0x000fe20003840000 */
[----:B------:R2:W-:-:S12]  /*5c00*/  UBLKRED.G.S.ADD.F32.RN [UR4], [UR9], UR6, desc[UR10] ;  /* 0x00000a04090073bb */ /* 0x0005d800080a1406 */
[----:B------:R-:W-:Y:S02]  /*5c10*/  @P2 PLOP3.LUT P0, PT, P2, PT, PT, 0x8, 0x0 ;  /* 0x000000000000281c */ /* 0x000fe4000170e170 */
[----:B------:R-:W-:-:S11]  /*5c20*/  PLOP3.LUT P2, PT, PT, PT, PT, 0x8, 0x0 ;  /* 0x000000000000781c */ /* 0x000fd60003f4e170 */
[----:B--2---:R-:W-:Y:S05]  /*5c30*/  @P0 BRA.U.ANY `(.L_x_2011) ;  /* 0xfffffffd00ec0947 */ /* 0x004fea000393ffff */
[----:B------:R0:W-:Y:S01]  /*5c40*/  UTMACMDFLUSH ;  /* 0x00000000000079b7 */ /* 0x0001e20000000000 */
[----:B------:R-:W-:-:S04]  /*5c50*/  DEPBAR.LE SB0, 0x0 ;  /* 0x000080000000791a */ /* 0x000fc80000000000 */
.L_x_2010:
[----:B------:R-:W-:Y:S05]  /*5c60*/  BSYNC B0 ;  /* 0x0000000000007941 */ /* 0x000fea0003800000 */
.L_x_2009:
        /* <DEDUP_REMOVED lines=14> */
.L_x_2013:
[----:B------:R-:W-:Y:S05]  /*5d50*/  BSYNC B0 ;  /* 0x0000000000007941 */ /* 0x000fea0003800000 */
.L_x_2012:
        /* <DEDUP_REMOVED lines=20> */
.L_x_2016:
[----:B-12---:R-:W2:Y:S04]  /*5ea0*/  LDG.E.STRONG.GPU R0, desc[UR46][R2.64] ;  /* 0x0000002e02007981 */ /* 0x006ea8000c1ef900 */
[----:B--2---:R-:W-:Y:S01]  /*5eb0*/  CCTL.IVALL ;  /* 0x00000000ff00798f */ /* 0x004fe20002000000 */
[----:B------:R-:W-:Y:S05]  /*5ec0*/  YIELD ;  /* 0x0000000000007946 */ /* 0x000fea0003800000 */
[----:B------:R-:W-:-:S13]  /*5ed0*/  ISETP.NE.AND P0, PT, R0, UR17, PT ;  /* 0x0000001100007c0c */ /* 0x000fda000bf05270 */
[----:B------:R-:W-:Y:S05]  /*5ee0*/  @P0 BRA `(.L_x_2016) ;  /* 0xfffffffc00ec0947 */ /* 0x000fea000383ffff */
.L_x_2015:
[----:B------:R-:W-:Y:S05]  /*5ef0*/  BSYNC B0 ;  /* 0x0000000000007941 */ /* 0x000fea0003800000 */
.L_x_2014:
[----:B------:R-:W-:-:S03]  /*5f00*/  UMOV UR4, 0xffffffff ;  /* 0xffffffff00047882 */ /* 0x000fc60000000000 */
[----:B------:R-:W-:Y:S05]  /*5f10*/  BRA.DIV UR4, `(.L_x_2017) ;  /* 0x0000005604087947 */ /* 0x000fea000b800000 */
[----:B------:R-:W-:Y:S01]  /*5f20*/  NOP ;  /* 0x0000000000007918 */ /* 0x000fe20000000000 */
.L_x_2120:
        /* <DEDUP_REMOVED lines=16> */
.L_x_2020:
[----:B------:R-:W-:Y:S01]  /*6030*/  @P0 ELECT P2, URZ, PT ;  /* 0x00000000003f082f */ /* 0x000fe20003840000 */
[----:B------:R3:W-:-:S12]  /*6040*/  UBLKRED.G.S.ADD.F32.RN [UR4], [UR9], UR6, desc[UR10] ;  /* 0x00000a04090073bb */ /* 0x0007d800080a1406 */
[----:B------:R-:W-:Y:S02]  /*6050*/  @P2 PLOP3.LUT P0, PT, P2, PT, PT, 0x8, 0x0 ;  /* 0x000000000000281c */ /* 0x000fe4000170e170 */
[----:B------:R-:W-:-:S11]  /*6060*/  PLOP3.LUT P2, PT, PT, PT, PT, 0x8, 0x0 ;  /* 0x000000000000781c */ /* 0x000fd60003f4e170 */
[----:B---3--:R-:W-:Y:S05]  /*6070*/  @P0 BRA.U.ANY `(.L_x_2020) ;  /* 0xfffffffd00ec0947 */ /* 0x008fea000393ffff */
[----:B------:R0:W-:Y:S01]  /*6080*/  UTMACMDFLUSH ;  /* 0x00000000000079b7 */ /* 0x0001e20000000000 */
[----:B------:R-:W-:-:S04]  /*6090*/  DEPBAR.LE SB0, 0x0 ;  /* 0x000080000000791a */ /* 0x000fc80000000000 */
.L_x_2019:
[----:B------:R-:W-:Y:S05]  /*60a0*/  BSYNC B0 ;  /* 0x0000000000007941 */ /* 0x000fea0003800000 */
.L_x_2018:
        /* <DEDUP_REMOVED lines=14> */
.L_x_1974:
        /* <DEDUP_REMOVED lines=21> */
.L_x_2022:
        /* <DEDUP_REMOVED lines=13> */
.L_x_2024:
[----:B------:R-:W-:-:S05]  /*63b0*/  ULDC UR4, c[0x0][0x8c4] ;  /* 0x0002310000047ab9 */ /* 0x000fca0000000800 */
.L_x_2023:
        /* <DEDUP_REMOVED lines=44> */
.L_x_2025:
        /* <DEDUP_REMOVED lines=13> */
.L_x_2026:
        /* <DEDUP_REMOVED lines=12> */
.L_x_2027:
        /* <DEDUP_REMOVED lines=27> */
.L_x_2028:
        /* <DEDUP_REMOVED lines=39> */
.L_x_2033:
[----:B------:R-:W2:Y:S04]  /*6c30*/  LDG.E.STRONG.GPU R0, desc[UR46][R2.64] ;  /* 0x0000002e02007981 */ /* 0x000ea8000c1ef900 */
[----:B--2---:R-:W-:Y:S01]  /*6c40*/  CCTL.IVALL ;  /* 0x00000000ff00798f */ /* 0x004fe20002000000 */
[----:B------:R-:W-:Y:S05]  /*6c50*/  YIELD ;  /* 0x0000000000007946 */ /* 0x000fea0003800000 */
[----:B------:R-:W-:-:S13]  /*6c60*/  ISETP.NE.AND P1, PT, R0, UR22, PT ;  /* 0x0000001600007c0c */ /* 0x000fda000bf25270 */
[----:B------:R-:W-:Y:S05]  /*6c70*/  @P1 BRA `(.L_x_2033) ;  /* 0xfffffffc00ec1947 */ /* 0x000fea000383ffff */
.L_x_2032:
[----:B------:R-:W-:Y:S05]  /*6c80*/  BSYNC B0 ;  /* 0x0000000000007941 */ /* 0x000fea0003800000 */
.L_x_2031:
[----:B------:R-:W-:-:S03]  /*6c90*/  UMOV UR17, 0xffffffff ;  /* 0xffffffff00117882 */ /* 0x000fc60000000000 */
[----:B------:R-:W-:Y:S05]  /*6ca0*/  BRA.DIV UR17, `(.L_x_2034) ;  /* 0x0000004611c07947 */ /* 0x000fea000b800000 */
[----:B------:R-:W-:Y:S01]  /*6cb0*/  NOP ;  /* 0x0000000000007918 */ /* 0x000fe20000000000 */
.L_x_2123:
        /* <DEDUP_REMOVED lines=22> */
.L_x_2036:
[----:B------:R-:W-:Y:S05]  /*6e20*/  BSYNC B0 ;  /* 0x0000000000007941 */ /* 0x000fea0003800000 */
.L_x_2035:
        /* <DEDUP_REMOVED lines=20> */
.L_x_2038:
[----:B------:R-:W-:Y:S05]  /*6f70*/  BSYNC B0 ;  /* 0x0000000000007941 */ /* 0x000fea0003800000 */
.L_x_2037:
[----:B------:R-:W-:Y:S06]  /*6f80*/  BAR.ARV 0xa, 0xa0 ;  /* 0x0282800000007b1d */ /* 0x000fec0000002000 */
[----:B------:R-:W-:Y:S04]  /*6f90*/  BSSY B0, `(.L_x_2039) ;  /* 0x0000003000007945 */ /* 0x000fe80003800000 */
[----:B------:R-:W-:Y:S05]  /*6fa0*/  @!P0 BRA `(.L_x_2040) ;  /* 0x0000000000048947 */ /* 0x000fea0003800000 */
[----:B------:R-:W-:-:S04]  /*6fb0*/  DEPBAR.LE SB0, 0x0 ;  /* 0x000080000000791a */ /* 0x000fc80000000000 */
.L_x_2040:
[----:B------:R-:W-:Y:S05]  /*6fc0*/  BSYNC B0 ;  /* 0x0000000000007941 */ /* 0x000fea0003800000 */
.L_x_2039:
        /* <DEDUP_REMOVED lines=19> */
.L_x_2042:
[----:B------:R-:W-:Y:S05]  /*7100*/  BSYNC B0 ;  /* 0x0000000000007941 */ /* 0x000fea0003800000 */
.L_x_2041:
[----:B------:R-:W-:Y:S01]  /*7110*/  UIADD3 UR17, UR9, 0x1, URZ ;  /* 0x0000000109117890 */ /* 0x000fe2000fffe03f */
[----:B------:R-:W-:Y:S11]  /*7120*/  BRA `(.L_x_2043) ;  /* 0x0000000000047947 */ /* 0x000ff60003800000 */
.L_x_2030:
[----:B------:R-:W-:-:S05]  /*7130*/  UMOV UR17, UR9 ;  /* 0x0000000900117c82 */ /* 0x000fca0008000000 */
.L_x_2043:
        /* <DEDUP_REMOVED lines=16> */
.L_x_2068:
        /* <DEDUP_REMOVED lines=11> */
.L_x_2046:
[----:B------:R-:W2:Y:S04]  /*72f0*/  LDG.E.STRONG.GPU R0, desc[UR46][R2.64] ;  /* 0x0000002e02007981 */ /* 0x000ea8000c1ef900 */
[----:B--2---:R-:W-:Y:S01]  /*7300*/  CCTL.IVALL ;  /* 0x00000000ff00798f */ /* 0x004fe20002000000 */
[----:B------:R-:W-:Y:S05]  /*7310*/  YIELD ;  /* 0x0000000000007946 */ /* 0x000fea0003800000 */
[----:B------:R-:W-:-:S13]  /*7320*/  ISETP.NE.AND P1, PT, R0, UR22, PT ;  /* 0x0000001600007c0c */ /* 0x000fda000bf25270 */
[----:B------:R-:W-:Y:S05]  /*7330*/  @P1 BRA `(.L_x_2046) ;  /* 0xfffffffc00ec1947 */ /* 0x000fea000383ffff */
.L_x_2045:
[----:B------:R-:W-:Y:S05]  /*7340*/  BSYNC B0 ;  /* 0x0000000000007941 */ /* 0x000fea0003800000 */
.L_x_2044:
[----:B------:R-:W-:-:S03]  /*7350*/  UMOV UR16, 0xffffffff ;  /* 0xffffffff00107882 */ /* 0x000fc60000000000 */
[----:B------:R-:W-:Y:S05]  /*7360*/  BRA.DIV UR16, `(.L_x_2047) ;  /* 0x00000042102c7947 */ /* 0x000fea000b800000 */
[----:B------:R-:W-:Y:S01]  /*7370*/  NOP ;  /* 0x0000000000007918 */ /* 0x000fe20000000000 */
.L_x_2126:
        /* <DEDUP_REMOVED lines=19> */
.L_x_2049:
[----:B------:R-:W-:Y:S05]  /*74b0*/  BSYNC B0 ;  /* 0x0000000000007941 */ /* 0x000fea0003800000 */
.L_x_2048:
        /* <DEDUP_REMOVED lines=17> */
.L_x_2051:
[----:B------:R-:W-:Y:S05]  /*75d0*/  BSYNC B0 ;  /* 0x0000000000007941 */ /* 0x000fea0003800000 */
.L_x_2050:
[----:B------:R-:W-:Y:S06]  /*75e0*/  BAR.ARV 0xa, 0xa0 ;  /* 0x0282800000007b1d */ /* 0x000fec0000002000 */
[----:B------:R-:W-:Y:S04]  /*75f0*/  BSSY B0, `(.L_x_2052) ;  /* 0x0000003000007945 */ /* 0x000fe80003800000 */
[----:B------:R-:W-:Y:S05]  /*7600*/  @!P0 BRA `(.L_x_2053) ;  /* 0x0000000000048947 */ /* 0x000fea0003800000 */
[----:B------:R-:W-:-:S04]  /*7610*/  DEPBAR.LE SB0, 0x0 ;  /* 0x000080000000791a */ /* 0x000fc80000000000 */
.L_x_2053:
[----:B------:R-:W-:Y:S05]  /*7620*/  BSYNC B0 ;  /* 0x0000000000007941 */ /* 0x000fea0003800000 */
.L_x_2052:
        /* <DEDUP_REMOVED lines=19> */
.L_x_2055:
[----:B------:R-:W-:Y:S05]  /*7760*/  BSYNC B0 ;  /* 0x0000000000007941 */ /* 0x000fea0003800000 */
.L_x_2054:
        /* <DEDUP_REMOVED lines=9> */
.L_x_2058:
[----:B------:R-:W2:Y:S04]  /*7800*/  LDG.E.STRONG.GPU R0, desc[UR46][R2.64] ;  /* 0x0000002e02007981 */ /* 0x000ea8000c1ef900 */
[----:B--2---:R-:W-:Y:S01]  /*7810*/  CCTL.IVALL ;  /* 0x00000000ff00798f */ /* 0x004fe20002000000 */
[----:B------:R-:W-:Y:S05]  /*7820*/  YIELD ;  /* 0x0000000000007946 */ /* 0x000fea0003800000 */
[----:B------:R-:W-:-:S13]  /*7830*/  ISETP.NE.AND P1, PT, R0, UR22, PT ;  /* 0x0000001600007c0c */ /* 0x000fda000bf25270 */
[----:B------:R-:W-:Y:S05]  /*7840*/  @P1 BRA `(.L_x_2058) ;  /* 0xfffffffc00ec1947 */ /* 0x000fea000383ffff */
.L_x_2057:
[----:B------:R-:W-:Y:S05]  /*7850*/  BSYNC B0 ;  /* 0x0000000000007941 */ /* 0x000fea0003800000 */
.L_x_2056:
[----:B------:R-:W-:-:S03]  /*7860*/  UMOV UR12, 0xffffffff ;  /* 0xffffffff000c7882 */ /* 0x000fc60000000000 */
[----:B------:R-:W-:Y:S05]  /*7870*/  BRA.DIV UR12, `(.L_x_2059) ;  /* 0x0000003e0c047947 */ /* 0x000fea000b800000 */
[----:B------:R-:W-:Y:S01]  /*7880*/  NOP ;  /* 0x0000000000007918 */ /* 0x000fe20000000000 */
.L_x_2129:
        /* <DEDUP_REMOVED lines=15> */
.L_x_2061:
[----:B------:R-:W-:Y:S05]  /*7980*/  BSYNC B0 ;  /* 0x0000000000007941 */ /* 0x000fea0003800000 */
.L_x_2060:
        /* <DEDUP_REMOVED lines=15> */
.L_x_2063:
[----:B------:R-:W-:Y:S05]  /*7a80*/  BSYNC B0 ;  /* 0x0000000000007941 */ /* 0x000fea0003800000 */
.L_x_2062:
[----:B------:R-:W-:Y:S06]  /*7a90*/  BAR.ARV 0xa, 0xa0 ;  /* 0x0282800000007b1d */ /* 0x000fec0000002000 */
[----:B------:R-:W-:Y:S04]  /*7aa0*/  BSSY B0, `(.L_x_2064) ;  /* 0x0000003000007945 */ /* 0x000fe80003800000 */
[----:B------:R-:W-:Y:S05]  /*7ab0*/  @!P0 BRA `(.L_x_2065) ;  /* 0x0000000000048947 */ /* 0x000fea0003800000 */
[----:B------:R-:W-:-:S04]  /*7ac0*/  DEPBAR.LE SB0, 0x0 ;  /* 0x000080000000791a */ /* 0x000fc80000000000 */
.L_x_2065:
[----:B------:R-:W-:Y:S05]  /*7ad0*/  BSYNC B0 ;  /* 0x0000000000007941 */ /* 0x000fea0003800000 */
.L_x_2064:
        /* <DEDUP_REMOVED lines=19> */
.L_x_2067:
[----:B------:R-:W-:Y:S05]  /*7c10*/  BSYNC B0 ;  /* 0x0000000000007941 */ /* 0x000fea0003800000 */
.L_x_2066:
[----:B------:R-:W-:Y:S02]  /*7c20*/  UIADD3 UR9, UR9, 0x2, URZ ;  /* 0x0000000209097890 */ /* 0x000fe4000fffe03f */
[----:B------:R-:W-:Y:S02]  /*7c30*/  UIADD3 UR4, UR4, 0x3000, URZ ;  /* 0x0000300004047890 */ /* 0x000fe4000fffe03f */
[----:B------:R-:W-:-:S06]  /*7c40*/  UISETP.GE.AND UP0, UPT, UR9, UR11, UPT ;  /* 0x0000000b0900728c */ /* 0x000fcc000bf06270 */
[----:B------:R-:W-:-:S13]  /*7c50*/  PLOP3.LUT P1, PT, PT, PT, UP0, 0x80, 0x0 ;  /* 0x000000000000781c */ /* 0x000fda0003f2f008 */
[----:B------:R-:W-:Y:S05]  /*7c60*/  @!P1 BRA `(.L_x_2068) ;  /* 0xfffffff400749947 */ /* 0x000fea000383ffff */
.L_x_2029:
        /* <DEDUP_REMOVED lines=41> */
.L_x_2071:
[----:B------:R-:W-:Y:S05]  /*7f00*/  BSYNC B0 ;  /* 0x0000000000007941 */ /* 0x000fea0003800000 */
.L_x_2070:
[----:B------:R-:W-:Y:S05]  /*7f10*/  BRA `(.L_x_2072) ;  /* 0x0000000000047947 */ /* 0x000fea0003800000 */
.L_x_2069:
[----:B------:R-:W-:-:S05]  /*7f20*/  UMOV UR4, UR9 ;  /* 0x0000000900047c82 */ /* 0x000fca0008000000 */
.L_x_2072:
        /* <DEDUP_REMOVED lines=11> */
.L_x_2077:
        /* <DEDUP_REMOVED lines=24> */
.L_x_2074:
[----:B------:R-:W-:Y:S05]  /*8160*/  BSYNC B0 ;  /* 0x0000000000007941 */ /* 0x000fea0003800000 */
.L_x_2073:
        /* <DEDUP_REMOVED lines=24> */
.L_x_2076:
[----:B------:R-:W-:Y:S05]  /*82f0*/  BSYNC B0 ;  /* 0x0000000000007941 */ /* 0x000fea0003800000 */
.L_x_2075:
[----:B------:R-:W-:Y:S02]  /*8300*/  UIADD3 UR7, UR7, 0x2, URZ ;  /* 0x0000000207077890 */ /* 0x000fe4000fffe03f */
[----:B------:R-:W-:Y:S02]  /*8310*/  ULEA UR5, UR19, UR5, 0x1 ;  /* 0x0000000513057291 */ /* 0x000fe4000f8e083f */
[----:B------:R-:W-:Y:S02]  /*8320*/  ULEA UR6, UR19, UR6, 0x1 ;  /* 0x0000000613067291 */ /* 0x000fe4000f8e083f */
[----:B------:R-:W-:-:S13]  /*8330*/  ISETP.NE.AND P0, PT, RZ, UR7, PT ;  /* 0x00000007ff007c0c */ /* 0x000fda000bf05270 */
[----:B------:R-:W-:Y:S05]  /*8340*/  @!P0 BRA `(.L_x_1979) ;  /* 0x0000002c00748947 */ /* 0x000fea0003800000 */
[----:B------:R-:W-:Y:S05]  /*8350*/  BRA `(.L_x_2077) ;  /* 0xfffffffc00207947 */ /* 0x000fea000383ffff */
.L_x_2021:
        /* <DEDUP_REMOVED lines=14> */
.L_x_2078:
        /* <DEDUP_REMOVED lines=14> */
.L_x_2080:
[----:B------:R-:W-:-:S05]  /*8520*/  ULDC UR4, c[0x0][0x8c4] ;  /* 0x0002310000047ab9 */ /* 0x000fca0000000800 */
.L_x_2079:
        /* <DEDUP_REMOVED lines=59> */
.L_x_2082:
        /* <DEDUP_REMOVED lines=13> */
.L_x_2083:
        /* <DEDUP_REMOVED lines=8> */
.L_x_2084:
        /* <DEDUP_REMOVED lines=21> */
.L_x_2085:
        /* <DEDUP_REMOVED lines=50> */
.L_x_2130:
        /* <DEDUP_REMOVED lines=15> */
.L_x_2088:
        /* <DEDUP_REMOVED lines=127> */
.L_x_2099:
[----:B-123--:R-:W-:-:S04]  /*9780*/  SHF.L.U32 R18, R10, 0x1f, RZ ;  /* 0x0000001f0a127819 */ /* 0x00efc800000006ff */
[----:B------:R-:W2:Y:S02]  /*9790*/  SYNCS.PHASECHK.TRANS64.TRYWAIT P1, [R15+URZ+0x26840], R18 ;  /* 0x026840120f0075a7 */ /* 0x000ea4000802017f */
[----:B--2---:R-:W-:Y:S05]  /*97a0*/  @!P1 BRA `(.L_x_2091) ;  /* 0x0000001c00689947 */ /* 0x004fea0003800000 */
.L_x_2131:
        /* <DEDUP_REMOVED lines=8> */
.L_x_2092:
        /* <DEDUP_REMOVED lines=44> */
.L_x_2132:
        /* <DEDUP_REMOVED lines=8> */
.L_x_2094:
        /* <DEDUP_REMOVED lines=44> */
.L_x_2133:
        /* <DEDUP_REMOVED lines=8> */
.L_x_2096:
        /* <DEDUP_REMOVED lines=38> */
.L_x_2135:
        /* <DEDUP_REMOVED lines=8> */
.L_x_2098:
        /* <DEDUP_REMOVED lines=44> */
.L_x_2090:
[----:B------:R-:W4:Y:S02]  /*a450*/  LDL.LU R4, [R1+0x8] ;  /* 0x0000080001047983 */ /* 0x000f240000300800 */
[----:B----4-:R-:W-:Y:S02]  /*a460*/  ISETP.NE.AND P1, PT, R4, RZ, PT ;  /* 0x000000ff0400720c */ /* 0x010fe40003f25270 */
[----:B------:R4:W5:Y:S11]  /*a470*/  LDL R4, [R1+0x4] ;  /* 0x0000040001047983 */ /* 0x0009760000100800 */
[----:B----4-:R-:W-:Y:S05]  /*a480*/  @!P1 BRA `(.L_x_2089) ;  /* 0x0000000400949947 */ /* 0x010fea0003800000 */
[----:B------:R-:W-:-:S04]  /*a490*/  SHF.L.U32 R12, R10, 0x1f, RZ ;  /* 0x0000001f0a0c7819 */ /* 0x000fc800000006ff */
[----:B------:R-:W4:Y:S02]  /*a4a0*/  SYNCS.PHASECHK.TRANS64.TRYWAIT P1, [R15+URZ+0x26840], R12 ;  /* 0x0268400c0f0075a7 */ /* 0x000f24000802017f */
[----:B----4-:R-:W-:Y:S05]  /*a4b0*/  @!P1 BRA `(.L_x_2100) ;  /* 0x0000001000789947 */ /* 0x010fea0003800000 */
.L_x_2136:
        /* <DEDUP_REMOVED lines=8> */
.L_x_2101:
        /* <DEDUP_REMOVED lines=41> */
.L_x_2137:
        /* <DEDUP_REMOVED lines=8> */
.L_x_2103:
        /* <DEDUP_REMOVED lines=41> */
.L_x_2089:
[----:B------:R-:W1:Y:S01]  /*aae0*/  S2R R0, SR_TID.X ;  /* 0x0000000000007919 */ /* 0x000e620000002100 */
[----:B------:R-:W-:Y:S01]  /*aaf0*/  IMAD R3, R16, 0x8, R15 ;  /* 0x0000000810037824 */ /* 0x000fe200078e020f */
[----:B-1----:R-:W-:Y:S02]  /*ab00*/  LOP3.LUT R2, R0, 0x7f, RZ, 0xc0, !PT ;  /* 0x0000007f00027812 */ /* 0x002fe400078ec0ff */
[----:B------:R-:W-:Y:S02]  /*ab10*/  SHF.L.U32 R0, R10, 0x1f, RZ ;  /* 0x0000001f0a007819 */ /* 0x000fe400000006ff */
[----:B------:R-:W-:Y:S02]  /*ab20*/  ISETP.NE.AND P1, PT, R2, RZ, PT ;  /* 0x000000ff0200720c */ /* 0x000fe40003f25270 */
[----:B------:R-:W1:Y:S02]  /*ab30*/  SYNCS.PHASECHK.TRANS64.TRYWAIT P0, [R3+URZ+0x26840], R0 ;  /* 0x02684000030075a7 */ /* 0x000e64000800017f */
[----:B-1----:R-:W-:Y:S09]  /*ab40*/  @!P0 BRA `(.L_x_2104) ;  /* 0x0000000800fc8947 */ /* 0x002ff20003800000 */
.L_x_2138:
[----:B------:R-:W-:Y:S05]  /*ab50*/  @P1 BRA `(.L_x_2105) ;  /* 0x0000000000181947 */ /* 0x000fea0003800000 */
[----:B------:R-:W1:Y:S01]  /*ab60*/  S2R R2, SR_TID.X ;  /* 0x0000000000027919 */ /* 0x000e620000002100 */
[----:B------:R-:W-:-:S04]  /*ab70*/  IMAD.MOV.U32 R0, RZ, RZ, 0x3100 ;  /* 0x00003100ff007424 */ /* 0x000fc800078e00ff */
[----:B------:R1:W-:Y:S02]  /*ab80*/  SYNCS.ARRIVE.TRANS64 RZ, [R3+URZ+0x26830], R0 ;  /* 0x0268300003ff79a7 */ /* 0x0003e4000800003f */
[----:B-1----:R-:W-:-:S13]  /*ab90*/  LOP3.LUT P0, RZ, R2, 0x1f, RZ, 0xc0, !PT ;  /* 0x0000001f02ff7812 */ /* 0x002fda000780c0ff */
[----:B------:R-:W-:Y:S05]  /*aba0*/  @!P0 BRA `(.L_x_2105) ;  /* 0x0000000000048947 */ /* 0x000fea0003800000 */
[----:B------:R-:W-:Y:S01]  /*abb0*/  BPT.TRAP 0x1 ;  /* 0x000000040000795c */ /* 0x000fe20000300000 */
.L_x_2105:
        /* <DEDUP_REMOVED lines=48> */
.L_x_2086:
[----:B------:R-:W-:Y:S05]  /*aec0*/  BSYNC B0 ;  /* 0x0000000000007941 */ /* 0x000fea0003800000 */
.L_x_2081:
[----:B------:R-:W-:-:S03]  /*aed0*/  UMOV UR8, 0xffffffff ;  /* 0xffffffff00087882 */ /* 0x000fc60000000000 */
[----:B------:R-:W-:Y:S05]  /*aee0*/  BRA.DIV UR8, `(.L_x_2106) ;  /* 0x0000000a08287947 */ /* 0x000fea000b800000 */
[----:B------:R-:W-:-:S13]  /*aef0*/  ELECT P6, URZ, PT ;  /* 0x00000000003f782f */ /* 0x000fda00038c0000 */
.L_x_2141:
[----:B------:R-:W-:Y:S05]  /*af00*/  @!P6 BRA `(.L_x_1979) ;  /* 0x000000000084e947 */ /* 0x000fea0003800000 */
[----:B------:R-:W-:-:S06]  /*af10*/  ULOP3.LUT UR8, UR38, 0x2, URZ, 0xfc, !UPT ;  /* 0x0000000226087892 */ /* 0x000fcc000f8efc3f */
[----:B------:R-:W-:-:S05]  /*af20*/  IMAD.U32 R2, RZ, RZ, UR8 ;  /* 0x00000008ff027e24 */ /* 0x000fca000f8e00ff */
[----:B------:R-:W-:-:S13]  /*af30*/  ISETP.NE.AND P2, PT, R2, 0x3, PT ;  /* 0x000000030200780c */ /* 0x000fda0003f45270 */
[----:B------:R-:W-:Y:S05]  /*af40*/  @!P2 BRA `(.L_x_2107) ;  /* 0x000000000004a947 */ /* 0x000fea0003800000 */
[----:B---3--:R-:W-:Y:S01]  /*af50*/  BPT.TRAP 0x1 ;  /* 0x000000040000795c */ /* 0x008fe20000300000 */
.L_x_2107:
        /* <DEDUP_REMOVED lines=15> */
.L_x_2142:
[----:B------:R-:W2:Y:S02]  /*b050*/  SYNCS.PHASECHK.TRANS64.TRYWAIT P0, [R3+URZ], R2 ;  /* 0x00000002030075a7 */ /* 0x000ea4000800017f */
[----:B--2---:R-:W-:Y:S05]  /*b060*/  @!P0 BRA `(.L_x_2109) ;  /* 0x0000000400fc8947 */ /* 0x004fea0003800000 */
.L_x_2143:
[----:B------:R-:W-:Y:S05]  /*b070*/  @!P2 BRA `(.L_x_2110) ;  /* 0x000000000004a947 */ /* 0x000fea0003800000 */
[----:B---3--:R-:W-:Y:S01]  /*b080*/  BPT.TRAP 0x1 ;  /* 0x000000040000795c */ /* 0x008fe20000300000 */
.L_x_2110:
[----:B--2---:R-:W-:-:S04]  /*b090*/  VIADD R3, R8, 0x26840 ;  /* 0x0002684008037836 */ /* 0x004fc80000000000 */
[----:B------:R-:W-:-:S04]  /*b0a0*/  IMAD R5, R0, 0x8, R3 ;  /* 0x0000000800057824 */ /* 0x000fc800078e0203 */
[----:B------:R-:W2:Y:S02]  /*b0b0*/  SYNCS.PHASECHK.TRANS64.TRYWAIT P0, [R5+URZ], R4 ;  /* 0x00000004050075a7 */ /* 0x000ea4000800017f */
[----:B--2---:R-:W-:Y:S05]  /*b0c0*/  @!P0 BRA `(.L_x_2111) ;  /* 0x0000000400f88947 */ /* 0x004fea0003800000 */
.L_x_2144:
[----:B------:R-:W-:-:S07]  /*b0d0*/  IMAD R3, R6, 0x8, R3 ;  /* 0x0000000806037824 */ /* 0x000fce00078e0203 */
.L_x_2112:
[----:B----4-:R4:W1:Y:S02]  /*b0e0*/  SYNCS.PHASECHK.TRANS64.TRYWAIT P0, [R3+URZ], R2 ;  /* 0x00000002030075a7 */ /* 0x010864000800017f */
[----:B-1----:R-:W-:Y:S05]  /*b0f0*/  @!P0 NANOSLEEP.SYNCS 0x989680 ;  /* 0x009896800000895d */ /* 0x002fea0003900000 */
[----:B------:R-:W1:Y:S02]  /*b100*/  @!P0 SYNCS.PHASECHK.TRANS64 P0, [R3+URZ], R2 ;  /* 0x00000002030085a7 */ /* 0x000e64000800007f */
[----:B-1----:R-:W-:Y:S05]  /*b110*/  @!P0 BRA `(.L_x_2112) ;  /* 0xfffffffc00f08947 */ /* 0x002fea000383ffff */
.L_x_1979:
[----:B---3--:R-:W-:Y:S05]  /*b120*/  BSYNC B6 ;  /* 0x0000000000067941 */ /* 0x008fea0003800000 */
.L_x_1973:
[----:B------:R-:W-:Y:S05]  /*b130*/  EXIT ;  /* 0x000000000000794d */ /* 0x000fea0003800000 */
.L_x_1990:
[----:B------:R-:W-:Y:S02]  /*b140*/  IMAD.MOV.U32 R13, RZ, RZ, R17 ;  /* 0x000000ffff0d7224 */ /* 0x000fe400078e0011 */
[----:B------:R-:W-:Y:S02]  /*b150*/  IMAD.MOV.U32 R12, RZ, RZ, RZ ;  /* 0x000000ffff0c7224 */ /* 0x000fe400078e00ff */
[----:B------:R-:W-:Y:S02]  /*b160*/  IMAD.MOV.U32 R11, RZ, RZ, 0x1f ;  /* 0x0000001fff0b7424 */ /* 0x000fe400078e00ff */
[----:B------:R-:W-:-:S07]  /*b170*/  IMAD.MOV.U32 R15, RZ, RZ, -0x1 ;  /* 0xffffffffff0f7424 */ /* 0x000fce00078e00ff */
[----:B------:R-:W-:Y:S05]  /*b180*/  WARPSYNC.COLLECTIVE R15, `(.L_x_2113) ;  /* 0x000000000f087348 */ /* 0x000fea0003c00000 */
[----:B------:R1:W2:Y:S02]  /*b190*/  SHFL.IDX P6, R14, R13, R12, R11 ;  /* 0x0000000c0d0e7389 */ /* 0x0002a400000c000b */
[----:B-12---:R-:W-:Y:S01]  /*b1a0*/  ENDCOLLECTIVE ;  /* 0x000000000000791b */ /* 0x006fe20003800000 */
.L_x_2113:
[----:B------:R-:W-:Y:S05]  /*b1b0*/  BRA `(.L_x_2114) ;  /* 0xffffff6000d87947 */ /* 0x000fea000383ffff */
.L_x_1992:
[----:B--2---:R2:W3:Y:S02]  /*b1c0*/  SYNCS.PHASECHK.TRANS64.TRYWAIT P0, [R237+URZ+0x26800], R4 ;  /* 0x02680004ed0075a7 */ /* 0x0044e4000800017f */
[----:B---3--:R-:W-:Y:S05]  /*b1d0*/  @!P0 NANOSLEEP.SYNCS 0x989680 ;  /* 0x009896800000895d */ /* 0x008fea0003900000 */
[----:B------:R-:W3:Y:S02]  /*b1e0*/  @!P0 SYNCS.PHASECHK.TRANS64 P0, [R237+URZ+0x26800], R4 ;  /* 0x02680004ed0085a7 */ /* 0x000ee4000800007f */
[----:B---3--:R-:W-:Y:S05]  /*b1f0*/  @!P0 BRA `(.L_x_1992) ;  /* 0xfffffffc00f08947 */ /* 0x008fea000383ffff */
[----:B------:R-:W-:Y:S05]  /*b200*/  BRA `(.L_x_1991) ;  /* 0xffffff6400007947 */ /* 0x000fea000383ffff */
.L_x_1997:
[----:B--2---:R-:W-:-:S04]  /*b210*/  IMAD.U32 R5, RZ, RZ, UR7 ;  /* 0x00000007ff057e24 */ /* 0x004fc8000f8e00ff */
[----:B------:R2:W3:Y:S03]  /*b220*/  SYNCS.PHASECHK.TRANS64.TRYWAIT P0, [R5+URZ+0x26810], R120 ;  /* 0x02681078050075a7 */ /* 0x0004e6000800017f */
[----:B---3--:R-:W-:Y:S05]  /*b230*/  @!P0 NANOSLEEP.SYNCS 0x989680 ;  /* 0x009896800000895d */ /* 0x008fea0003900000 */
[----:B------:R-:W3:Y:S02]  /*b240*/  @!P0 SYNCS.PHASECHK.TRANS64 P0, [R5+URZ+0x26810], R120 ;  /* 0x02681078050085a7 */ /* 0x000ee4000800007f */
[----:B---3--:R-:W-:Y:S05]  /*b250*/  @!P0 BRA `(.L_x_1997) ;  /* 0xfffffffc00ec8947 */ /* 0x008fea000383ffff */
[----:B------:R-:W-:Y:S05]  /*b260*/  BRA `(.L_x_1996) ;  /* 0xffffff6c005c7947 */ /* 0x000fea000383ffff */
.L_x_2001:
[----:B------:R-:W-:-:S04]  /*b270*/  IMAD.U32 R121, RZ, RZ, UR7 ;  /* 0x00000007ff797e24 */ /* 0x000fc8000f8e00ff */
[----:B------:R1:W1:Y:S03]  /*b280*/  SYNCS.PHASECHK.TRANS64.TRYWAIT P0, [R121+URZ+0x26830], R120 ;  /* 0x02683078790075a7 */ /* 0x000266000800017f */
[----:B-1----:R-:W-:Y:S05]  /*b290*/  @!P0 NANOSLEEP.SYNCS 0x989680 ;  /* 0x009896800000895d */ /* 0x002fea0003900000 */
[----:B------:R-:W1:Y:S02]  /*b2a0*/  @!P0 SYNCS.PHASECHK.TRANS64 P0, [R121+URZ+0x26830], R120 ;  /* 0x02683078790085a7 */ /* 0x000e64000800007f */
[----:B-1----:R-:W-:Y:S05]  /*b2b0*/  @!P0 BRA `(.L_x_2001) ;  /* 0xfffffffc00ec8947 */ /* 0x002fea000383ffff */
[----:B------:R-:W-:Y:S05]  /*b2c0*/  BRA `(.L_x_2000) ;  /* 0xffffff7400207947 */ /* 0x000fea000383ffff */
.L_x_2008:
[----:B------:R-:W-:Y:S01]  /*b2d0*/  BSSY B0, `(.L_x_2115) ;  /* 0x0000005000007945 */ /* 0x000fe20003800000 */
[----:B------:R-:W-:-:S07]  /*b2e0*/  IMAD.MOV.U32 R15, RZ, RZ, -0x1 ;  /* 0xffffffffff0f7424 */ /* 0x000fce00078e00ff */
[----:B-1----:R-:W-:Y:S05]  /*b2f0*/  WARPSYNC.COLLECTIVE R15, `(.L_x_2116) ;  /* 0x000000000f087348 */ /* 0x002fea0003c00000 */
[----:B------:R-:W-:Y:S01]  /*b300*/  NOP ;  /* 0x0000000000007918 */ /* 0x000fe20000000000 */
[----:B-1----:R-:W-:Y:S01]  /*b310*/  ENDCOLLECTIVE ;  /* 0x000000000000791b */ /* 0x002fe20003800000 */
.L_x_2116:
[----:B------:R-:W-:Y:S05]  /*b320*/  BSYNC B0 ;  /* 0x0000000000007941 */ /* 0x000fea0003800000 */
.L_x_2115:
[----:B------:R-:W-:Y:S05]  /*b330*/  BRA `(.L_x_2117) ;  /* 0xffffffa400ec7947 */ /* 0x000fea000383ffff */
.L_x_2017:
[----:B------:R-:W-:Y:S01]  /*b340*/  BSSY B0, `(.L_x_2118) ;  /* 0x0000005000007945 */ /* 0x000fe20003800000 */
[----:B------:R-:W-:-:S07]  /*b350*/  IMAD.MOV.U32 R15, RZ, RZ, -0x1 ;  /* 0xffffffffff0f7424 */ /* 0x000fce00078e00ff */
[----:B-12---:R-:W-:Y:S05]  /*b360*/  WARPSYNC.COLLECTIVE R15, `(.L_x_2119) ;  /* 0x000000000f087348 */ /* 0x006fea0003c00000 */
[----:B------:R-:W-:Y:S01]  /*b370*/  NOP ;  /* 0x0000000000007918 */ /* 0x000fe20000000000 */
[----:B-12---:R-:W-:Y:S01]  /*b380*/  ENDCOLLECTIVE ;  /* 0x000000000000791b */ /* 0x006fe20003800000 */
.L_x_2119:
[----:B------:R-:W-:Y:S05]  /*b390*/  BSYNC B0 ;  /* 0x0000000000007941 */ /* 0x000fea0003800000 */
.L_x_2118:
[----:B------:R-:W-:Y:S05]  /*b3a0*/  BRA `(.L_x_2120) ;  /* 0xffffffa800e07947 */ /* 0x000fea000383ffff */
.L_x_2034:
[----:B------:R-:W-:Y:S01]  /*b3b0*/  BSSY B0, `(.L_x_2121) ;  /* 0x0000005000007945 */ /* 0x000fe20003800000 */
[----:B------:R-:W-:-:S07]  /*b3c0*/  IMAD.MOV.U32 R15, RZ, RZ, -0x1 ;  /* 0xffffffffff0f7424 */ /* 0x000fce00078e00ff */
[----:B------:R-:W-:Y:S05]  /*b3d0*/  WARPSYNC.COLLECTIVE R15, `(.L_x_2122) ;  /* 0x000000000f087348 */ /* 0x000fea0003c00000 */
[----:B------:R-:W-:Y:S01]  /*b3e0*/  NOP ;  /* 0x0000000000007918 */ /* 0x000fe20000000000 */
[----:B------:R-:W-:Y:S01]  /*b3f0*/  ENDCOLLECTIVE ;  /* 0x000000000000791b */ /* 0x000fe20003800000 */
.L_x_2122:
[----:B------:R-:W-:Y:S05]  /*b400*/  BSYNC B0 ;  /* 0x0000000000007941 */ /* 0x000fea0003800000 */
.L_x_2121:
[----:B------:R-:W-:Y:S05]  /*b410*/  BRA `(.L_x_2123) ;  /* 0xffffffb800287947 */ /* 0x000fea000383ffff */
.L_x_2047:
[----:B------:R-:W-:Y:S01]  /*b420*/  BSSY B0, `(.L_x_2124) ;  /* 0x0000005000007945 */ /* 0x000fe20003800000 */
[----:B------:R-:W-:-:S07]  /*b430*/  IMAD.MOV.U32 R15, RZ, RZ, -0x1 ;  /* 0xffffffffff0f7424 */ /* 0x000fce00078e00ff */
[----:B------:R-:W-:Y:S05]  /*b440*/  WARPSYNC.COLLECTIVE R15, `(.L_x_2125) ;  /* 0x000000000f087348 */ /* 0x000fea0003c00000 */
[----:B------:R-:W-:Y:S01]  /*b450*/  NOP ;  /* 0x0000000000007918 */ /* 0x000fe20000000000 */
[----:B------:R-:W-:Y:S01]  /*b460*/  ENDCOLLECTIVE ;  /* 0x000000000000791b */ /* 0x000fe20003800000 */
.L_x_2125:
[----:B------:R-:W-:Y:S05]  /*b470*/  BSYNC B0 ;  /* 0x0000000000007941 */ /* 0x000fea0003800000 */
.L_x_2124:
[----:B------:R-:W-:Y:S05]  /*b480*/  BRA `(.L_x_2126) ;  /* 0xffffffbc00bc7947 */ /* 0x000fea000383ffff */
.L_x_2059:
[----:B------:R-:W-:Y:S01]  /*b490*/  BSSY B0, `(.L_x_2127) ;  /* 0x0000005000007945 */ /* 0x000fe20003800000 */
[----:B------:R-:W-:-:S07]  /*b4a0*/  IMAD.MOV.U32 R15, RZ, RZ, -0x1 ;  /* 0xffffffffff0f7424 */ /* 0x000fce00078e00ff */
[----:B------:R-:W-:Y:S05]  /*b4b0*/  WARPSYNC.COLLECTIVE R15, `(.L_x_2128) ;  /* 0x000000000f087348 */ /* 0x000fea0003c00000 */
[----:B------:R-:W-:Y:S01]  /*b4c0*/  NOP ;  /* 0x0000000000007918 */ /* 0x000fe20000000000 */
[----:B------:R-:W-:Y:S01]  /*b4d0*/  ENDCOLLECTIVE ;  /* 0x000000000000791b */ /* 0x000fe20003800000 */
.L_x_2128:
[----:B------:R-:W-:Y:S05]  /*b4e0*/  BSYNC B0 ;  /* 0x0000000000007941 */ /* 0x000fea0003800000 */
.L_x_2127:
[----:B------:R-:W-:Y:S05]  /*b4f0*/  BRA `(.L_x_2129) ;  /* 0xffffffc000e47947 */ /* 0x000fea000383ffff */
.L_x_2087:
[----:B-1----:R1:W2:Y:S02]  /*b500*/  SYNCS.PHASECHK.TRANS64.TRYWAIT P0, [R15+URZ+0x26820], R0 ;  /* 0x026820000f0075a7 */ /* 0x0022a4000800017f */
[----:B--2---:R-:W-:Y:S05]  /*b510*/  @!P0 NANOSLEEP.SYNCS 0x989680 ;  /* 0x009896800000895d */ /* 0x004fea0003900000 */
[----:B------:R-:W2:Y:S02]  /*b520*/  @!P0 SYNCS.PHASECHK.TRANS64 P0, [R15+URZ+0x26820], R0 ;  /* 0x026820000f0085a7 */ /* 0x000ea4000800007f */
[----:B--2---:R-:W-:Y:S05]  /*b530*/  @!P0 BRA `(.L_x_2087) ;  /* 0xfffffffc00f08947 */ /* 0x004fea000383ffff */
[----:B------:R-:W-:Y:S05]  /*b540*/  BRA `(.L_x_2130) ;  /* 0xffffffd800547947 */ /* 0x000fea000383ffff */
.L_x_2091:
[----:B--2---:R2:W3:Y:S02]  /*b550*/  SYNCS.PHASECHK.TRANS64.TRYWAIT P1, [R15+URZ+0x26840], R18 ;  /* 0x026840120f0075a7 */ /* 0x0044e4000802017f */
[----:B---3--:R-:W-:Y:S05]  /*b560*/  @!P1 NANOSLEEP.SYNCS 0x989680 ;  /* 0x009896800000995d */ /* 0x008fea0003900000 */
[----:B------:R-:W3:Y:S02]  /*b570*/  @!P1 SYNCS.PHASECHK.TRANS64 P1, [R15+URZ+0x26840], R18 ;  /* 0x026840120f0095a7 */ /* 0x000ee4000802007f */
[----:B---3--:R-:W-:Y:S05]  /*b580*/  @!P1 BRA `(.L_x_2091) ;  /* 0xfffffffc00f09947 */ /* 0x008fea000383ffff */
[----:B------:R-:W-:Y:S05]  /*b590*/  BRA `(.L_x_2131) ;  /* 0xffffffe000847947 */ /* 0x000fea000383ffff */
.L_x_2093:
[----:B-1----:R1:W3:Y:S02]  /*b5a0*/  SYNCS.PHASECHK.TRANS64.TRYWAIT P1, [R15+URZ+0x26828], R18 ;  /* 0x026828120f0075a7 */ /* 0x0022e4000802017f */
[----:B---3--:R-:W-:Y:S05]  /*b5b0*/  @!P1 NANOSLEEP.SYNCS 0x989680 ;  /* 0x009896800000995d */ /* 0x008fea0003900000 */
[----:B------:R-:W3:Y:S02]  /*b5c0*/  @!P1 SYNCS.PHASECHK.TRANS64 P1, [R15+URZ+0x26828], R18 ;  /* 0x026828120f0095a7 */ /* 0x000ee4000802007f */
[----:B---3--:R-:W-:Y:S05]  /*b5d0*/  @!P1 BRA `(.L_x_2093) ;  /* 0xfffffffc00f09947 */ /* 0x008fea000383ffff */
[----:B------:R-:W-:Y:S05]  /*b5e0*/  BRA `(.L_x_2132) ;  /* 0xffffffe400407947 */ /* 0x000fea000383ffff */
.L_x_2095:
[----:B---3--:R3:W4:Y:S02]  /*b5f0*/  SYNCS.PHASECHK.TRANS64.TRYWAIT P1, [R15+URZ+0x26848], R18 ;  /* 0x026848120f0075a7 */ /* 0x008724000802017f */
[----:B----4-:R-:W-:Y:S05]  /*b600*/  @!P1 NANOSLEEP.SYNCS 0x989680 ;  /* 0x009896800000995d */ /* 0x010fea0003900000 */
[----:B------:R-:W4:Y:S02]  /*b610*/  @!P1 SYNCS.PHASECHK.TRANS64 P1, [R15+URZ+0x26848], R18 ;  /* 0x026848120f0095a7 */ /* 0x000f24000802007f */
[----:B----4-:R-:W-:Y:S05]  /*b620*/  @!P1 BRA `(.L_x_2095) ;  /* 0xfffffffc00f09947 */ /* 0x010fea000383ffff */
[----:B------:R-:W-:Y:S05]  /*b630*/  BRA `(.L_x_2133) ;  /* 0xffffffe400fc7947 */ /* 0x000fea000383ffff */
.L_x_2097:
[----:B------:R-:W-:-:S07]  /*b640*/  SHF.L.U32 R4, R10, 0x1f, RZ ;  /* 0x0000001f0a047819 */ /* 0x000fce00000006ff */
.L_x_2134:
[----:B----4-:R4:W1:Y:S02]  /*b650*/  SYNCS.PHASECHK.TRANS64.TRYWAIT P1, [R15+URZ+0x26820], R4 ;  /* 0x026820040f0075a7 */ /* 0x010864000802017f */
[----:B-1----:R-:W-:Y:S05]  /*b660*/  @!P1 NANOSLEEP.SYNCS 0x989680 ;  /* 0x009896800000995d */ /* 0x002fea0003900000 */
[----:B------:R-:W1:Y:S02]  /*b670*/  @!P1 SYNCS.PHASECHK.TRANS64 P1, [R15+URZ+0x26820], R4 ;  /* 0x026820040f0095a7 */ /* 0x000e64000802007f */
[----:B-1----:R-:W-:Y:S05]  /*b680*/  @!P1 BRA `(.L_x_2134) ;  /* 0xfffffffc00f09947 */ /* 0x002fea000383ffff */
[----:B------:R-:W-:Y:S05]  /*b690*/  BRA `(.L_x_2135) ;  /* 0xffffffe8009c7947 */ /* 0x000fea000383ffff */
.L_x_2100:
[----:B----4-:R4:W1:Y:S02]  /*b6a0*/  SYNCS.PHASECHK.TRANS64.TRYWAIT P1, [R15+URZ+0x26840], R12 ;  /* 0x0268400c0f0075a7 */ /* 0x010864000802017f */
[----:B-1----:R-:W-:Y:S05]  /*b6b0*/  @!P1 NANOSLEEP.SYNCS 0x989680 ;  /* 0x009896800000995d */ /* 0x002fea0003900000 */
[----:B------:R-:W1:Y:S02]  /*b6c0*/  @!P1 SYNCS.PHASECHK.TRANS64 P1, [R15+URZ+0x26840], R12 ;  /* 0x0268400c0f0095a7 */ /* 0x000e64000802007f */
[----:B-1----:R-:W-:Y:S05]  /*b6d0*/  @!P1 BRA `(.L_x_2100) ;  /* 0xfffffffc00f09947 */ /* 0x002fea000383ffff */
[----:B------:R-:W-:Y:S05]  /*b6e0*/  BRA `(.L_x_2136) ;  /* 0xffffffec00747947 */ /* 0x000fea000383ffff */
.L_x_2102:
[----:B-1----:R1:W2:Y:S02]  /*b6f0*/  SYNCS.PHASECHK.TRANS64.TRYWAIT P1, [R15+URZ+0x26828], R12 ;  /* 0x0268280c0f0075a7 */ /* 0x0022a4000802017f */
[----:B--2---:R-:W-:Y:S05]  /*b700*/  @!P1 NANOSLEEP.SYNCS 0x989680 ;  /* 0x009896800000995d */ /* 0x004fea0003900000 */
[----:B------:R-:W2:Y:S02]  /*b710*/  @!P1 SYNCS.PHASECHK.TRANS64 P1, [R15+URZ+0x26828], R12 ;  /* 0x0268280c0f0095a7 */ /* 0x000ea4000802007f */
[----:B--2---:R-:W-:Y:S05]  /*b720*/  @!P1 BRA `(.L_x_2102) ;  /* 0xfffffffc00f09947 */ /* 0x004fea000383ffff */
[----:B------:R-:W-:Y:S05]  /*b730*/  BRA `(.L_x_2137) ;  /* 0xfffffff000247947 */ /* 0x000fea000383ffff */
.L_x_2104:
[----:B------:R1:W1:Y:S02]  /*b740*/  SYNCS.PHASECHK.TRANS64.TRYWAIT P0, [R3+URZ+0x26840], R0 ;  /* 0x02684000030075a7 */ /* 0x000264000800017f */
[----:B-1----:R-:W-:Y:S05]  /*b750*/  @!P0 NANOSLEEP.SYNCS 0x989680 ;  /* 0x009896800000895d */ /* 0x002fea0003900000 */
[----:B------:R-:W1:Y:S02]  /*b760*/  @!P0 SYNCS.PHASECHK.TRANS64 P0, [R3+URZ+0x26840], R0 ;  /* 0x02684000030085a7 */ /* 0x000e64000800007f */
[----:B-1----:R-:W-:Y:S05]  /*b770*/  @!P0 BRA `(.L_x_2104) ;  /* 0xfffffffc00f08947 */ /* 0x002fea000383ffff */
[----:B------:R-:W-:Y:S05]  /*b780*/  BRA `(.L_x_2138) ;  /* 0xfffffff000f07947 */ /* 0x000fea000383ffff */
.L_x_2106:
[----:B------:R-:W-:Y:S01]  /*b790*/  BSSY B0, `(.L_x_2139) ;  /* 0x0000006000007945 */ /* 0x000fe20003800000 */
[----:B------:R-:W-:-:S07]  /*b7a0*/  IMAD.MOV.U32 R15, RZ, RZ, -0x1 ;  /* 0xffffffffff0f7424 */ /* 0x000fce00078e00ff */
[----:B---3--:R-:W-:Y:S05]  /*b7b0*/  WARPSYNC.COLLECTIVE R15, `(.L_x_2140) ;  /* 0x000000000f0c7348 */ /* 0x008fea0003c00000 */
[----:B------:R-:W-:Y:S02]  /*b7c0*/  ELECT P6, UR62, PT ;  /* 0x00000000003e782f */ /* 0x000fe400038c0000 */
[----:B------:R-:W-:Y:S01]  /*b7d0*/  MOV R14, UR62 ;  /* 0x0000003e000e7c02 */ /* 0x000fe20008000f00 */
[----:B---3--:R-:W-:Y:S10]  /*b7e0*/  ENDCOLLECTIVE ;  /* 0x000000000000791b */ /* 0x008ff40003800000 */
.L_x_2140:
[----:B------:R-:W-:Y:S05]  /*b7f0*/  BSYNC B0 ;  /* 0x0000000000007941 */ /* 0x000fea0003800000 */
.L_x_2139:
[----:B------:R-:W-:Y:S05]  /*b800*/  BRA `(.L_x_2141) ;  /* 0xfffffff400bc7947 */ /* 0x000fea000383ffff */
.L_x_2108:
[----:B-1----:R1:W2:Y:S02]  /*b810*/  SYNCS.PHASECHK.TRANS64.TRYWAIT P0, [R7+URZ], R4 ;  /* 0x00000004070075a7 */ /* 0x0022a4000800017f */
[----:B--2---:R-:W-:Y:S05]  /*b820*/  @!P0 NANOSLEEP.SYNCS 0x989680 ;  /* 0x009896800000895d */ /* 0x004fea0003900000 */
[----:B------:R-:W2:Y:S02]  /*b830*/  @!P0 SYNCS.PHASECHK.TRANS64 P0, [R7+URZ], R4 ;  /* 0x00000004070085a7 */ /* 0x000ea4000800007f */
[----:B--2---:R-:W-:Y:S05]  /*b840*/  @!P0 BRA `(.L_x_2108) ;  /* 0xfffffffc00f08947 */ /* 0x004fea000383ffff */
[----:B------:R-:W-:Y:S05]  /*b850*/  BRA `(.L_x_2142) ;  /* 0xfffffff400fc7947 */ /* 0x000fea000383ffff */
.L_x_2109:
[----:B--2---:R2:W4:Y:S02]  /*b860*/  SYNCS.PHASECHK.TRANS64.TRYWAIT P0, [R3+URZ], R2 ;  /* 0x00000002030075a7 */ /* 0x004524000800017f */
[----:B----4-:R-:W-:Y:S05]  /*b870*/  @!P0 NANOSLEEP.SYNCS 0x989680 ;  /* 0x009896800000895d */ /* 0x010fea0003900000 */
[----:B------:R-:W4:Y:S02]  /*b880*/  @!P0 SYNCS.PHASECHK.TRANS64 P0, [R3+URZ], R2 ;  /* 0x00000002030085a7 */ /* 0x000f24000800007f */
[----:B----4-:R-:W-:Y:S05]  /*b890*/  @!P0 BRA `(.L_x_2109) ;  /* 0xfffffffc00f08947 */ /* 0x010fea000383ffff */
[----:B------:R-:W-:Y:S05]  /*b8a0*/  BRA `(.L_x_2143) ;  /* 0xfffffff400f07947 */ /* 0x000fea000383ffff */
.L_x_2111:
[----:B--2---:R2:W4:Y:S02]  /*b8b0*/  SYNCS.PHASECHK.TRANS64.TRYWAIT P0, [R5+URZ], R4 ;  /* 0x00000004050075a7 */ /* 0x004524000800017f */
[----:B----4-:R-:W-:Y:S05]  /*b8c0*/  @!P0 NANOSLEEP.SYNCS 0x989680 ;  /* 0x009896800000895d */ /* 0x010fea0003900000 */
[----:B------:R-:W4:Y:S02]  /*b8d0*/  @!P0 SYNCS.PHASECHK.TRANS64 P0, [R5+URZ], R4 ;  /* 0x00000004050085a7 */ /* 0x000f24000800007f */
[----:B----4-:R-:W-:Y:S05]  /*b8e0*/  @!P0 BRA `(.L_x_2111) ;  /* 0xfffffffc00f08947 */ /* 0x010fea000383ffff */
[----:B------:R-:W-:Y:S05]  /*b8f0*/  BRA `(.L_x_2144) ;  /* 0xfffffff400f47947 */ /* 0x000fea000383ffff */
.L_x_2145:
        /* <DEDUP_REMOVED lines=16> */
.L_x_3310:


//--------------------- .text._ZN7cutlass13device_kernelIN5flash11enable_sm90INS1_16FlashAttnBwdSm90INS1_25CollectiveMainloopBwdSm90ILi2ELi2ELi2EN4cute5tupleIJNS5_1CILi1EEES8_S8_EEENS6_IJNS7_ILi64EEENS7_ILi128EEENS7_ILi96EEEEEENS_6half_tEfNS_4arch4Sm90ELb1ELb0ELb1ELb0ELb0ELb1ELb0ELb0ELi2ELi1ELi2ELi1ELb1EEENS1_21CollectiveEpilogueBwdISD_SE_SG_Li256ELb0ELb0ELi1EEENS1_25SingleTileBwdLPTSchedulerILb0ELi128ELb0EEEEEEEEEvNT_6ParamsE --------------------------
	.section	.text._ZN7cutlass13device_kernelIN5flash11enable_sm90INS1_16FlashAttnBwdSm90INS1_25CollectiveMainloopBwdSm90ILi2ELi2ELi2EN4cute5tupleIJNS5_1CILi1EEES8_S8_EEENS6_IJNS7_ILi64EEENS7_ILi128EEENS7_ILi96EEEEEENS_6half_tEfNS_4arch4Sm90ELb1ELb0ELb1ELb0ELb0ELb1ELb0ELb0ELi2ELi1ELi2ELi1ELb1EEENS1_21CollectiveEpilogueBwdISD_SE_SG_Li256ELb0ELb0ELi1EEENS1_25SingleTileBwdLPTSchedulerILb0ELi128ELb0EEEEEEEEEvNT_6ParamsE,"ax",@progbits
	.align	128
.text._ZN7cutlass13device_kernelIN5flash11enable_sm90INS1_16FlashAttnBwdSm90INS1_25CollectiveMainloopBwdSm90ILi2ELi2ELi2EN4cute5tupleIJNS5_1CILi1EEES8_S8_EEENS6_IJNS7_ILi64EEENS7_ILi128EEENS7_ILi96EEEEEENS_6half_tEfNS_4arch4Sm90ELb1ELb0ELb1ELb0ELb0ELb1ELb0ELb0ELi2ELi1ELi2ELi1ELb1EEENS1_21CollectiveEpilogueBwdISD_SE_SG_Li256ELb0ELb0ELi1EEENS1_25SingleTileBwdLPTSchedulerILb0ELi128ELb0EEEEEEEEEvNT_6ParamsE:
        .type           _ZN7cutlass13device_kernelIN5flash11enable_sm90INS1_16FlashAttnBwdSm90INS1_25CollectiveMainloopBwdSm90ILi2ELi2ELi2EN4cute5tupleIJNS5_1CILi1EEES8_S8_EEENS6_IJNS7_ILi64EEENS7_ILi128EEENS7_ILi96EEEEEENS_6half_tEfNS_4arch4Sm90ELb1ELb0ELb1ELb0ELb0ELb1ELb0ELb0ELi2ELi1ELi2ELi1ELb1EEENS1_21CollectiveEpilogueBwdISD_SE_SG_Li256ELb0ELb0ELi1EEENS1_25SingleTileBwdLPTSchedulerILb0ELi128ELb0EEEEEEEEEvNT_6ParamsE,@function
        .size           _ZN7cutlass13device_kernelIN5flash11enable_sm90INS1_16FlashAttnBwdSm90INS1_25CollectiveMainloopBwdSm90ILi2ELi2ELi2EN4cute5tupleIJNS5_1CILi1EEES8_S8_EEENS6_IJNS7_ILi64EEENS7_ILi128EEENS7_ILi96EEEEEENS_6half_tEfNS_4arch4Sm90ELb1ELb0ELb1ELb0ELb0ELb1ELb0ELb0ELi2ELi1ELi2ELi1ELb1EEENS1_21CollectiveEpilogueBwdISD_SE_SG_Li256ELb0ELb0ELi1EEENS1_25SingleTileBwdLPTSchedulerILb0ELi128ELb0EEEEEEEEEvNT_6ParamsE,(.L_x_3311 - _ZN7cutlass13device_kernelIN5flash11enable_sm90INS1_16FlashAttnBwdSm90INS1_25CollectiveMainloopBwdSm90ILi2ELi2ELi2EN4cute5tupleIJNS5_1CILi1EEES8_S8_EEENS6_IJNS7_ILi64EEENS7_ILi128EEENS7_ILi96EEEEEENS_6half_tEfNS_4arch4Sm90ELb1ELb0ELb1ELb0ELb0ELb1ELb0ELb0ELi2ELi1ELi2ELi1ELb1EEENS1_21CollectiveEpilogueBwdISD_SE_SG_Li256ELb0ELb0ELi1EEENS1_25SingleTileBwdLPTSchedulerILb0ELi128ELb0EEEEEEEEEvNT_6ParamsE)
        .other          _ZN7cutlass13device_kernelIN5flash11enable_sm90INS1_16FlashAttnBwdSm90INS1_25CollectiveMainloopBwdSm90ILi2ELi2ELi2EN4cute5tupleIJNS5_1CILi1EEES8_S8_EEENS6_IJNS7_ILi64EEENS7_ILi128EEENS7_ILi96EEEEEENS_6half_tEfNS_4arch4Sm90ELb1ELb0ELb1ELb0ELb0ELb1ELb0ELb0ELi2ELi1ELi2ELi1ELb1EEENS1_21CollectiveEpilogueBwdISD_SE_SG_Li256ELb0ELb0ELi1EEENS1_25SingleTileBwdLPTSchedulerILb0ELi128ELb0EEEEEEEEEvNT_6ParamsE,@"STO_CUDA_ENTRY STV_DEFAULT"
_ZN7cutlass13device_kernelIN5flash11enable_sm90INS1_16FlashAttnBwdSm90INS1_25CollectiveMainloopBwdSm90ILi2ELi2ELi2EN4cute5tupleIJNS5_1CILi1EEES8_S8_EEENS6_IJNS7_ILi64EEENS7_ILi128EEENS7_ILi96EEEEEENS_6half_tEfNS_4arch4Sm90ELb1ELb0ELb1ELb0ELb0ELb1ELb0ELb0ELi2ELi1ELi2ELi1ELb1EEENS1_21CollectiveEpilogueBwdISD_SE_SG_Li256ELb0ELb0ELi1EEENS1_25SingleTileBwdLPTSchedulerILb0ELi128ELb0EEEEEEEEEvNT_6ParamsE:
        /* <DEDUP_REMOVED lines=30> */
.L_x_2147:
[----:B------:R-:W-:Y:S05]  /*01e0*/  BSYNC B0 ;  /* 0x0000000000007941 */ /* 0x000fea0003800000 */
.L_x_2146:
        /* <DEDUP_REMOVED lines=37> */
.L_x_2148:
        /* <DEDUP_REMOVED lines=22> */
.L_x_2149:
[----:B------:R-:W-:Y:S01]  /*05a0*/  PLOP3.LUT P0, PT, PT, PT, UP0, 0x80, 0x0 ;  /* 0x000000000000781c */ /* 0x000fe20003f0f008 */
[----:B------:R-:W-:Y:S01]  /*05b0*/  NOP ;  /* 0x0000000000007918 */ /* 0x000fe20000000000 */
[----:B-12-4-:R-:W-:Y:S11]  /*05c0*/  BAR.SYNC.DEFER_BLOCKING 0x0 ;  /* 0x0000000000007b1d */ /* 0x016ff60000010000 */
[----:B------:R-:W-:Y:S05]  /*05d0*/  @!P0 BRA `(.L_x_2150) ;  /* 0x0000005c00908947 */ /* 0x000fea0003800000 */
.L_x_2151:
[----:B------:R-:W-:-:S08]  /*05e0*/  NOP ;  /* 0x0000000000007918 */ /* 0x000fd00000000000 */
[----:B------:R-:W1:Y:S02]  /*05f0*/  USETMAXREG.TRY_ALLOC.CTAPOOL UP0, 0xf0 ;  /* 0x000000f0000079c8 */ /* 0x000e640008000600 */
[----:B-1----:R-:W-:-:S13]  /*0600*/  PLOP3.LUT P0, PT, PT, PT, UP0, 0x80, 0x0 ;  /* 0x000000000000781c */ /* 0x002fda0003f0f008 */
[----:B------:R-:W-:Y:S05]  /*0610*/  @!P0 BRA `(.L_x_2151) ;  /* 0xfffffffc00f08947 */ /* 0x000fea000383ffff */
[----:B------:R-:W-:Y:S01]  /*0620*/  LOP3.LUT R0, R0, 0x3, RZ, 0xc0, !PT ;  /* 0x0000000300007812 */ /* 0x000fe200078ec0ff */
[----:B------:R-:W1:Y:S01]  /*0630*/  S2R R2, SR_TID.X ;  /* 0x0000000000027919 */ /* 0x000e620000002100 */
[----:B------:R-:W2:Y:S01]  /*0640*/  S2UR UR7, SR_CTAID.X ;  /* 0x00000000000779c3 */ /* 0x000ea20000002500 */
[----:B------:R-:W-:Y:S02]  /*0650*/  ULDC UR8, c[0x0][0xb50] ;  /* 0x0002d40000087ab9 */ /* 0x000fe40000000800 */
[----:B------:R-:W-:Y:S01]  /*0660*/  UISETP.NE.AND UP0, UPT, UR8, 0x1, UPT ;  /* 0x000000010800788c */ /* 0x000fe2000bf05270 */
[----:B------:R-:W3:Y:S04]  /*0670*/  SHFL.IDX PT, R0, R0, RZ, 0x1f ;  /* 0x00001fff00007589 */ /* 0x000ee800000e0000 */
[----:B------:R-:W4:Y:S06]  /*0680*/  LDC R3, c[0x0][0xb68] ;  /* 0x0002da00ff037b82 */ /* 0x000f2c0000000800 */
[----:B------:R-:W-:Y:S01]  /*0690*/  @UP0 ULDC UR4, c[0x0][0xb54] ;  /* 0x0002d50000040ab9 */ /* 0x000fe20000000800 */
[----:B------:R-:W-:Y:S01]  /*06a0*/  @UP0 ULDC UR9, c[0x0][0xb58] ;  /* 0x0002d60000090ab9 */ /* 0x000fe20000000800 */
[----:B--2---:R-:W-:-:S02]  /*06b0*/  UIMAD.WIDE.U32 UR4, UR7, UR4, URZ ;  /* 0x00000004070472a5 */ /* 0x004fc4000f8e003f */
[----:B------:R-:W-:Y:S01]  /*06c0*/  UMOV UR6, UR7 ;  /* 0x0000000700067c82 */ /* 0x000fe20008000000 */
[----:B---3--:R-:W-:Y:S01]  /*06d0*/  ISETP.NE.AND P0, PT, R0, RZ, PT ;  /* 0x000000ff0000720c */ /* 0x008fe20003f05270 */
[----:B------:R-:W-:Y:S01]  /*06e0*/  @UP0 USHF.R.U32.HI UR6, URZ, UR9, UR5 ;  /* 0x000000093f060299 */ /* 0x000fe20008011605 */
[----:B-1----:R-:W-:-:S03]  /*06f0*/  SHF.R.U32.HI R2, RZ, 0x7, R2 ;  /* 0x00000007ff027819 */ /* 0x002fc60000011602 */
[----:B------:R-:W-:-:S04]  /*0700*/  UIADD3 UR4, -UR6, URZ, URZ ;  /* 0x0000003f06047290 */ /* 0x000fc8000fffe13f */
[----:B------:R-:W-:-:S04]  /*0710*/  UIMAD UR10, UR8, UR4, UR7 ;  /* 0x00000004080a72a4 */ /* 0x000fc8000f8e0207 */
[----:B------:R-:W-:-:S05]  /*0720*/  @!P0 VIADD R2, R2, 0x9 ;  /* 0x0000000902028836 */ /* 0x000fca0000000000 */
[----:B------:R1:W-:Y:S06]  /*0730*/  @!P0 BAR.ARV R2, 0xa0 ;  /* 0x000280020000851d */ /* 0x0003ec0000002000 */
[----:B----4-:R-:W-:-:S13]  /*0740*/  ISETP.LE.AND P0, PT, R3, UR6, PT ;  /* 0x0000000603007c0c */ /* 0x010fda000bf03270 */
[----:B-1----:R-:W-:Y:S05]  /*0750*/  @!P0 BRA `(.L_x_2152) ;  /* 0x0000000000208947 */ /* 0x002fea0003800000 */
[----:B------:R-:W-:Y:S01]  /*0760*/  ULDC UR7, c[0x0][0xb5c] ;  /* 0x0002d70000077ab9 */ /* 0x000fe20000000800 */
[----:B------:R-:W-:Y:S01]  /*0770*/  UMOV UR37, UR10 ;  /* 0x0000000a00257c82 */ /* 0x000fe20008000000 */
[----:B------:R-:W-:-:S11]  /*0780*/  UISETP.NE.AND UP0, UPT, UR7, 0x1, UPT ;  /* 0x000000010700788c */ /* 0x000fd6000bf05270 */
[----:B------:R-:W-:Y:S02]  /*0790*/  @UP0 ULDC.64 UR8, c[0x0][0xb60] ;  /* 0x0002d80000080ab9 */ /* 0x000fe40000000a00 */
[----:B------:R-:W-:-:S04]  /*07a0*/  UIMAD.WIDE.U32 UR4, UR10, UR8, URZ ;  /* 0x000000080a0472a5 */ /* 0x000fc8000f8e003f */
[----:B------:R-:W-:-:S04]  /*07b0*/  @UP0 USHF.R.U32.HI UR37, URZ, UR9, UR5 ;  /* 0x000000093f250299 */ /* 0x000fc80008011605 */
[----:B------:R-:W-:Y:S01]  /*07c0*/  UIMAD UR4, UR37, UR7, URZ ;  /* 0x00000007250472a4 */ /* 0x000fe2000f8e023f */
[----:B------:R-:W-:Y:S11]  /*07d0*/  BRA `(.L_x_2153) ;  /* 0x00000000001c7947 */ /* 0x000ff60003800000 */
.L_x_2152:
[----:B------:R-:W-:Y:S01]  /*07e0*/  ULDC UR7, c[0x0][0xb44] ;  /* 0x0002d10000077ab9 */ /* 0x000fe20000000800 */
[----:B------:R-:W-:Y:S01]  /*07f0*/  UMOV UR37, UR10 ;  /* 0x0000000a00257c82 */ /* 0x000fe20008000000 */
[----:B------:R-:W-:-:S11]  /*0800*/  UISETP.NE.AND UP0, UPT, UR7, 0x1, UPT ;  /* 0x000000010700788c */ /* 0x000fd6000bf05270 */
[----:B------:R-:W-:Y:S02]  /*0810*/  @UP0 ULDC.64 UR8, c[0x0][0xb48] ;  /* 0x0002d20000080ab9 */ /* 0x000fe40000000a00 */
[----:B------:R-:W-:-:S04]  /*0820*/  UIMAD.WIDE.U32 UR4, UR10, UR8, URZ ;  /* 0x000000080a0472a5 */ /* 0x000fc8000f8e003f */
[----:B------:R-:W-:-:S04]  /*0830*/  @UP0 USHF.R.U32.HI UR37, URZ, UR9, UR5 ;  /* 0x000000093f250299 */ /* 0x000fc80008011605 */
[----:B------:R-:W-:-:S12]  /*0840*/  UIMAD UR4, UR37, UR7, URZ ;  /* 0x00000007250472a4 */ /* 0x000fd8000f8e023f */
.L_x_2153:
[----:B------:R-:W-:Y:S01]  /*0850*/  ULDC UR43, c[0x0][0xb38] ;  /* 0x0002ce00002b7ab9 */ /* 0x000fe20000000800 */
[----:B------:R-:W-:Y:S02]  /*0860*/  UIADD3 UR4, UR10, -UR4, URZ ;  /* 0x800000040a047290 */ /* 0x000fe4000fffe03f */
[----:B------:R-:W-:Y:S01]  /*0870*/  UISETP.NE.AND UP0, UPT, UR43, 0x1, UPT ;  /* 0x000000012b00788c */ /* 0x000fe2000bf05270 */
[----:B------:R-:W-:Y:S02]  /*0880*/  ULDC UR5, c[0x0][0xb44] ;  /* 0x0002d10000057ab9 */ /* 0x000fe40000000800 */
[----:B------:R-:W-:-:S08]  /*0890*/  UIMAD UR6, UR6, UR5, UR4 ;  /* 0x00000005060672a4 */ /* 0x000fd0000f8e0204 */
[----:B------:R-:W-:Y:S01]  /*08a0*/  @UP0 ULDC UR4, c[0x0][0xb3c] ;  /* 0x0002cf0000040ab9 */ /* 0x000fe20000000800 */
[----:B------:R-:W-:Y:S01]  /*08b0*/  @UP0 ULDC UR7, c[0x0][0xb40] ;  /* 0x0002d00000070ab9 */ /* 0x000fe20000000800 */
[----:B------:R-:W-:Y:S02]  /*08c0*/  UIMAD.WIDE.U32 UR4, UR6, UR4, URZ ;  /* 0x00000004060472a5 */ /* 0x000fe4000f8e003f */
[----:B------:R-:W-:Y:S02]  /*08d0*/  UMOV UR44, UR6 ;  /* 0x00000006002c7c82 */ /* 0x000fe40008000000 */
[----:B------:R-:W-:-:S04]  /*08e0*/  @UP0 USHF.R.U32.HI UR44, URZ, UR7, UR5 ;  /* 0x000000073f2c0299 */ /* 0x000fc80008011605 */
[----:B------:R-:W-:Y:S02]  /*08f0*/  UIADD3 UR4, -UR44, URZ, URZ ;  /* 0x0000003f2c047290 */ /* 0x000fe4000fffe13f */
[----:B------:R-:W-:Y:S02]  /*0900*/  ISETP.LE.AND P0, PT, RZ, UR44, PT ;  /* 0x0000002cff007c0c */ /* 0x000fe4000bf03270 */
[----:B------:R-:W-:-:S11]  /*0910*/  UIMAD UR43, UR43, UR4, UR6 ;  /* 0x000000042b2b72a4 */ /* 0x000fd6000f8e0206 */
[----:B------:R-:W-:Y:S05]  /*0920*/  @!P0 EXIT ;  /* 0x000000000000894d */ /* 0x000fea0003800000 */
[----:B------:R-:W-:Y:S01]  /*0930*/  ULDC UR7, c[0x0][0x280] ;  /* 0x0000a00000077ab9 */ /* 0x000fe20000000800 */
[----:B------:R-:W-:Y:S01]  /*0940*/  ULDC UR5, c[0x0][0x290] ;  /* 0x0000a40000057ab9 */ /* 0x000fe20000000800 */
[----:B------:R-:W-:Y:S01]  /*0950*/  ULEA UR4, UR37, UR7, 0x7 ;  /* 0x0000000725047291 */ /* 0x000fe2000f8e383f */
[----:B------:R-:W-:Y:S01]  /*0960*/  PLOP3.LUT P0, PT, PT, PT, PT, 0x80, 0x0 ;  /* 0x000000000000781c */ /* 0x000fe20003f0f070 */
[----:B------:R-:W-:Y:S01]  /*0970*/  ULDC UR6, c[0x0][0x74c] ;  /* 0x0001d30000067ab9 */ /* 0x000fe20000000800 */
[----:B------:R-:W-:Y:S01]  /*0980*/  CS2R R70, SRZ ;  /* 0x0000000000467805 */ /* 0x000fe2000001ff00 */
[----:B------:R-:W-:Y:S01]  /*0990*/  UIADD3 UR5, -UR6, UR4, -UR5 ;  /* 0x0000000406057290 */ /* 0x000fe2000fffe905 */
[----:B------:R-:W-:Y:S01]  /*09a0*/  CS2R R68, SRZ ;  /* 0x0000000000447805 */ /* 0x000fe2000001ff00 */
[----:B------:R-:W-:Y:S01]  /*09b0*/  UIADD3 UR4, UR7, 0x3f, URZ ;  /* 0x0000003f07047890 */ /* 0x000fe2000fffe03f */
        /* <DEDUP_REMOVED lines=20> */
[----:B------:R-:W-:Y:S01]  /*0b00*/  CS2R R42, SRZ ;  /* 0x00000000002a7805 */ /* 0x000fe2000001ff00 */
[----:B------:R-:W-:Y:S01]  /*0b10*/  UISETP.GT.AND UP0, UPT, UR36, UR39, UPT ;  /* 0x000000272400728c */ /* 0x000fe2000bf04270 */
[----:B------:R-:W-:Y:S02]  /*0b20*/  CS2R R40, SRZ ;  /* 0x0000000000287805 */ /* 0x000fe4000001ff00 */
[----:B------:R-:W-:Y:S02]  /*0b30*/  CS2R R38, SRZ ;  /* 0x0000000000267805 */ /* 0x000fe4000001ff00 */
[----:B------:R-:W-:Y:S02]  /*0b40*/  CS2R R36, SRZ ;  /* 0x0000000000247805 */ /* 0x000fe4000001ff00 */
[----:B------:R-:W-:-:S02]  /*0b50*/  CS2R R34, SRZ ;  /* 0x0000000000227805 */ /* 0x000fc4000001ff00 */
[----:B------:R-:W-:Y:S02]  /*0b60*/  CS2R R32, SRZ ;  /* 0x0000000000207805 */ /* 0x000fe4000001ff00 */
[----:B------:R-:W-:Y:S02]  /*0b70*/  PLOP3.LUT P1, PT, PT, PT, UP0, 0x80, 0x0 ;  /* 0x000000000000781c */ /* 0x000fe40003f2f008 */
        /* <DEDUP_REMOVED lines=28> */
[----:B------:R-:W-:Y:S06]  /*0d40*/  @!P1 BRA `(.L_x_2154) ;  /* 0x00000040002c9947 */ /* 0x000fec0003800000 */
        /* <DEDUP_REMOVED lines=21> */
.L_x_2156:
        /* <DEDUP_REMOVED lines=15> */
.L_x_2155:
        /* <DEDUP_REMOVED lines=22> */
.L_x_2158:
        /* <DEDUP_REMOVED lines=15> */
.L_x_2157:
[----:B------:R-:W-:Y:S01]  /*11e0*/  SHF.R.S32.HI R19, RZ, 0x1f, R18 ;  /* 0x0000001fff137819 */ /* 0x000fe20000011412 */
[----:B------:R-:W-:-:S03]  /*11f0*/  UMOV UR4, 0xffffffff ;  /* 0xffffffff00047882 */ /* 0x000fc60000000000 */
[----:B------:R-:W-:-:S04]  /*1200*/  LEA.HI R0, R19, R18, RZ, 0x7 ;  /* 0x0000001213007211 */ /* 0x000fc800078f38ff */
[----:B------:R-:W-:Y:S01]  /*1210*/  SHF.R.S32.HI R17, RZ, 0x7, R0 ;  /* 0x00000007ff117819 */ /* 0x000fe20000011400 */
[----:B------:R-:W-:Y:S06]  /*1220*/  BRA.DIV UR4, `(.L_x_2159) ;  /* 0x0000008a04207947 */ /* 0x000fec000b800000 */
[----:B------:R1:W2:Y:S02]  /*1230*/  SHFL.IDX PT, R14, R17, RZ, 0x1f ;  /* 0x00001fff110e7589 */ /* 0x0002a400000e0000 */
.L_x_2246:
        /* <DEDUP_REMOVED lines=15> */
.L_x_2160:
        /* <DEDUP_REMOVED lines=19> */
.L_x_2162:
        /* <DEDUP_REMOVED lines=35> */
[----:B------:R-:W-:Y:S01]  /*1690*/  ULDC UR4, c[0x0][0x290] ;  /* 0x0000a40000047ab9 */ /* 0x000fe20000000800 */
[----:B------:R-:W-:Y:S01]  /*16a0*/  LEA.HI R23, R23, R22, RZ, 0x5 ;  /* 0x0000001617177211 */ /* 0x000fe200078f28ff */
[----:B------:R-:W-:Y:S01]  /*16b0*/  UIMAD UR4, UR37, -0x80, UR4 ;  /* 0xffffff80250478a4 */ /* 0x000fe2000f8e0204 */
[----:B------:R-:W-:Y:S01]  /*16c0*/  IMAD.SHL.U32 R7, R7, 0x10, RZ ;  /* 0x0000001007077824 */ /* 0x000fe200078e00ff */
[C---:B------:R-:W-:Y:S01]  /*16d0*/  LEA.HI R5, R17.reuse, R17, RZ, 0x1 ;  /* 0x0000001111057211 */ /* 0x040fe200078f08ff */
[----:B------:R2:W3:Y:S01]  /*16e0*/  LDSM.16.M88.4 R164, [R6+0x6000] ;  /* 0x0060000006a4783b */ /* 0x0004e20000000200 */
[----:B------:R-:W-:Y:S01]  /*16f0*/  SHF.R.S32.HI R23, RZ, 0x5, R23 ;  /* 0x00000005ff177819 */ /* 0x000fe20000011417 */
[----:B------:R-:W-:Y:S01]  /*1700*/  IMAD R236, R17, 0x8, R4 ;  /* 0x0000000811ec7824 */ /* 0x000fe200078e0204 */
[----:B------:R-:W-:Y:S01]  /*1710*/  LOP3.LUT R7, R0, 0x30, R7, 0xf8, !PT ;  /* 0x0000003000077812 */ /* 0x000fe200078ef807 */
[----:B------:R-:W-:Y:S01]  /*1720*/  IMAD.U32 R8, RZ, RZ, UR4 ;  /* 0x00000004ff087e24 */ /* 0x000fe2000f8e00ff */
[----:B------:R2:W4:Y:S01]  /*1730*/  LDSM.16.M88.4 R168, [R6+0x8000] ;  /* 0x0080000006a8783b */ /* 0x0005220000000200 */
[----:B------:R-:W-:-:S02]  /*1740*/  SHF.R.S32.HI R3, RZ, 0x2, R24 ;  /* 0x00000002ff037819 */ /* 0x000fc40000011418 */
[----:B------:R-:W-:Y:S01]  /*1750*/  CS2R R70, SRZ ;  /* 0x0000000000467805 */ /* 0x000fe2000001ff00 */
[----:B------:R-:W-:Y:S01]  /*1760*/  IMAD R23, R23, -0x10, R8 ;  /* 0xfffffff017177824 */ /* 0x000fe200078e0208 */
[----:B------:R-:W-:Y:S01]  /*1770*/  SHF.R.U32.HI R8, RZ, 0x3, R0 ;  /* 0x00000003ff087819 */ /* 0x000fe20000011600 */
[----:B------:R2:W2:Y:S01]  /*1780*/  LDSM.16.M88.4 R172, [R6+0xa000] ;  /* 0x00a0000006ac783b */ /* 0x0004a20000000200 */
[----:B------:R-:W-:Y:S01]  /*1790*/  LOP3.LUT R0, R5, 0xfffffffe, RZ, 0xc0, !PT ;  /* 0xfffffffe05007812 */ /* 0x000fe200078ec0ff */
[----:B------:R-:W-:Y:S01]  /*17a0*/  IMAD.MOV.U32 R5, RZ, RZ, 0x20 ;  /* 0x00000020ff057424 */ /* 0x000fe200078e00ff */
[----:B------:R-:W-:Y:S02]  /*17b0*/  SHF.R.S32.HI R24, RZ, 0x1f, R24 ;  /* 0x0000001fff187819 */ /* 0x000fe40000011418 */
[----:B------:R-:W-:Y:S02]  /*17c0*/  CS2R R68, SRZ ;  /* 0x0000000000447805 */ /* 0x000fe4000001ff00 */
[----:B------:R-:W-:Y:S01]  /*17d0*/  LEA.HI R18, R19, R18, RZ, 0x3 ;  /* 0x0000001213127211 */ /* 0x000fe200078f18ff */
[----:B------:R-:W-:Y:S01]  /*17e0*/  IMAD.IADD R0, R17, 0x1, -R0 ;  /* 0x0000000111007824 */ /* 0x000fe200078e0a00 */
[----:B------:R-:W-:Y:S01]  /*17f0*/  SEL R5, R5, 0xffffffe0, !P0 ;  /* 0xffffffe005057807 */ /* 0x000fe20004000000 */
[----:B-1----:R-:W-:Y:S01]  /*1800*/  IMAD R17, R17, 0x300, R22 ;  /* 0x0000030011117824 */ /* 0x002fe200078e0216 */
[----:B------:R-:W-:-:S02]  /*1810*/  LEA.HI R24, R24, R3, RZ, 0x3 ;  /* 0x0000000318187211 */ /* 0x000fc400078f18ff */
[----:B------:R-:W-:Y:S02]  /*1820*/  CS2R R66, SRZ ;  /* 0x0000000000427805 */ /* 0x000fe4000001ff00 */
[----:B------:R-:W-:Y:S01]  /*1830*/  LOP3.LUT R7, R7, 0x8, R18, 0xf8, !PT ;  /* 0x0000000807077812 */ /* 0x000fe200078ef812 */
[----:B------:R-:W-:Y:S01]  /*1840*/  IMAD.IADD R5, R6, 0x1, R5 ;  /* 0x0000000106057824 */ /* 0x000fe200078e0205 */
[----:B------:R-:W-:Y:S02]  /*1850*/  LOP3.LUT R24, R24, 0xfffffff8, RZ, 0xc0, !PT ;  /* 0xfffffff818187812 */ /* 0x000fe400078ec0ff */
[----:B------:R-:W-:Y:S02]  /*1860*/  CS2R R64, SRZ ;  /* 0x0000000000407805 */ /* 0x000fe4000001ff00 */
[----:B------:R-:W-:Y:S02]  /*1870*/  LOP3.LUT R7, R7, R8, RZ, 0x3c, !PT ;  /* 0x0000000807077212 */ /* 0x000fe400078e3cff */
[----:B------:R-:W-:Y:S01]  /*1880*/  CS2R R62, SRZ ;  /* 0x00000000003e7805 */ /* 0x000fe2000001ff00 */
[----:B------:R1:W1:Y:S01]  /*1890*/  LDSM.16.M88.4 R176, [R5+0x6000] ;  /* 0x0060000005b0783b */ /* 0x0002620000000200 */
[----:B------:R-:W-:-:S02]  /*18a0*/  IADD3 R3, R23, R24, -R3 ;  /* 0x0000001817037210 */ /* 0x000fc40007ffe803 */
[----:B------:R-:W-:Y:S01]  /*18b0*/  CS2R R60, SRZ ;  /* 0x00000000003c7805 */ /* 0x000fe2000001ff00 */
[----:B------:R-:W-:Y:S01]  /*18c0*/  IMAD.U32 R236, R236, 0x200, R7 ;  /* 0x00000200ecec7824 */ /* 0x000fe200078e0007 */
[----:B------:R1:W1:Y:S01]  /*18d0*/  LDSM.16.M88.4 R180, [R5+0x8000] ;  /* 0x0080000005b4783b */ /* 0x0002620000000200 */
[----:B------:R-:W-:Y:S01]  /*18e0*/  CS2R R58, SRZ ;  /* 0x00000000003a7805 */ /* 0x000fe2000001ff00 */
[----:B------:R-:W-:Y:S01]  /*18f0*/  IMAD R3, R0, -0x40, R3 ;  /* 0xffffffc000037824 */ /* 0x000fe200078e0203 */
[----:B------:R-:W-:Y:S01]  /*1900*/  CS2R R56, SRZ ;  /* 0x0000000000387805 */ /* 0x000fe2000001ff00 */
[----:B------:R1:W1:Y:S01]  /*1910*/  LDSM.16.M88.4 R184, [R5+0xa000] ;  /* 0x00a0000005b8783b */ /* 0x0002620000000200 */
[----:B------:R-:W-:Y:S01]  /*1920*/  IMAD.SHL.U32 R0, R17, 0x4, RZ ;  /* 0x0000000411007824 */ /* 0x000fe200078e00ff */
        /* <DEDUP_REMOVED lines=40> */
[----:B------:R-:W-:Y:S01]  /*1bb0*/  IMAD R0, R0, 0x4, R235 ;  /* 0x0000000400007824 */ /* 0x000fe200078e02eb */
[----:B------:R-:W-:Y:S01]  /*1bc0*/  ULOP3.LUT UR11, UR38, 0x1, URZ, 0xfc, !UPT ;  /* 0x00000001260b7892 */ /* 0x000fe2000f8efc3f */
[----:B------:R-:W-:Y:S01]  /*1bd0*/  UMOV UR4, URZ ;  /* 0x0000003f00047c82 */ /* 0x000fe20008000000 */
[----:B------:R-:W-:Y:S01]  /*1be0*/  UMOV UR5, URZ ;  /* 0x0000003f00057c82 */ /* 0x000fe20008000000 */
[----:B------:R-:W-:Y:S01]  /*1bf0*/  ULDC UR6, c[0x0][0x280] ;  /* 0x0000a00000067ab9 */ /* 0x000fe20000000800 */
[----:B------:R-:W-:Y:S01]  /*1c00*/  ULDC UR7, c[0x0][0x75c] ;  /* 0x0001d70000077ab9 */ /* 0x000fe20000000800 */
[----:B-1234-:R-:W-:-:S07]  /*1c10*/  ULDC UR8, c[0x0][0x744] ;  /* 0x0001d10000087ab9 */ /* 0x01efce0000000800 */
.L_x_2173:
[----:B------:R-:W-:-:S06]  /*1c20*/  UISETP.NE.AND UP0, UPT, UR11, 0x3, UPT ;  /* 0x000000030b00788c */ /* 0x000fcc000bf05270 */
[----:B------:R-:W-:-:S13]  /*1c30*/  PLOP3.LUT P0, PT, PT, PT, UP0, 0x80, 0x0 ;  /* 0x000000000000781c */ /* 0x000fda0003f0f008 */
[----:B-1----:R-:W-:Y:S05]  /*1c40*/  @!P0 BRA `(.L_x_2163) ;  /* 0x0000000000048947 */ /* 0x002fea0003800000 */
[----:B------:R-:W-:Y:S01]  /*1c50*/  BPT.TRAP 0x1 ;  /* 0x000000040000795c */ /* 0x000fe20000300000 */
.L_x_2163:
[----:B------:R-:W-:Y:S01]  /*1c60*/  R2UR UR9, R235 ;  /* 0x00000000eb0972ca */ /* 0x000fe200000e0000 */
[----:B------:R-:W-:-:S05]  /*1c70*/  IMAD.U32 R120, RZ, RZ, UR4 ;  /* 0x00000004ff787e24 */ /* 0x000fca000f8e00ff */
[----:B------:R-:W-:-:S07]  /*1c80*/  SHF.L.U32 R120, R120, 0x1f, RZ ;  /* 0x0000001f78787819 */ /* 0x000fce00000006ff */
[----:B------:R-:W-:-:S09]  /*1c90*/  ULEA UR9, UR5, UR9, 0x3 ;  /* 0x0000000905097291 */ /* 0x000fd2000f8e183f */
[----:B------:R1:W2:Y:S01]  /*1ca0*/  SYNCS.PHASECHK.TRANS64.TRYWAIT P1, [UR9+0x26810], R120 ;  /* 0x02681078ff0075a7 */ /* 0x0002a20008020149 */
[----:B------:R-:W-:Y:S05]  /*1cb0*/  @!P0 BRA `(.L_x_2164) ;  /* 0x0000000000048947 */ /* 0x000fea0003800000 */
[----:B------:R-:W-:Y:S01]  /*1cc0*/  BPT.TRAP 0x1 ;  /* 0x000000040000795c */ /* 0x000fe20000300000 */
.L_x_2164:
[----:B--2---:R-:W-:Y:S05]  /*1cd0*/  @P1 BRA `(.L_x_2165) ;  /* 0x0000000000081947 */ /* 0x004fea0003800000 */
[----:B------:R-:W2:Y:S02]  /*1ce0*/  SYNCS.PHASECHK.TRANS64.TRYWAIT P1, [UR9+0x26810], R120 ;  /* 0x02681078ff0075a7 */ /* 0x000ea40008020149 */
[----:B--2---:R-:W-:Y:S05]  /*1cf0*/  @!P1 BRA `(.L_x_2166) ;  /* 0x0000007c00a09947 */ /* 0x004fea0003800000 */
.L_x_2165:
[----:B------:R-:W-:Y:S01]  /*1d00*/  R2UR UR10, R235 ;  /* 0x00000000eb0a72ca */ /* 0x000fe200000e0000 */
[----:B------:R-:W-:Y:S01]  /*1d10*/  IMAD R4, R16, 0x800, R235 ;  /* 0x0000080010047824 */ /* 0x000fe200078e02eb */
[----:B------:R-:W-:Y:S01]  /*1d20*/  WARPGROUP.ARRIVE ;  /* 0x00000000000079c5 */ /* 0x000fe20000000000 */
[----:B------:R-:W-:Y:S01]  /*1d30*/  UMOV UR13, 0xc0000010 ;  /* 0xc0000010000d7882 */ /* 0x000fe20000000000 */
[----:B------:R-:W-:Y:S01]  /*1d40*/  UMOV UR15, 0x80000020 ;  /* 0x80000020000f7882 */ /* 0x000fe20000000000 */
[----:B--2---:R-:W-:Y:S01]  /*1d50*/  IMAD.U32 R5, RZ, RZ, UR5 ;  /* 0x00000005ff057e24 */ /* 0x004fe2000f8e00ff */
[----:B------:R-:W-:-:S03]  /*1d60*/  R2UR UR12, R4 ;  /* 0x00000000040c72ca */ /* 0x000fc600000e0000 */
[----:B------:R-:W-:-:S04]  /*1d70*/  IMAD R4, R5, 0x40, R2 ;  /* 0x0000004005047824 */ /* 0x000fc800078e0202 */
[----:B------:R-:W-:Y:S01]  /*1d80*/  UIADD3 UR10, UR10, 0x12000, URZ ;  /* 0x000120000a0a7890 */ /* 0x000fe2000fffe03f */
[----:B------:R-:W-:-:S03]  /*1d90*/  IMAD R4, R4, 0x4, R235 ;  /* 0x0000000404047824 */ /* 0x000fc600078e02eb */
[----:B------:R-:W-:Y:S02]  /*1da0*/  USHF.R.U32.HI UR10, URZ, 0x4, UR10 ;  /* 0x000000043f0a7899 */ /* 0x000fe4000801160a */
        /* <DEDUP_REMOVED lines=55> */
.L_x_2167:
[----:B------:R1:W1:Y:S01]  /*2120*/  SYNCS.PHASECHK.TRANS64.TRYWAIT P1, [UR9+0x26830], R120 ;  /* 0x02683078ff0075a7 */ /* 0x0002620008020149 */
[----:B------:R-:W-:Y:S05]  /*2130*/  @!P0 BRA `(.L_x_2168) ;  /* 0x0000000000048947 */ /* 0x000fea0003800000 */
[----:B------:R-:W-:Y:S01]  /*2140*/  BPT.TRAP 0x1 ;  /* 0x000000040000795c */ /* 0x000fe20000300000 */
.L_x_2168:
        /* <DEDUP_REMOVED lines=23> */
[----:B------:R-:W1:Y:S01]  /*22c0*/  MUFU.TANH R5, R5 ;  /* 0x0000000500057308 */ /* 0x000e620000002400 */
[----:B------:R-:W-:-:S07]  /*22d0*/  FMUL.FTZ R156, R156, UR7 ;  /* 0x000000079c9c7c20 */ /* 0x000fce0008410000 */
        /* <DEDUP_REMOVED lines=25> */
.L_x_2169:
[----:B------:R-:W-:Y:S01]  /*2470*/  UIMAD UR13, UR39, -0x40, UR6 ;  /* 0xffffffc0270d78a4 */ /* 0x000fe2000f8e0206 */
[----:B------:R-:W-:Y:S01]  /*2480*/  ISETP.GT.AND P2, PT, R3, RZ, PT ;  /* 0x000000ff0300720c */ /* 0x000fe20003f44270 */
[----:B------:R-:W-:Y:S01]  /*2490*/  FMUL.FTZ R234, R157, UR7 ;  /* 0x000000079dea7c20 */ /* 0x000fe20008410000 */
[----:B------:R-:W-:Y:S01]  /*24a0*/  R2UR UR12, R235 ;  /* 0x00000000eb0c72ca */ /* 0x000fe200000e0000 */
[----:B------:R-:W-:Y:S01]  /*24b0*/  FMUL.FTZ R233, R160, UR7 ;  /* 0x00000007a0e97c20 */ /* 0x000fe20008410000 */
[C---:B------:R-:W-:Y:S01]  /*24c0*/  ISETP.GT.AND P1, PT, R3.reuse, 0x8, PT ;  /* 0x000000080300780c */ /* 0x040fe20003f24270 */
[----:B------:R-:W1:Y:S01]  /*24d0*/  MUFU.TANH R156, R156 ;  /* 0x0000009c009c7308 */ /* 0x000e620000002400 */
[----:B------:R-:W-:Y:S01]  /*24e0*/  IADD3 R120, -R3, UR13, -R2 ;  /* 0x0000000d03787c10 */ /* 0x000fe2000fffe902 */
[----:B------:R-:W-:Y:S01]  /*24f0*/  UMOV UR15, 0x80000020 ;  /* 0x80000020000f7882 */ /* 0x000fe20000000000 */
[----:B------:R-:W-:Y:S01]  /*2500*/  FMUL.FTZ R219, R158, UR7 ;  /* 0x000000079edb7c20 */ /* 0x000fe20008410000 */
[----:B------:R-:W-:Y:S01]  /*2510*/  FMUL.FTZ R221, R159, UR7 ;  /* 0x000000079fdd7c20 */ /* 0x000fe20008410000 */
[C---:B------:R-:W-:Y:S01]  /*2520*/  SEL R121, R120.reuse, 0x40, P2 ;  /* 0x0000004078797807 */ /* 0x040fe20001000000 */
[----:B------:R-:W-:-:S02]  /*2530*/  VIADD R120, R120, 0x8 ;  /* 0x0000000878787836 */ /* 0x000fc40000000000 */
[----:B------:R-:W-:Y:S01]  /*2540*/  FMUL.FTZ R161, R161, UR7 ;  /* 0x00000007a1a17c20 */ /* 0x000fe20008410000 */
[----:B------:R-:W5:Y:S01]  /*2550*/  MUFU.TANH R234, R234 ;  /* 0x000000ea00ea7308 */ /* 0x000f620000002400 */
[----:B------:R-:W-:Y:S01]  /*2560*/  ISETP.GT.AND P6, PT, R121, RZ, PT ;  /* 0x000000ff7900720c */ /* 0x000fe20003fc4270 */
[----:B------:R-:W-:Y:S01]  /*2570*/  UIADD3 UR12, UR12, 0x18000, URZ ;  /* 0x000180000c0c7890 */ /* 0x000fe2000fffe03f */
[----:B------:R-:W-:Y:S01]  /*2580*/  SEL R120, R120, 0x40, P1 ;  /* 0x0000004078787807 */ /* 0x000fe20000800000 */
[----:B------:R-:W-:Y:S01]  /*2590*/  FMUL.FTZ R215, R155, UR7 ;  /* 0x000000079bd77c20 */ /* 0x000fe20008410000 */
[C---:B------:R-:W-:Y:S01]  /*25a0*/  ISETP.GT.AND P1, PT, R121.reuse, 0x1, PT ;  /* 0x000000017900780c */ /* 0x040fe20003f24270 */
[----:B------:R-:W-:Y:S01]  /*25b0*/  USHF.R.U32.HI UR12, URZ, 0x4, UR12 ;  /* 0x000000043f0c7899 */ /* 0x000fe2000801160c */
[----:B------:R-:W-:Y:S01]  /*25c0*/  ISETP.GT.AND P3, PT, R121, 0x8, PT ;  /* 0x000000087900780c */ /* 0x000fe20003f64270 */
[----:B------:R-:W5:Y:S01]  /*25d0*/  MUFU.TANH R233, R233 ;  /* 0x000000e900e97308 */ /* 0x000f620000002400 */
[----:B------:R-:W-:Y:S01]  /*25e0*/  FSEL R123, R5, -INF , !P6 ;  /* 0xff800000057b7808 */ /* 0x000fe20007000000 */
[----:B------:R-:W-:Y:S01]  /*25f0*/  ULOP3.LUT UR12, UR12, 0x3fff, URZ, 0xc0, !UPT ;  /* 0x00003fff0c0c7892 */ /* 0x000fe2000f8ec03f */
[----:B------:R-:W-:Y:S01]  /*2600*/  FSEL R227, R6, -INF , !P1 ;  /* 0xff80000006e37808 */ /* 0x000fe20004800000 */
[----:B------:R-:W-:Y:S01]  /*2610*/  FMUL.FTZ R225, R163, UR7 ;  /* 0x00000007a3e17c20 */ /* 0x000fe20008410000 */
[----:B------:R-:W-:Y:S01]  /*2620*/  FSEL R223, R9, -INF , !P3 ;  /* 0xff80000009df7808 */ /* 0x000fe20005800000 */
[----:B------:R-:W-:Y:S01]  /*2630*/  ULOP3.LUT UR13, UR12, 0x10000, URZ, 0xfc, !UPT ;  /* 0x000100000c0d7892 */ /* 0x000fe2000f8efc3f */
[----:B------:R-:W-:Y:S01]  /*2640*/  ISETP.GT.AND P2, PT, R121, 0x9, PT ;  /* 0x000000097900780c */ /* 0x000fe20003f44270 */
[----:B---3--:R-:W-:Y:S01]  /*2650*/  FFMA.FTZ R226, R123, UR8, -R198 ;  /* 0x000000087be27c23 */ /* 0x008fe200080108c6 */
[C---:B------:R-:W-:Y:S01]  /*2660*/  ISETP.GT.AND P5, PT, R120.reuse, RZ, PT ;  /* 0x000000ff7800720c */ /* 0x040fe20003fa4270 */
[----:B------:R-:W-:Y:S01]  /*2670*/  UIMAD UR13, UR5, 0x300, UR13 ;  /* 0x00000300050d78a4 */ /* 0x000fe2000f8e020d */
[C---:B------:R-:W-:Y:S01]  /*2680*/  ISETP.GT.AND P6, PT, R120.reuse, 0x1, PT ;  /* 0x000000017800780c */ /* 0x040fe20003fc4270 */
[----:B----4-:R-:W-:Y:S01]  /*2690*/  FFMA.FTZ R155, R223, UR8, -R196 ;  /* 0x00000008df9b7c23 */ /* 0x010fe200080108c4 */
[C---:B------:R-:W-:Y:S01]  /*26a0*/  ISETP.GT.AND P1, PT, R120.reuse, 0x8, PT ;  /* 0x000000087800780c */ /* 0x040fe20003f24270 */
[----:B------:R3:W-:Y:S01]  /*26b0*/  MUFU.TANH R223, R161 ;  /* 0x000000a100df7308 */ /* 0x0007e20000002400 */
[----:B------:R-:W-:Y:S01]  /*26c0*/  ISETP.GT.AND P3, PT, R120, 0x9, PT ;  /* 0x000000097800780c */ /* 0x000fe20003f64270 */
[--C-:B------:R-:W-:Y:S01]  /*26d0*/  FFMA.FTZ R227, R227, UR8, -R199.reuse ;  /* 0x00000008e3e37c23 */ /* 0x100fe200080108c7 */
[----:B------:R-:W-:Y:S01]  /*26e0*/  FSEL R125, R7, -INF , !P5 ;  /* 0xff800000077d7808 */ /* 0x000fe20006800000 */
[----:B------:R-:W-:Y:S01]  /*26f0*/  UMOV UR14, UR13 ;  /* 0x0000000d000e7c82 */ /* 0x000fe20008000000 */
[----:B------:R-:W-:Y:S01]  /*2700*/  FSEL R224, R8, -INF , !P6 ;  /* 0xff80000008e07808 */ /* 0x000fe20007000000 */
[----:B------:R-:W-:Y:S01]  /*2710*/  FFMA.FTZ R9, -R9, R9, 1 ;  /* 0x3f80000009097423 */ /* 0x000fe20000010109 */
[----:B------:R-:W-:Y:S01]  /*2720*/  FSEL R228, R11, -INF , !P1 ;  /* 0xff8000000be47808 */ /* 0x000fe20004800000 */
[----:B------:R-:W-:Y:S01]  /*2730*/  FFMA.FTZ R198, R125, UR8, -R198 ;  /* 0x000000087dc67c23 */ /* 0x000fe200080108c6 */
[----:B------:R-:W-:Y:S01]  /*2740*/  FSEL R232, R10, -INF , !P2 ;  /* 0xff8000000ae87808 */ /* 0x000fe20005000000 */
[----:B------:R-:W-:Y:S01]  /*2750*/  FFMA.FTZ R199, R224, UR8, -R199 ;  /* 0x00000008e0c77c23 */ /* 0x000fe200080108c7 */
[----:B------:R-:W-:Y:S01]  /*2760*/  FSEL R217, R12, -INF , !P3 ;  /* 0xff8000000cd97808 */ /* 0x000fe20005800000 */
[----:B------:R-:W-:Y:S01]  /*2770*/  FFMA.FTZ R228, R228, UR8, -R196 ;  /* 0x00000008e4e47c23 */ /* 0x000fe200080108c4 */
[C---:B------:R-:W-:Y:S01]  /*2780*/  ISETP.GT.AND P4, PT, R121.reuse, 0x10, PT ;  /* 0x000000107900780c */ /* 0x040fe20003f84270 */
[--C-:B---3--:R-:W-:Y:S01]  /*2790*/  FFMA.FTZ R161, R232, UR8, -R197.reuse ;  /* 0x00000008e8a17c23 */ /* 0x108fe200080108c5 */
[C---:B------:R-:W-:Y:S01]  /*27a0*/  ISETP.GT.AND P5, PT, R121.reuse, 0x11, PT ;  /* 0x000000117900780c */ /* 0x040fe20003fa4270 */
[----:B------:R-:W-:Y:S01]  /*27b0*/  FMUL.FTZ R224, R162, UR7 ;  /* 0x00000007a2e07c20 */ /* 0x000fe20008410000 */
[C---:B------:R-:W-:Y:S01]  /*27c0*/  ISETP.GT.AND P6, PT, R121.reuse, 0x18, PT ;  /* 0x000000187900780c */ /* 0x040fe20003fc4270 */
[----:B------:R-:W3:Y:S01]  /*27d0*/  MUFU.EX2 R227, R227 ;  /* 0x000000e300e37308 */ /* 0x000ee20000000800 */
[----:B------:R-:W-:Y:S01]  /*27e0*/  ISETP.GT.AND P1, PT, R121, 0x19, PT ;  /* 0x000000197900780c */ /* 0x000fe20003f24270 */
[----:B------:R-:W-:Y:S01]  /*27f0*/  FFMA.FTZ R217, R217, UR8, -R197 ;  /* 0x00000008d9d97c23 */ /* 0x000fe200080108c5 */
[----:B------:R-:W-:Y:S01]  /*2800*/  ISETP.GT.AND P2, PT, R120, 0x10, PT ;  /* 0x000000107800780c */ /* 0x000fe20003f44270 */
[----:B------:R-:W-:Y:S01]  /*2810*/  ULOP3.LUT UR12, UR12, 0x1000000, URZ, 0xfc, !UPT ;  /* 0x010000000c0c7892 */ /* 0x000fe2000f8efc3f */
[----:B------:R-:W-:-:S02]  /*2820*/  ISETP.GT.AND P3, PT, R121, 0x20, PT ;  /* 0x000000207900780c */ /* 0x000fc40003f64270 */
[----:B------:R-:W-:Y:S01]  /*2830*/  FSEL R231, R13, -INF , !P4 ;  /* 0xff8000000de77808 */ /* 0x000fe20006000000 */
[----:B------:R-:W-:Y:S01]  /*2840*/  MUFU.EX2 R155, R155 ;  /* 0x0000009b009b7308 */ /* 0x000fe20000000800 */
[----:B------:R-:W-:Y:S01]  /*2850*/  FSEL R214, R15, -INF , !P2 ;  /* 0xff8000000fd67808 */ /* 0x000fe20005000000 */
[----:B------:R-:W-:Y:S01]  /*2860*/  UIMAD UR12, UR5, 0x300, UR12 ;  /* 0x00000300050c78a4 */ /* 0x000fe2000f8e020c */
[----:B------:R-:W-:Y:S01]  /*2870*/  FSEL R230, R14, -INF , !P5 ;  /* 0xff8000000ee67808 */ /* 0x000fe20006800000 */
[----:B------:R-:W-:Y:S01]  /*2880*/  FFMA.FTZ R162, R231, UR8, -R194 ;  /* 0x00000008e7a27c23 */ /* 0x000fe200080108c2 */
[----:B------:R-:W-:Y:S01]  /*2890*/  FSEL R229, R18, -INF , !P6 ;  /* 0xff80000012e57808 */ /* 0x000fe20007000000 */
[----:B------:R-:W-:Y:S01]  /*28a0*/  FFMA.FTZ R14, -R14, R14, 1 ;  /* 0x3f8000000e0e7423 */ /* 0x000fe2000001010e */
[----:B------:R-:W-:Y:S01]  /*28b0*/  FSEL R222, R19, -INF , !P1 ;  /* 0xff80000013de7808 */ /* 0x000fe20004800000 */
[----:B------:R-:W-:Y:S01]  /*28c0*/  FFMA.FTZ R163, R230, UR8, -R195 ;  /* 0x00000008e6a37c23 */ /* 0x000fe200080108c3 */
[----:B------:R-:W-:Y:S01]  /*28d0*/  FSEL R220, R202, -INF , !P3 ;  /* 0xff800000cadc7808 */ /* 0x000fe20005800000 */
[----:B------:R-:W-:Y:S01]  /*28e0*/  FFMA.FTZ R196, R229, UR8, -R192 ;  /* 0x00000008e5c47c23 */ /* 0x000fe200080108c0 */
[----:B------:R-:W-:Y:S01]  /*28f0*/  ISETP.GT.AND P4, PT, R120, 0x11, PT ;  /* 0x000000117800780c */ /* 0x000fe20003f84270 */
[----:B------:R-:W-:Y:S01]  /*2900*/  MUFU.TANH R215, R215 ;  /* 0x000000d700d77308 */ /* 0x000fe20000002400 */
[----:B------:R-:W-:-:S02]  /*2910*/  ISETP.GT.AND P2, PT, R121, 0x21, PT ;  /* 0x000000217900780c */ /* 0x000fc40003f44270 */
[C---:B------:R-:W-:Y:S02]  /*2920*/  ISETP.GT.AND P5, PT, R120.reuse, 0x18, PT ;  /* 0x000000187800780c */ /* 0x040fe40003fa4270 */
[C---:B------:R-:W-:Y:S02]  /*2930*/  ISETP.GT.AND P6, PT, R120.reuse, 0x19, PT ;  /* 0x000000197800780c */ /* 0x040fe40003fc4270 */
[C---:B------:R-:W-:Y:S01]  /*2940*/  ISETP.GT.AND P1, PT, R120.reuse, 0x20, PT ;  /* 0x000000207800780c */ /* 0x040fe20003f24270 */
[----:B------:R-:W-:Y:S01]  /*2950*/  MUFU.TANH R219, R219 ;  /* 0x000000db00db7308 */ /* 0x000fe20000002400 */
[----:B------:R-:W-:Y:S02]  /*2960*/  ISETP.GT.AND P3, PT, R120, 0x21, PT ;  /* 0x000000217800780c */ /* 0x000fe40003f64270 */
[----:B------:R-:W-:Y:S02]  /*2970*/  FSEL R213, R17, -INF , !P4 ;  /* 0xff80000011d57808 */ /* 0x000fe40006000000 */
[----:B------:R-:W-:-:S02]  /*2980*/  FSEL R212, R200, -INF , !P5 ;  /* 0xff800000c8d47808 */ /* 0x000fc40006800000 */
[----:B------:R-:W-:Y:S01]  /*2990*/  FSEL R211, R201, -INF , !P6 ;  /* 0xff800000c9d37808 */ /* 0x000fe20007000000 */
[----:B------:R-:W-:Y:S01]  /*29a0*/  MUFU.EX2 R162, R162 ;  /* 0x000000a200a27308 */ /* 0x000fe20000000800 */
[----:B------:R-:W-:Y:S01]  /*29b0*/  FSEL R210, R204, -INF , !P1 ;  /* 0xff800000ccd27808 */ /* 0x000fe20004800000 */
[----:B------:R-:W-:Y:S01]  /*29c0*/  FFMA.FTZ R212, R212, UR8, -R192 ;  /* 0x00000008d4d47c23 */ /* 0x000fe200080108c0 */
[----:B------:R-:W-:Y:S01]  /*29d0*/  FSEL R218, R203, -INF , !P2 ;  /* 0xff800000cbda7808 */ /* 0x000fe20005000000 */
[----:B------:R-:W-:Y:S01]  /*29e0*/  FFMA.FTZ R211, R211, UR8, -R193 ;  /* 0x00000008d3d37c23 */ /* 0x000fe200080108c1 */
[----:B------:R-:W-:Y:S01]  /*29f0*/  FSEL R209, R205, -INF , !P3 ;  /* 0xff800000cdd17808 */ /* 0x000fe20005800000 */
[----:B------:R-:W-:Y:S01]  /*2a00*/  FFMA.FTZ R213, R213, UR8, -R195 ;  /* 0x00000008d5d57c23 */ /* 0x000fe200080108c3 */
[C---:B------:R-:W-:Y:S01]  /*2a10*/  ISETP.GT.AND P4, PT, R121.reuse, 0x28, PT ;  /* 0x000000287900780c */ /* 0x040fe20003f84270 */
[----:B------:R-:W-:Y:S01]  /*2a20*/  MUFU.TANH R224, R224 ;  /* 0x000000e000e07308 */ /* 0x000fe20000002400 */
[----:B------:R-:W-:Y:S01]  /*2a30*/  ISETP.GT.AND P5, PT, R121, 0x29, PT ;  /* 0x000000297900780c */ /* 0x000fe20003fa4270 */
[----:B------:R-:W-:Y:S01]  /*2a40*/  FFMA.FTZ R209, R209, UR8, -R191 ;  /* 0x00000008d1d17c23 */ /* 0x000fe200080108bf */
[C---:B------:R-:W-:Y:S01]  /*2a50*/  ISETP.GT.AND P6, PT, R121.reuse, 0x30, PT ;  /* 0x000000307900780c */ /* 0x040fe20003fc4270 */
[----:B------:R-:W-:Y:S01]  /*2a60*/  FFMA.FTZ R210, R210, UR8, -R190 ;  /* 0x00000008d2d27c23 */ /* 0x000fe200080108be */
[----:B------:R-:W-:-:S02]  /*2a70*/  ISETP.GT.AND P1, PT, R121, 0x31, PT ;  /* 0x000000317900780c */ /* 0x000fc40003f24270 */
[----:B------:R-:W-:Y:S01]  /*2a80*/  ISETP.GT.AND P2, PT, R121, 0x38, PT ;  /* 0x000000387900780c */ /* 0x000fe20003f44270 */
[----:B------:R-:W-:Y:S01]  /*2a90*/  MUFU.TANH R225, R225 ;  /* 0x000000e100e17308 */ /* 0x000fe20000002400 */
[----:B------:R-:W-:Y:S02]  /*2aa0*/  ISETP.GT.AND P3, PT, R120, 0x28, PT ;  /* 0x000000287800780c */ /* 0x000fe40003f64270 */
[----:B------:R-:W-:Y:S02]  /*2ab0*/  FSEL R216, R152, -INF , !P4 ;  /* 0xff80000098d87808 */ /* 0x000fe40006000000 */
[----:B--2---:R-:W-:Y:S02]  /*2ac0*/  FSEL R208, R154, -INF , !P3 ;  /* 0xff8000009ad07808 */ /* 0x004fe40005800000 */
[----:B------:R-:W-:Y:S01]  /*2ad0*/  FSEL R207, R153, -INF , !P5 ;  /* 0xff80000099cf7808 */ /* 0x000fe20006800000 */
[----:B------:R-:W-:Y:S01]  /*2ae0*/  MUFU.TANH R221, R221 ;  /* 0x000000dd00dd7308 */ /* 0x000fe20000002400 */
[----:B-1----:R-:W-:Y:S01]  /*2af0*/  FSEL R157, R156, -INF , !P6 ;  /* 0xff8000009c9d7808 */ /* 0x002fe20007000000 */
[----:B------:R-:W-:Y:S01]  /*2b00*/  FFMA.FTZ R208, R208, UR8, -R188 ;  /* 0x00000008d0d07c23 */ /* 0x000fe200080108bc */
[C---:B-----5:R-:W-:Y:S01]  /*2b10*/  FSEL R160, R234.reuse, -INF , !P1 ;  /* 0xff800000eaa07808 */ /* 0x060fe20004800000 */
[----:B------:R-:W-:Y:S01]  /*2b20*/  FFMA.FTZ R234, -R234, R234, 1 ;  /* 0x3f800000eaea7423 */ /* 0x000fe200000101ea */
[----:B------:R-:W-:Y:S01]  /*2b30*/  FSEL R206, R233, -INF , !P2 ;  /* 0xff800000e9ce7808 */ /* 0x000fe20005000000 */
[----:B------:R-:W-:Y:S01]  /*2b40*/  FFMA.FTZ R197, R157, UR8, -R22 ;  /* 0x000000089dc57c23 */ /* 0x000fe20008010816 */
[----:B------:R-:W-:Y:S01]  /*2b50*/  ISETP.GT.AND P4, PT, R121, 0x39, PT ;  /* 0x000000397900780c */ /* 0x000fe20003f84270 */
[----:B------:R-:W-:Y:S01]  /*2b60*/  FFMA.FTZ R157, -R12, R12, 1 ;  /* 0x3f8000000c9d7423 */ /* 0x000fe2000001010c */
[----:B------:R-:W-:Y:S01]  /*2b70*/  ISETP.GT.AND P3, PT, R120, 0x29, PT ;  /* 0x000000297800780c */ /* 0x000fe20003f64270 */
[----:B------:R-:W-:Y:S01]  /*2b80*/  FFMA.FTZ R12, R160, UR8, -R23 ;  /* 0x00000008a00c7c23 */ /* 0x000fe20008010817 */
[----:B------:R-:W-:Y:S01]  /*2b90*/  ISETP.GT.AND P5, PT, R120, 0x30, PT ;  /* 0x000000307800780c */ /* 0x000fe20003fa4270 */
[----:B------:R-:W-:Y:S01]  /*2ba0*/  FFMA.FTZ R160, R214, UR8, -R194 ;  /* 0x00000008d6a07c23 */ /* 0x000fe200080108c2 */
[C---:B------:R-:W-:Y:S01]  /*2bb0*/  ISETP.GT.AND P6, PT, R120.reuse, 0x31, PT ;  /* 0x000000317800780c */ /* 0x040fe20003fc4270 */
[----:B------:R-:W-:Y:S01]  /*2bc0*/  MUFU.EX2 R163, R163 ;  /* 0x000000a300a37308 */ /* 0x000fe20000000800 */
[----:B------:R-:W-:Y:S01]  /*2bd0*/  ISETP.GT.AND P1, PT, R120, 0x38, PT ;  /* 0x000000387800780c */ /* 0x000fe20003f24270 */
[----:B------:R-:W-:Y:S01]  /*2be0*/  FFMA.FTZ R156, -R156, R156, 1 ;  /* 0x3f8000009c9c7423 */ /* 0x000fe2000001019c */
[----:B------:R-:W-:Y:S01]  /*2bf0*/  ISETP.GT.AND P2, PT, R120, 0x39, PT ;  /* 0x000000397800780c */ /* 0x000fe20003f44270 */
[----:B------:R-:W-:Y:S01]  /*2c00*/  FFMA.FTZ R233, -R233, R233, 1 ;  /* 0x3f800000e9e97423 */ /* 0x000fe200000101e9 */
[----:B------:R-:W-:-:S03]  /*2c10*/  WARPGROUP.ARRIVE ;  /* 0x00000000000079c5 */ /* 0x000fc60000000000 */
[----:B------:R-:W-:Y:S03]  /*2c20*/  MUFU.EX2 R160, R160 ;  /* 0x000000a000a07308 */ /* 0x000fe60000000800 */
[----:B------:R-:W-:Y:S01]  /*2c30*/  HGMMA.64x64x16.F32 R120, R164, gdesc[UR12], RZ, !UPT, gsb0 ;  /* 0x00e0000ca4787df0 */ /* 0x000fe2000c0008ff */
[----:B------:R-:W-:Y:S01]  /*2c40*/  UIADD3 UR14, UR13, 0x2, URZ ;  /* 0x000000020d0e7890 */ /* 0x000fe2000fffe03f */
[----:B------:R-:W-:-:S03]  /*2c50*/  UMOV UR15, 0x80000020 ;  /* 0x80000020000f7882 */ /* 0x000fc60000000000 */
[----:B------:R-:W1:Y:S08]  /*2c60*/  MUFU.EX2 R226, R226 ;  /* 0x000000e200e27308 */ /* 0x000e700000000800 */
[----:B------:R-:W-:Y:S08]  /*2c70*/  MUFU.EX2 R196, R196 ;  /* 0x000000c400c47308 */ /* 0x000ff00000000800 */
[----:B------:R-:W-:Y:S08]  /*2c80*/  MUFU.EX2 R12, R12 ;  /* 0x0000000c000c7308 */ /* 0x000ff00000000800 */
[----:B------:R-:W-:Y:S08]  /*2c90*/  MUFU.EX2 R197, R197 ;  /* 0x000000c500c57308 */ /* 0x000ff00000000800 */
[----:B------:R-:W-:Y:S01]  /*2ca0*/  MUFU.EX2 R161, R161 ;  /* 0x000000a100a17308 */ /* 0x000fe20000000800 */
        /* <DEDUP_REMOVED lines=19> */
[----:B------:R-:W-:Y:S01]  /*2de0*/  R2UR UR13, R237 ;  /* 0x00000000ed0d72ca */ /* 0x000fe200000e0000 */
[----:B------:R-:W-:-:S12]  /*2df0*/  UMOV UR15, 0x80000020 ;  /* 0x80000020000f7882 */ /* 0x000fd80000000000 */
[----:B------:R-:W-:-:S04]  /*2e00*/  USHF.R.U32.HI UR13, URZ, 0x4, UR13 ;  /* 0x000000043f0d7899 */ /* 0x000fc8000801160d */
[----:B------:R-:W-:-:S04]  /*2e10*/  ULOP3.LUT UR13, UR13, 0x3fff, URZ, 0xc0, !UPT ;  /* 0x00003fff0d0d7892 */ /* 0x000fc8000f8ec03f */
[----:B------:R-:W-:-:S04]  /*2e20*/  ULOP3.LUT UR13, UR13, 0x10000, URZ, 0xfc, !UPT ;  /* 0x000100000d0d7892 */ /* 0x000fc8000f8efc3f */
[----:B------:R-:W-:-:S03]  /*2e30*/  ULEA UR17, UR5, UR13, 0xa ;  /* 0x0000000d05117291 */ /* 0x000fc6000f8e503f */
[----:B------:R-:W-:Y:S01]  /*2e40*/  UMOV UR13, 0x40000040 ;  /* 0x40000040000d7882 */ /* 0x000fe20000000000 */
[----:B------:R-:W-:Y:S02]  /*2e50*/  WARPGROUP.DEPBAR.LE gsb0, 0x0 ;  /* 0x00008000000079c5 */ /* 0x000fe40000010000 */
[----:B------:R-:W-:-:S06]  /*2e60*/  WARPGROUP.ARRIVE ;  /* 0x00000000000079c5 */ /* 0x000fcc0000000000 */
[----:B------:R-:W-:Y:S01]  /*2e70*/  HGMMA.64x64x16.F32 R120, R184, gdesc[UR12], R120, gsb0 ;  /* 0x00e0000cb8787df0 */ /* 0x000fe20008000878 */
[----:B------:R-:W-:Y:S01]  /*2e80*/  UMOV UR14, UR12 ;  /* 0x0000000c000e7c82 */ /* 0x000fe20008000000 */
[----:B------:R-:W-:Y:S01]  /*2e90*/  UMOV UR15, 0x80000020 ;  /* 0x80000020000f7882 */ /* 0x000fe20000000000 */
[----:B------:R-:W-:Y:S02]  /*2ea0*/  WARPGROUP.DEPBAR.LE gsb0, 0x0 ;  /* 0x00008000000079c5 */ /* 0x000fe40000010000 */
[----:B------:R-:W2:Y:S02]  /*2eb0*/  LDS.64 R158, [R4+0x1e200] ;  /* 0x01e20000049e7984 */ /* 0x000ea40000000a00 */
[--C-:B--2---:R-:W-:Y:S01]  /*2ec0*/  FADD.FTZ R232, R123, -R159.reuse ;  /* 0x8000009f7be87221 */ /* 0x104fe20000010000 */
[--C-:B------:R-:W-:Y:S01]  /*2ed0*/  FADD.FTZ R230, R120, -R158.reuse ;  /* 0x8000009e78e67221 */ /* 0x100fe20000010000 */
[----:B------:R-:W2:Y:S01]  /*2ee0*/  MUFU.EX2 R123, R198 ;  /* 0x000000c6007b7308 */ /* 0x000ea20000000800 */
[----:B------:R-:W-:Y:S01]  /*2ef0*/  FADD.FTZ R229, R121, -R159 ;  /* 0x8000009f79e57221 */ /* 0x000fe20000010000 */
[----:B------:R-:W-:Y:S01]  /*2f00*/  FADD.FTZ R231, R122, -R158 ;  /* 0x8000009e7ae77221 */ /* 0x000fe20000010000 */
[----:B------:R-:W4:Y:S01]  /*2f10*/  LDS.64 R120, [R4+0x1e220] ;  /* 0x01e2200004787984 */ /* 0x000f220000000a00 */
[----:B------:R-:W-:Y:S01]  /*2f20*/  FFMA.FTZ R159, -R7, R7, 1 ;  /* 0x3f800000079f7423 */ /* 0x000fe20000010107 */
[----:B------:R-:W-:Y:S01]  /*2f30*/  FFMA.FTZ R7, R220, UR8, -R190 ;  /* 0x00000008dc077c23 */ /* 0x000fe200080108be */
[----:B---3--:R-:W-:Y:S01]  /*2f40*/  FMUL.FTZ R229, R227, R229 ;  /* 0x000000e5e3e57220 */ /* 0x008fe20000410000 */
[----:B------:R-:W-:Y:S01]  /*2f50*/  FFMA.FTZ R122, R222, UR8, -R193 ;  /* 0x00000008de7a7c23 */ /* 0x000fe200080108c1 */
[----:B------:R-:W-:Y:S01]  /*2f60*/  FFMA.FTZ R222, R218, UR8, -R191 ;  /* 0x00000008dade7c23 */ /* 0x000fe200080108bf */
[----:B------:R3:W-:Y:S01]  /*2f70*/  MUFU.EX2 R198, R7 ;  /* 0x0000000700c67308 */ /* 0x0007e20000000800 */
[----:B------:R-:W-:Y:S01]  /*2f80*/  FFMA.FTZ R158, -R5, R5, 1 ;  /* 0x3f800000059e7423 */ /* 0x000fe20000010105 */
[----:B-1----:R-:W-:Y:S01]  /*2f90*/  FMUL.FTZ R5, R226, R230 ;  /* 0x000000e6e2057220 */ /* 0x002fe20000410000 */
[----:B------:R-:W-:-:S03]  /*2fa0*/  FFMA.FTZ R218, -R8, R8, 1 ;  /* 0x3f80000008da7423 */ /* 0x000fc60000010108 */
[----:B------:R-:W-:Y:S01]  /*2fb0*/  FMUL.FTZ R158, R158, R5 ;  /* 0x000000059e9e7220 */ /* 0x000fe20000410000 */
[----:B--2---:R-:W-:Y:S01]  /*2fc0*/  FMUL.FTZ R220, R123, R231 ;  /* 0x000000e77bdc7220 */ /* 0x004fe20000410000 */
[----:B------:R-:W-:Y:S03]  /*2fd0*/  MUFU.EX2 R122, R122 ;  /* 0x0000007a007a7308 */ /* 0x000fe60000000800 */
[----:B------:R-:W-:Y:S01]  /*2fe0*/  FMUL.FTZ R159, R159, R220 ;  /* 0x000000dc9f9f7220 */ /* 0x000fe20000410000 */
[----:B------:R-:W-:Y:S02]  /*2ff0*/  FFMA.FTZ R220, -R6, R6, 1 ;  /* 0x3f80000006dc7423 */ /* 0x000fe40000010106 */
[----:B---3--:R-:W1:Y:S02]  /*3000*/  LDS.64 R6, [R4+0x1e240] ;  /* 0x01e2400004067984 */ /* 0x008e640000000a00 */
[----:B------:R-:W-:Y:S01]  /*3010*/  FMUL.FTZ R220, R220, R229 ;  /* 0x000000e5dcdc7220 */ /* 0x000fe20000410000 */
[----:B------:R-:W2:Y:S08]  /*3020*/  MUFU.EX2 R5, R199 ;  /* 0x000000c700057308 */ /* 0x000eb00000000800 */
[----:B------:R-:W-:Y:S01]  /*3030*/  MUFU.EX2 R199, R222 ;  /* 0x000000de00c77308 */ /* 0x000fe20000000800 */
[--C-:B----4-:R-:W-:Y:S01]  /*3040*/  FADD.FTZ R124, R124, -R120.reuse ;  /* 0x800000787c7c7221 */ /* 0x110fe20000010000 */
[----:B------:R-:W-:Y:S01]  /*3050*/  FADD.FTZ R229, R126, -R120 ;  /* 0x800000787ee57221 */ /* 0x000fe20000010000 */
[----:B------:R-:W-:Y:S01]  /*3060*/  FFMA.FTZ R120, R216, UR8, -R188 ;  /* 0x00000008d8787c23 */ /* 0x000fe200080108bc */
[--C-:B------:R-:W-:Y:S01]  /*3070*/  FADD.FTZ R216, R125, -R121.reuse ;  /* 0x800000797dd87221 */ /* 0x100fe20000010000 */
[----:B------:R-:W-:Y:S01]  /*3080*/  FMUL.FTZ R126, R155, R124 ;  /* 0x0000007c9b7e7220 */ /* 0x000fe20000410000 */
[----:B------:R-:W-:Y:S01]  /*3090*/  FADD.FTZ R124, R127, -R121 ;  /* 0x800000797f7c7221 */ /* 0x000fe20000010000 */
[----:B------:R-:W-:Y:S01]  /*30a0*/  FFMA.FTZ R127, -R10, R10, 1 ;  /* 0x3f8000000a7f7423 */ /* 0x000fe2000001010a */
[----:B------:R-:W-:Y:S01]  /*30b0*/  FFMA.FTZ R121, R207, UR8, -R189 ;  /* 0x00000008cf797c23 */ /* 0x000fe200080108bd */
[----:B------:R-:W-:Y:S01]  /*30c0*/  FMUL.FTZ R125, R9, R126 ;  /* 0x0000007e097d7220 */ /* 0x000fe20000410000 */
[----:B------:R-:W-:Y:S01]  /*30d0*/  FFMA.FTZ R126, -R11, R11, 1 ;  /* 0x3f8000000b7e7423 */ /* 0x000fe2000001010b */
[----:B------:R-:W3:Y:S01]  /*30e0*/  MUFU.EX2 R9, R217 ;  /* 0x000000d900097308 */ /* 0x000ee20000000800 */
[----:B------:R-:W4:Y:S01]  /*30f0*/  LDS.64 R10, [R4+0x1e260] ;  /* 0x01e26000040a7984 */ /* 0x000f220000000a00 */
[----:B--2---:R-:W-:Y:S01]  /*3100*/  FMUL.FTZ R231, R5, R232 ;  /* 0x000000e805e77220 */ /* 0x004fe20000410000 */
[----:B------:R-:W-:-:S03]  /*3110*/  FMUL.FTZ R216, R161, R216 ;  /* 0x000000d8a1d87220 */ /* 0x000fc60000410000 */
[----:B------:R-:W-:Y:S01]  /*3120*/  FMUL.FTZ R218, R218, R231 ;  /* 0x000000e7dada7220 */ /* 0x000fe20000410000 */
[----:B------:R-:W-:Y:S01]  /*3130*/  FMUL.FTZ R127, R127, R216 ;  /* 0x000000d87f7f7220 */ /* 0x000fe20000410000 */
[----:B------:R-:W-:Y:S01]  /*3140*/  MUFU.EX2 R121, R121 ;  /* 0x0000007900797308 */ /* 0x000fe20000000800 */
[--C-:B-1----:R-:W-:Y:S01]  /*3150*/  FADD.FTZ R191, R128, -R6.reuse ;  /* 0x8000000680bf7221 */ /* 0x102fe20000010000 */
[----:B------:R-:W-:Y:S01]  /*3160*/  FADD.FTZ R193, R130, -R6 ;  /* 0x8000000682c17221 */ /* 0x000fe20000010000 */
[----:B------:R-:W-:Y:S01]  /*3170*/  FSEL R6, R215, -INF , !P3 ;  /* 0xff800000d7067808 */ /* 0x000fe20005800000 */
[--C-:B------:R-:W-:Y:S01]  /*3180*/  FADD.FTZ R192, R131, -R7.reuse ;  /* 0x8000000783c07221 */ /* 0x100fe20000010000 */
[----:B------:R-:W-:Y:S01]  /*3190*/  FFMA.FTZ R131, -R13, R13, 1 ;  /* 0x3f8000000d837423 */ /* 0x000fe2000001010d */
[----:B------:R-:W-:Y:S01]  /*31a0*/  FADD.FTZ R190, R129, -R7 ;  /* 0x8000000781be7221 */ /* 0x000fe20000010000 */
[----:B---3--:R-:W-:Y:S01]  /*31b0*/  FMUL.FTZ R124, R9, R124 ;  /* 0x0000007c097c7220 */ /* 0x008fe20000410000 */
[----:B------:R-:W-:Y:S01]  /*31c0*/  FFMA.FTZ R189, R6, UR8, -R189 ;  /* 0x0000000806bd7c23 */ /* 0x000fe200080108bd */
[----:B------:R-:W-:Y:S01]  /*31d0*/  FSEL R6, R223, -INF , !P4 ;  /* 0xff800000df067808 */ /* 0x000fe20006000000 */
[----:B------:R-:W1:Y:S01]  /*31e0*/  MUFU.EX2 R129, R213 ;  /* 0x000000d500817308 */ /* 0x000e620000000800 */
[----:B------:R-:W-:Y:S01]  /*31f0*/  FMUL.FTZ R157, R157, R124 ;  /* 0x0000007c9d9d7220 */ /* 0x000fe20000410000 */
[----:B------:R-:W-:Y:S01]  /*3200*/  FFMA.FTZ R130, -R15, R15, 1 ;  /* 0x3f8000000f827423 */ /* 0x000fe2000001010f */
[----:B------:R-:W-:Y:S01]  /*3210*/  FMUL.FTZ R124, R162, R191 ;  /* 0x000000bfa27c7220 */ /* 0x000fe20000410000 */
[----:B------:R-:W-:Y:S01]  /*3220*/  FFMA.FTZ R13, R6, UR8, -R21 ;  /* 0x00000008060d7c23 */ /* 0x000fe20008010815 */
[----:B------:R-:W-:Y:S01]  /*3230*/  FSEL R15, R219, -INF , !P5 ;  /* 0xff800000db0f7808 */ /* 0x000fe20006800000 */
[----:B------:R-:W2:Y:S01]  /*3240*/  LDS.64 R6, [R4+0x1e280] ;  /* 0x01e2800004067984 */ /* 0x000ea20000000a00 */
[----:B------:R-:W-:Y:S01]  /*3250*/  FMUL.FTZ R131, R131, R124 ;  /* 0x0000007c83837220 */ /* 0x000fe20000410000 */
[----:B------:R-:W-:Y:S01]  /*3260*/  FFMA.FTZ R128, R206, UR8, -R20 ;  /* 0x00000008ce807c23 */ /* 0x000fe20008010814 */
[----:B------:R-:W-:Y:S01]  /*3270*/  FMUL.FTZ R191, R163, R190 ;  /* 0x000000bea3bf7220 */ /* 0x000fe20000410000 */
[----:B------:R-:W-:Y:S01]  /*3280*/  FFMA.FTZ R124, R15, UR8, -R22 ;  /* 0x000000080f7c7c23 */ /* 0x000fe20008010816 */
[----:B------:R-:W-:Y:S01]  /*3290*/  FSEL R15, R224, -INF , !P1 ;  /* 0xff800000e00f7808 */ /* 0x000fe20004800000 */
[----:B------:R-:W-:Y:S01]  /*32a0*/  FMUL.FTZ R193, R160, R193 ;  /* 0x000000c1a0c17220 */ /* 0x000fe20000410000 */
[C---:B------:R-:W-:Y:S01]  /*32b0*/  FSEL R22, R221.reuse, -INF , !P6 ;  /* 0xff800000dd167808 */ /* 0x040fe20007000000 */
[----:B------:R-:W3:Y:S01]  /*32c0*/  MUFU.EX2 R8, R228 ;  /* 0x000000e400087308 */ /* 0x000ee20000000800 */
[----:B------:R-:W-:Y:S01]  /*32d0*/  FFMA.FTZ R221, -R221, R221, 1 ;  /* 0x3f800000dddd7423 */ /* 0x000fe200000101dd */
[----:B------:R-:W-:Y:S01]  /*32e0*/  FFMA.FTZ R188, R15, UR8, -R20 ;  /* 0x000000080fbc7c23 */ /* 0x000fe20008010814 */
[----:B------:R-:W-:Y:S01]  /*32f0*/  FSEL R20, R225, -INF , !P2 ;  /* 0xff800000e1147808 */ /* 0x000fe20005000000 */
[----:B------:R-:W-:Y:S01]  /*3300*/  FFMA.FTZ R15, -R17, R17, 1 ;  /* 0x3f800000110f7423 */ /* 0x000fe20000010111 */
[----:B-1----:R-:W-:Y:S01]  /*3310*/  FMUL.FTZ R194, R129, R192 ;  /* 0x000000c081c27220 */ /* 0x002fe20000410000 */
[----:B------:R-:W-:Y:S01]  /*3320*/  FFMA.FTZ R23, R22, UR8, -R23 ;  /* 0x0000000816177c23 */ /* 0x000fe20008010817 */
[----:B------:R-:W-:Y:S01]  /*3330*/  FMUL.FTZ R192, R14, R191 ;  /* 0x000000bf0ec07220 */ /* 0x000fe20000410000 */
[----:B------:R-:W-:Y:S01]  /*3340*/  FFMA.FTZ R190, R20, UR8, -R21 ;  /* 0x0000000814be7c23 */ /* 0x000fe20008010815 */
[----:B------:R-:W-:Y:S01]  /*3350*/  FMUL.FTZ R21, R15, R194 ;  /* 0x000000c20f157220 */ /* 0x000fe20000410000 */
[----:B------:R-:W1:Y:S01]  /*3360*/  MUFU.EX2 R22, R212 ;  /* 0x000000d400167308 */ /* 0x000e620000000800 */
[----:B------:R-:W5:Y:S01]  /*3370*/  LDS.64 R14, [R4+0x1e2a0] ;  /* 0x01e2a000040e7984 */ /* 0x000f620000000a00 */
[--C-:B----4-:R-:W-:Y:S01]  /*3380*/  FADD.FTZ R191, R132, -R10.reuse ;  /* 0x8000000a84bf7221 */ /* 0x110fe20000010000 */
[----:B------:R-:W-:Y:S01]  /*3390*/  FMUL.FTZ R130, R130, R193 ;  /* 0x000000c182827220 */ /* 0x000fe20000410000 */
[----:B------:R-:W-:Y:S01]  /*33a0*/  FADD.FTZ R193, R134, -R10 ;  /* 0x8000000a86c17221 */ /* 0x000fe20000010000 */
[----:B------:R-:W-:Y:S01]  /*33b0*/  FFMA.FTZ R10, -R18, R18, 1 ;  /* 0x3f800000120a7423 */ /* 0x000fe20000010112 */
[----:B------:R-:W-:Y:S01]  /*33c0*/  FMUL.FTZ R191, R196, R191 ;  /* 0x000000bfc4bf7220 */ /* 0x000fe20000410000 */
[--C-:B------:R-:W-:Y:S01]  /*33d0*/  FADD.FTZ R133, R133, -R11.reuse ;  /* 0x8000000b85857221 */ /* 0x100fe20000010000 */
[----:B------:R-:W4:Y:S01]  /*33e0*/  MUFU.EX2 R17, R211 ;  /* 0x000000d300117308 */ /* 0x000f220000000800 */
[----:B------:R-:W-:Y:S01]  /*33f0*/  FADD.FTZ R20, R135, -R11 ;  /* 0x8000000b87147221 */ /* 0x000fe20000010000 */
[----:B------:R-:W-:Y:S01]  /*3400*/  FMUL.FTZ R135, R10, R191 ;  /* 0x000000bf0a877220 */ /* 0x000fe20000410000 */
[----:B------:R-:W-:Y:S01]  /*3410*/  FFMA.FTZ R194, -R19, R19, 1 ;  /* 0x3f80000013c27423 */ /* 0x000fe20000010113 */
[----:B------:R-:W5:Y:S01]  /*3420*/  LDS.64 R10, [R4+0x1e2c0] ;  /* 0x01e2c000040a7984 */ /* 0x000f620000000a00 */
[----:B------:R-:W-:Y:S01]  /*3430*/  FMUL.FTZ R133, R122, R133 ;  /* 0x000000857a857220 */ /* 0x000fe20000410000 */
[----:B------:R-:W-:Y:S01]  /*3440*/  FFMA.FTZ R134, -R200, R200, 1 ;  /* 0x3f800000c8867423 */ /* 0x000fe200000101c8 */
[----:B---3--:R-:W-:Y:S01]  /*3450*/  FMUL.FTZ R229, R8, R229 ;  /* 0x000000e508e57220 */ /* 0x008fe20000410000 */
[----:B------:R-:W3:Y:S01]  /*3460*/  MUFU.EX2 R18, R210 ;  /* 0x000000d200127308 */ /* 0x000ee20000000800 */
[----:B------:R-:W-:Y:S01]  /*3470*/  FMUL.FTZ R194, R194, R133 ;  /* 0x00000085c2c27220 */ /* 0x000fe20000410000 */
[----:B-1----:R-:W-:Y:S01]  /*3480*/  FMUL.FTZ R193, R22, R193 ;  /* 0x000000c116c17220 */ /* 0x002fe20000410000 */
[----:B------:R-:W-:Y:S01]  /*3490*/  FMUL.FTZ R126, R126, R229 ;  /* 0x000000e57e7e7220 */ /* 0x000fe20000410000 */
[----:B------:R-:W-:Y:S01]  /*34a0*/  FFMA.FTZ R219, -R219, R219, 1 ;  /* 0x3f800000dbdb7423 */ /* 0x000fe200000101db */
[----:B------:R-:W-:Y:S01]  /*34b0*/  FFMA.FTZ R224, -R224, R224, 1 ;  /* 0x3f800000e0e07423 */ /* 0x000fe200000101e0 */
[--C-:B--2---:R-:W-:Y:S01]  /*34c0*/  FADD.FTZ R133, R136, -R6.reuse ;  /* 0x8000000688857221 */ /* 0x104fe20000010000 */
[----:B------:R-:W-:Y:S01]  /*34d0*/  FADD.FTZ R191, R138, -R6 ;  /* 0x800000068abf7221 */ /* 0x000fe20000010000 */
[--C-:B------:R-:W-:Y:S01]  /*34e0*/  FADD.FTZ R6, R137, -R7.reuse ;  /* 0x8000000789067221 */ /* 0x100fe20000010000 */
[----:B------:R-:W-:Y:S01]  /*34f0*/  FMUL.FTZ R134, R134, R193 ;  /* 0x000000c186867220 */ /* 0x000fe20000410000 */
[----:B----4-:R-:W-:Y:S01]  /*3500*/  FMUL.FTZ R20, R17, R20 ;  /* 0x0000001411147220 */ /* 0x010fe20000410000 */
[----:B------:R-:W-:Y:S01]  /*3510*/  FFMA.FTZ R136, -R202, R202, 1 ;  /* 0x3f800000ca887423 */ /* 0x000fe200000101ca */
[----:B------:R-:W-:Y:S01]  /*3520*/  FFMA.FTZ R193, -R201, R201, 1 ;  /* 0x3f800000c9c17423 */ /* 0x000fe200000101c9 */
[----:B------:R-:W-:Y:S01]  /*3530*/  FADD.FTZ R202, R139, -R7 ;  /* 0x800000078bca7221 */ /* 0x000fe20000010000 */
[----:B------:R-:W-:Y:S01]  /*3540*/  FMUL.FTZ R200, R199, R6 ;  /* 0x00000006c7c87220 */ /* 0x000fe20000410000 */
[----:B------:R-:W1:Y:S01]  /*3550*/  MUFU.EX2 R19, R209 ;  /* 0x000000d100137308 */ /* 0x000e620000000800 */
[----:B------:R2:W4:Y:S01]  /*3560*/  LDS.64 R6, [R4+0x1e2e0] ;  /* 0x01e2e00004067984 */ /* 0x0005220000000a00 */
[----:B------:R-:W-:Y:S01]  /*3570*/  FMUL.FTZ R193, R193, R20 ;  /* 0x00000014c1c17220 */ /* 0x000fe20000410000 */
[----:B------:R-:W-:Y:S01]  /*3580*/  FMUL.FTZ R133, R198, R133 ;  /* 0x00000085c6857220 */ /* 0x000fe20000410000 */
[----:B------:R-:W-:Y:S01]  /*3590*/  FFMA.FTZ R139, -R203, R203, 1 ;  /* 0x3f800000cb8b7423 */ /* 0x000fe200000101cb */
[----:B---3--:R-:W-:Y:S01]  /*35a0*/  FMUL.FTZ R132, R18, R191 ;  /* 0x000000bf12847220 */ /* 0x008fe20000410000 */
[----:B------:R-:W-:Y:S01]  /*35b0*/  FFMA.FTZ R137, -R204, R204, 1 ;  /* 0x3f800000cc897423 */ /* 0x000fe200000101cc */
[----:B------:R-:W-:Y:S01]  /*35c0*/  FMUL.FTZ R136, R136, R133 ;  /* 0x0000008588887220 */ /* 0x000fe20000410000 */
[----:B------:R-:W2:Y:S01]  /*35d0*/  MUFU.EX2 R20, R208 ;  /* 0x000000d000147308 */ /* 0x000ea20000000800 */
[----:B------:R-:W-:Y:S01]  /*35e0*/  FMUL.FTZ R139, R139, R200 ;  /* 0x000000c88b8b7220 */ /* 0x000fe20000410000 */
[--C-:B-----5:R-:W-:Y:S01]  /*35f0*/  FADD.FTZ R195, R142, -R14.reuse ;  /* 0x8000000e8ec37221 */ /* 0x120fe20000010000 */
[----:B------:R-:W-:Y:S01]  /*3600*/  FMUL.FTZ R137, R137, R132 ;  /* 0x0000008489897220 */ /* 0x000fe20000410000 */
[--C-:B------:R-:W-:Y:S01]  /*3610*/  FADD.FTZ R142, R141, -R15.reuse ;  /* 0x8000000f8d8e7221 */ /* 0x100fe20000010000 */
[----:B------:R-:W-:Y:S01]  /*3620*/  FADD.FTZ R200, R143, -R15 ;  /* 0x8000000f8fc87221 */ /* 0x000fe20000010000 */
[----:B------:R-:W-:Y:S01]  /*3630*/  FFMA.FTZ R15, -R154, R154, 1 ;  /* 0x3f8000009a0f7423 */ /* 0x000fe2000001019a */
[----:B------:R-:W-:Y:S01]  /*3640*/  FFMA.FTZ R138, -R205, R205, 1 ;  /* 0x3f800000cd8a7423 */ /* 0x000fe200000101cd */
[----:B------:R-:W3:Y:S01]  /*3650*/  MUFU.EX2 R133, R189 ;  /* 0x000000bd00857308 */ /* 0x000ee20000000800 */
[----:B-1----:R-:W-:Y:S01]  /*3660*/  FMUL.FTZ R191, R19, R202 ;  /* 0x000000ca13bf7220 */ /* 0x002fe20000410000 */
[----:B------:R-:W-:Y:S01]  /*3670*/  FFMA.FTZ R141, -R153, R153, 1 ;  /* 0x3f800000998d7423 */ /* 0x000fe20000010199 */
[----:B------:R-:W-:Y:S01]  /*3680*/  FMUL.FTZ R142, R121, R142 ;  /* 0x0000008e798e7220 */ /* 0x000fe20000410000 */
[----:B------:R-:W-:Y:S01]  /*3690*/  FFMA.FTZ R223, -R223, R223, 1 ;  /* 0x3f800000dfdf7423 */ /* 0x000fe200000101df */
[--C-:B------:R-:W-:Y:S01]  /*36a0*/  FADD.FTZ R145, R145, -R11.reuse ;  /* 0x8000000b91917221 */ /* 0x100fe20000010000 */
[----:B------:R-:W-:Y:S01]  /*36b0*/  FMUL.FTZ R138, R138, R191 ;  /* 0x000000bf8a8a7220 */ /* 0x000fe20000410000 */
[----:B------:R-:W-:Y:S01]  /*36c0*/  FADD.FTZ R191, R140, -R14 ;  /* 0x8000000e8cbf7221 */ /* 0x000fe20000010000 */
[----:B------:R-:W1:Y:S01]  /*36d0*/  MUFU.EX2 R23, R23 ;  /* 0x0000001700177308 */ /* 0x000e620000000800 */
[----:B--2---:R-:W-:Y:S01]  /*36e0*/  FMUL.FTZ R4, R20, R195 ;  /* 0x000000c314047220 */ /* 0x004fe20000410000 */
[----:B------:R-:W-:Y:S01]  /*36f0*/  FFMA.FTZ R140, -R215, R215, 1 ;  /* 0x3f800000d78c7423 */ /* 0x000fe200000101d7 */
[--C-:B------:R-:W-:Y:S01]  /*3700*/  FADD.FTZ R144, R144, -R10.reuse ;  /* 0x8000000a90907221 */ /* 0x100fe20000010000 */
[----:B------:R-:W-:Y:S01]  /*3710*/  FMUL.FTZ R145, R12, R145 ;  /* 0x000000910c917220 */ /* 0x000fe20000410000 */
[----:B------:R-:W-:Y:S01]  /*3720*/  FMUL.FTZ R15, R15, R4 ;  /* 0x000000040f0f7220 */ /* 0x000fe20000410000 */
[----:B------:R-:W-:Y:S01]  /*3730*/  FADD.FTZ R153, R146, -R10 ;  /* 0x8000000a92997221 */ /* 0x000fe20000010000 */
[----:B------:R-:W-:Y:S01]  /*3740*/  FMUL.FTZ R141, R141, R142 ;  /* 0x0000008e8d8d7220 */ /* 0x000fe20000410000 */
[----:B------:R2:W5:Y:S01]  /*3750*/  MUFU.EX2 R132, R124 ;  /* 0x0000007c00847308 */ /* 0x0005620000000800 */
[----:B---3--:R-:W-:Y:S01]  /*3760*/  FMUL.FTZ R143, R133, R200 ;  /* 0x000000c8858f7220 */ /* 0x008fe20000410000 */
[----:B------:R-:W-:Y:S01]  /*3770*/  FFMA.FTZ R14, -R152, R152, 1 ;  /* 0x3f800000980e7423 */ /* 0x000fe20000010198 */
[----:B------:R-:W-:Y:S01]  /*3780*/  FFMA.FTZ R225, -R225, R225, 1 ;  /* 0x3f800000e1e17423 */ /* 0x000fe200000101e1 */
[----:B------:R-:W-:Y:S01]  /*3790*/  F2FP.F16.F32.PACK_AB R189, R218, R159 ;  /* 0x0000009fdabd723e */ /* 0x000fe200000000ff */
[----:B------:R-:W-:Y:S01]  /*37a0*/  FMUL.FTZ R140, R140, R143 ;  /* 0x0000008f8c8c7220 */ /* 0x000fe20000410000 */
[----:B------:R-:W-:Y:S01]  /*37b0*/  FMUL.FTZ R143, R197, R144 ;  /* 0x00000090c58f7220 */ /* 0x000fe20000410000 */
[----:B------:R-:W-:Y:S01]  /*37c0*/  FMUL.FTZ R144, R234, R145 ;  /* 0x00000091ea907220 */ /* 0x000fe20000410000 */
[----:B------:R-:W3:Y:S01]  /*37d0*/  MUFU.EX2 R120, R120 ;  /* 0x0000007800787308 */ /* 0x000ee20000000800 */
[----:B--2---:R-:W-:Y:S01]  /*37e0*/  FADD.FTZ R124, R147, -R11 ;  /* 0x8000000b937c7221 */ /* 0x004fe20000010000 */
[----:B----4-:R-:W-:Y:S01]  /*37f0*/  FADD.FTZ R147, R148, -R6 ;  /* 0x8000000694937221 */ /* 0x010fe20000010000 */
[----:B------:R-:W-:Y:S01]  /*3800*/  FADD.FTZ R142, R151, -R7 ;  /* 0x80000007978e7221 */ /* 0x000fe20000010000 */
[----:B------:R-:W-:Y:S01]  /*3810*/  FMUL.FTZ R143, R156, R143 ;  /* 0x0000008f9c8f7220 */ /* 0x000fe20000410000 */
[----:B-1----:R-:W-:Y:S01]  /*3820*/  FMUL.FTZ R124, R23, R124 ;  /* 0x0000007c177c7220 */ /* 0x002fe20000410000 */
[----:B------:R-:W-:-:S02]  /*3830*/  F2FP.F16.F32.PACK_AB R156, R192, R131 ;  /* 0x00000083c09c723e */ /* 0x000fc400000000ff */
[----:B------:R-:W1:Y:S01]  /*3840*/  MUFU.EX2 R128, R128 ;  /* 0x0000008000807308 */ /* 0x000e620000000800 */
[----:B-----5:R-:W-:Y:S01]  /*3850*/  FMUL.FTZ R10, R132, R153 ;  /* 0x00000099840a7220 */ /* 0x020fe20000410000 */
[----:B------:R-:W-:Y:S01]  /*3860*/  FMUL.FTZ R145, R221, R124 ;  /* 0x0000007cdd917220 */ /* 0x000fe20000410000 */
[----:B------:R-:W-:Y:S01]  /*3870*/  FADD.FTZ R153, R150, -R6 ;  /* 0x8000000696997221 */ /* 0x000fe20000010000 */
[----:B------:R-:W-:Y:S01]  /*3880*/  FADD.FTZ R124, R149, -R7 ;  /* 0x80000007957c7221 */ /* 0x000fe20000010000 */
[----:B------:R-:W-:Y:S02]  /*3890*/  IMAD.U32 R7, RZ, RZ, UR5 ;  /* 0x00000005ff077e24 */ /* 0x000fe4000f8e00ff */
[----:B------:R-:W-:Y:S01]  /*38a0*/  FMUL.FTZ R10, R219, R10 ;  /* 0x0000000adb0a7220 */ /* 0x000fe20000410000 */
[----:B------:R-:W-:Y:S01]  /*38b0*/  F2FP.F16.F32.PACK_AB R159, R193, R134 ;  /* 0x00000086c19f723e */ /* 0x000fe200000000ff */
[----:B------:R-:W2:Y:S01]  /*38c0*/  MUFU.EX2 R13, R13 ;  /* 0x0000000d000d7308 */ /* 0x000ea20000000800 */
[----:B---3--:R-:W-:Y:S01]  /*38d0*/  FMUL.FTZ R191, R120, R191 ;  /* 0x000000bf78bf7220 */ /* 0x008fe20000410000 */
[----:B------:R-:W-:-:S02]  /*38e0*/  F2FP.F16.F32.PACK_AB R148, R139, R136 ;  /* 0x000000888b94723e */ /* 0x000fc400000000ff */
[----:B------:R-:W-:Y:S01]  /*38f0*/  F2FP.F16.F32.PACK_AB R149, R138, R137 ;  /* 0x000000898a95723e */ /* 0x000fe200000000ff */
[----:B------:R-:W-:Y:S01]  /*3900*/  FMUL.FTZ R14, R14, R191 ;  /* 0x000000bf0e0e7220 */ /* 0x000fe20000410000 */
[----:B------:R-:W-:Y:S01]  /*3910*/  F2FP.F16.F32.PACK_AB R191, R157, R126 ;  /* 0x0000007e9dbf723e */ /* 0x000fe200000000ff */
[----:B------:R-:W-:Y:S01]  /*3920*/  IMAD R126, R7, 0x2000, R236 ;  /* 0x00002000077e7824 */ /* 0x000fe200078e02ec */
[----:B------:R3:W4:Y:S01]  /*3930*/  MUFU.EX2 R4, R188 ;  /* 0x000000bc00047308 */ /* 0x0007220000000800 */
[----:B-1----:R-:W-:Y:S01]  /*3940*/  FMUL.FTZ R6, R128, R147 ;  /* 0x0000009380067220 */ /* 0x002fe20000410000 */
[----:B------:R-:W-:Y:S01]  /*3950*/  F2FP.F16.F32.PACK_AB R157, R21, R130 ;  /* 0x00000082159d723e */ /* 0x000fe200000000ff */
[----:B------:R-:W-:Y:S01]  /*3960*/  IMAD R7, R126, 0x2, R235 ;  /* 0x000000027e077824 */ /* 0x000fe200078e02eb */
[----:B------:R-:W-:Y:S01]  /*3970*/  F2FP.F16.F32.PACK_AB R150, R141, R14 ;  /* 0x0000000e8d96723e */ /* 0x000fe200000000ff */
[----:B------:R-:W-:Y:S01]  /*3980*/  FMUL.FTZ R6, R233, R6 ;  /* 0x00000006e9067220 */ /* 0x000fe20000410000 */
[----:B------:R-:W-:-:S02]  /*3990*/  F2FP.F16.F32.PACK_AB R151, R140, R15 ;  /* 0x0000000f8c97723e */ /* 0x000fc400000000ff */
[----:B------:R1:W5:Y:S01]  /*39a0*/  MUFU.EX2 R11, R190 ;  /* 0x000000be000b7308 */ /* 0x0003620000000800 */
[----:B--2---:R-:W-:Y:S01]  /*39b0*/  FMUL.FTZ R124, R13, R124 ;  /* 0x0000007c0d7c7220 */ /* 0x004fe20000410000 */
[----:B---3--:R-:W-:Y:S02]  /*39c0*/  F2FP.F16.F32.PACK_AB R188, R220, R158 ;  /* 0x0000009edcbc723e */ /* 0x008fe400000000ff */
[----:B------:R-:W-:Y:S01]  /*39d0*/  F2FP.F16.F32.PACK_AB R158, R194, R135 ;  /* 0x00000087c29e723e */ /* 0x000fe200000000ff */
[----:B------:R-:W-:Y:S01]  /*39e0*/  FMUL.FTZ R223, R223, R124 ;  /* 0x0000007cdfdf7220 */ /* 0x000fe20000410000 */
[----:B------:R-:W-:Y:S02]  /*39f0*/  F2FP.F16.F32.PACK_AB R144, R144, R143 ;  /* 0x0000008f9090723e */ /* 0x000fe400000000ff */
[----:B------:R-:W-:Y:S01]  /*3a00*/  F2FP.F16.F32.PACK_AB R145, R145, R10 ;  /* 0x0000000a9191723e */ /* 0x000fe200000000ff */
[----:B----4-:R-:W-:Y:S01]  /*3a10*/  FMUL.FTZ R153, R4, R153 ;  /* 0x0000009904997220 */ /* 0x010fe20000410000 */
[----:B-1----:R-:W-:-:S02]  /*3a20*/  F2FP.F16.F32.PACK_AB R190, R127, R125 ;  /* 0x0000007d7fbe723e */ /* 0x002fc400000000ff */
[----:B------:R-:W-:Y:S01]  /*3a30*/  F2FP.F16.F32.PACK_AB R146, R223, R6 ;  /* 0x00000006df92723e */ /* 0x000fe200000000ff */
[----:B------:R-:W-:Y:S01]  /*3a40*/  FMUL.FTZ R147, R224, R153 ;  /* 0x00000099e0937220 */ /* 0x000fe20000410000 */
[----:B------:R-:W-:Y:S01]  /*3a50*/  F2FP.F16.F32.PACK_AB R124, R227, R226 ;  /* 0x000000e2e37c723e */ /* 0x000fe200000000ff */
[----:B------:R1:W-:Y:S01]  /*3a60*/  STSM.16.MT88.4 [R7+0x1e800], R188 ;  /* 0x01e800bc07007844 */ /* 0x0003e20000004200 */
[----:B------:R-:W-:Y:S01]  /*3a70*/  F2FP.F16.F32.PACK_AB R126, R161, R155 ;  /* 0x0000009ba17e723e */ /* 0x000fe200000000ff */
[----:B-----5:R-:W-:Y:S01]  /*3a80*/  FMUL.FTZ R142, R11, R142 ;  /* 0x0000008e0b8e7220 */ /* 0x020fe20000410000 */
[----:B------:R-:W-:Y:S01]  /*3a90*/  F2FP.F16.F32.PACK_AB R125, R5, R123 ;  /* 0x0000007b057d723e */ /* 0x000fe200000000ff */
[----:B------:R1:W-:Y:S01]  /*3aa0*/  STSM.16.MT88.4 [R7+0x1f000], R156 ;  /* 0x01f0009c07007844 */ /* 0x0003e20000004200 */
[----:B------:R-:W-:Y:S01]  /*3ab0*/  F2FP.F16.F32.PACK_AB R127, R9, R8 ;  /* 0x00000008097f723e */ /* 0x000fe200000000ff */
[----:B------:R-:W-:Y:S01]  /*3ac0*/  FMUL.FTZ R142, R225, R142 ;  /* 0x0000008ee18e7220 */ /* 0x000fe20000410000 */
[----:B------:R-:W-:Y:S01]  /*3ad0*/  IMAD R5, R16, 0x1000, R235 ;  /* 0x0000100010057824 */ /* 0x000fe200078e02eb */
[----:B------:R1:W-:Y:S01]  /*3ae0*/  STSM.16.MT88.4 [R7+0x1f800], R148 ;  /* 0x01f8009407007844 */ /* 0x0003e20000004200 */
[----:B------:R-:W-:-:S02]  /*3af0*/  F2FP.F16.F32.PACK_AB R123, R11, R4 ;  /* 0x000000040b7b723e */ /* 0x000fc400000000ff */
[----:B------:R-:W-:-:S05]  /*3b00*/  F2FP.F16.F32.PACK_AB R147, R142, R147 ;  /* 0x000000938e93723e */ /* 0x000fca00000000ff */
[----:B------:R1:W-:Y:S01]  /*3b10*/  STSM.16.MT88.4 [R7+0x20000], R144 ;  /* 0x0200009007007844 */ /* 0x0003e20000004200 */
[----:B------:R-:W-:-:S06]  /*3b20*/  WARPGROUP.ARRIVE ;  /* 0x00000000000079c5 */ /* 0x000fcc0000000000 */
[----:B------:R-:W-:Y:S01]  /*3b30*/  HGMMA.64x96x16.F32 R72, R124, gdesc[UR12].tnspB, R72, gsb0 ;  /* 0x4160000c7c487df0 */ /* 0x000fe20008000848 */
[----:B------:R-:W-:Y:S01]  /*3b40*/  UIADD3 UR14, UR12, 0x40, URZ ;  /* 0x000000400c0e7890 */ /* 0x000fe2000fffe03f */
[----:B------:R-:W-:Y:S01]  /*3b50*/  UMOV UR15, 0x80000020 ;  /* 0x80000020000f7882 */ /* 0x000fe20000000000 */
[----:B------:R-:W-:Y:S02]  /*3b60*/  WARPGROUP.DEPBAR.LE gsb0, 0x0 ;  /* 0x00008000000079c5 */ /* 0x000fe40000010000 */
[----:B------:R-:W-:Y:S02]  /*3b70*/  F2FP.F16.F32.PACK_AB R124, R163, R162 ;  /* 0x000000a2a37c723e */ /* 0x000fe400000000ff */
[----:B------:R-:W-:Y:S02]  /*3b80*/  F2FP.F16.F32.PACK_AB R126, R122, R196 ;  /* 0x000000c47a7e723e */ /* 0x000fe400000000ff */
[----:B------:R-:W-:Y:S02]  /*3b90*/  F2FP.F16.F32.PACK_AB R125, R129, R160 ;  /* 0x000000a0817d723e */ /* 0x000fe400000000ff */
[----:B------:R-:W-:-:S02]  /*3ba0*/  F2FP.F16.F32.PACK_AB R127, R17, R22 ;  /* 0x00000016117f723e */ /* 0x000fc400000000ff */
[----:B------:R-:W-:Y:S02]  /*3bb0*/  F2FP.F16.F32.PACK_AB R122, R13, R128 ;  /* 0x000000800d7a723e */ /* 0x000fe400000000ff */
        /* <DEDUP_REMOVED lines=10> */
[----:B------:R-:W-:Y:S01]  /*3c60*/  WARPGROUP.ARRIVE ;  /* 0x00000000000079c5 */ /* 0x000fe20000000000 */
[----:B------:R-:W-:-:S05]  /*3c70*/  F2FP.F16.F32.PACK_AB R121, R23, R132 ;  /* 0x000000841779723e */ /* 0x000fca00000000ff */
[----:B------:R-:W-:Y:S01]  /*3c80*/  HGMMA.64x96x16.F32 R72, R124, gdesc[UR12].tnspB, R72, gsb0 ;  /* 0x4160000c7c487df0 */ /* 0x000fe20008000848 */
[----:B------:R-:W-:Y:S01]  /*3c90*/  R2UR UR14, R5 ;  /* 0x00000000050e72ca */ /* 0x000fe200000e0000 */
[----:B------:R-:W-:-:S12]  /*3ca0*/  UMOV UR15, 0x80000020 ;  /* 0x80000020000f7882 */ /* 0x000fd80000000000 */
[----:B------:R-:W-:Y:S02]  /*3cb0*/  USHF.R.U32.HI UR16, URZ, 0x4, UR14 ;  /* 0x000000043f107899 */ /* 0x000fe4000801160e */
[----:B------:R-:W-:Y:S02]  /*3cc0*/  UIADD3 UR14, UR12, 0xc0, URZ ;  /* 0x000000c00c0e7890 */ /* 0x000fe4000fffe03f */
[----:B------:R-:W-:Y:S01]  /*3cd0*/  ULOP3.LUT UR16, UR16, 0x3fff, URZ, 0xc0, !UPT ;  /* 0x00003fff10107892 */ /* 0x000fe2000f8ec03f */
[----:B------:R-:W-:-:S03]  /*3ce0*/  UMOV UR12, UR17 ;  /* 0x00000011000c7c82 */ /* 0x000fc60008000000 */
        /* <DEDUP_REMOVED lines=163> */
.L_x_2171:
        /* <DEDUP_REMOVED lines=48> */
.L_x_2172:
        /* <DEDUP_REMOVED lines=62> */
.L_x_2154:
[----:B------:R-:W-:Y:S05]  /*4e00*/  @P0 BRA `(.L_x_2174) ;  /* 0x0000000c008c0947 */ /* 0x000fea0003800000 */
[----:B------:R-:W2:Y:S01]  /*4e10*/  S2UR UR4, SR_CgaCtaId ;  /* 0x00000000000479c3 */ /* 0x000ea20000008800 */
[----:B------:R-:W-:Y:S02]  /*4e20*/  UMOV UR39, 0x400 ;  /* 0x0000040000277882 */ /* 0x000fe40000000000 */
[----:B--2---:R-:W-:-:S06]  /*4e30*/  ULEA UR39, UR4, UR39, 0x18 ;  /* 0x0000002704277291 */ /* 0x004fcc000f8ec03f */
[----:B------:R-:W-:-:S05]  /*4e40*/  IMAD.U32 R16, RZ, RZ, UR39 ;  /* 0x00000027ff107e24 */ /* 0x000fca000f8e00ff */
        /* <DEDUP_REMOVED lines=18> */
.L_x_2175:
[----:B------:R-:W-:-:S06]  /*4f70*/  UIADD3 UR4, UR39, 0x6000, URZ ;  /* 0x0000600027047890 */ /* 0x000fcc000fffe03f */
        /* <DEDUP_REMOVED lines=19> */
.L_x_2176:
        /* <DEDUP_REMOVED lines=18> */
.L_x_2177:
        /* <DEDUP_REMOVED lines=18> */
.L_x_2178:
        /* <DEDUP_REMOVED lines=16> */
[----:B-1----:R-:W-:Y:S01]  /*53f0*/  VIADD R0, R0, 0xffffff80 ;  /* 0xffffff8000007836 */ /* 0x002fe20000000000 */
[----:B------:R-:W-:Y:S02]  /*5400*/  F2FP.F16.F32.PACK_AB R97, R99, R98 ;  /* 0x000000626361723e */ /* 0x000fe400000000ff */
[----:B------:R-:W-:-:S02]  /*5410*/  F2FP.F16.F32.PACK_AB R104, R105, R104 ;  /* 0x000000686968723e */ /* 0x000fc400000000ff */
[----:B------:R-:W-:Y:S02]  /*5420*/  SHF.R.S32.HI R3, RZ, 0x1f, R0 ;  /* 0x0000001fff037819 */ /* 0x000fe40000011400 */
[----:B------:R-:W-:Y:S02]  /*5430*/  F2FP.F16.F32.PACK_AB R98, R101, R100 ;  /* 0x000000646562723e */ /* 0x000fe400000000ff */
[CC--:B------:R-:W-:Y:S02]  /*5440*/  LEA.HI R2, R3.reuse, R0.reuse, RZ, 0x4 ;  /* 0x0000000003027211 */ /* 0x0c0fe400078f20ff */
[----:B------:R-:W-:Y:S02]  /*5450*/  LEA.HI R3, R3, R0, RZ, 0x5 ;  /* 0x0000000003037211 */ /* 0x000fe400078f28ff */
[----:B------:R-:W-:Y:S02]  /*5460*/  LOP3.LUT R5, R2, 0xfffffff0, RZ, 0xc0, !PT ;  /* 0xfffffff002057812 */ /* 0x000fe400078ec0ff */
        /* <DEDUP_REMOVED lines=86> */
[----:B------:R-:W-:Y:S01]  /*59d0*/  ULDC.64 UR6, c[0x0][0x198] ;  /* 0x0000660000067ab9 */ /* 0x000fe20000000a00 */
[----:B------:R-:W-:Y:S02]  /*59e0*/  UIADD3 UR40, UR39, 0x6000, URZ ;  /* 0x0000600027287890 */ /* 0x000fe4000fffe03f */
[----:B------:R-:W-:Y:S02]  /*59f0*/  UIADD3 UR4, UP0, UR6, 0x770, URZ ;  /* 0x0000077006047890 */ /* 0x000fe4000ff1e03f */
[----:B------:R-:W-:Y:S02]  /*5a00*/  USHF.L.U32 UR42, UR37, 0x7, URZ ;  /* 0x00000007252a7899 */ /* 0x000fe4000800063f */
[----:B------:R-:W-:Y:S02]  /*5a10*/  UIADD3.X UR5, URZ, UR7, URZ, UP0, !UPT ;  /* 0x000000073f057290 */ /* 0x000fe400087fe43f */
[----:B------:R-:W-:Y:S02]  /*5a20*/  UIADD3 UR6, UP0, UR6, 0x670, URZ ;  /* 0x0000067006067890 */ /* 0x000fe4000ff1e03f */
[----:B------:R-:W-:-:S02]  /*5a30*/  UIADD3 UR32, UR39, 0x8000, URZ ;  /* 0x0000800027207890 */ /* 0x000fc4000fffe03f */
[----:B------:R-:W-:Y:S02]  /*5a40*/  UIADD3 UR24, UR39, 0xa000, URZ ;  /* 0x0000a00027187890 */ /* 0x000fe4000fffe03f */
[----:B------:R-:W-:Y:S02]  /*5a50*/  UIADD3.X UR7, URZ, UR7, URZ, UP0, !UPT ;  /* 0x000000073f077290 */ /* 0x000fe400087fe43f */
[----:B------:R-:W-:Y:S02]  /*5a60*/  UIADD3 UR16, UR39, 0x2000, URZ ;  /* 0x0000200027107890 */ /* 0x000fe4000fffe03f */
[----:B------:R-:W-:Y:S01]  /*5a70*/  UIADD3 UR8, UR39, 0x4000, URZ ;  /* 0x0000400027087890 */ /* 0x000fe2000fffe03f */
[----:B------:R-:W-:Y:S01]  /*5a80*/  UMOV UR41, URZ ;  /* 0x0000003f00297c82 */ /* 0x000fe20008000000 */
[----:B------:R-:W-:Y:S01]  /*5a90*/  UMOV UR33, 0x20 ;  /* 0x0000002000217882 */ /* 0x000fe20000000000 */
[----:B------:R-:W-:Y:S01]  /*5aa0*/  UMOV UR35, UR43 ;  /* 0x0000002b00237c82 */ /* 0x000fe20008000000 */
[----:B------:R-:W-:Y:S01]  /*5ab0*/  UMOV UR36, UR44 ;  /* 0x0000002c00247c82 */ /* 0x000fe20008000000 */
[----:B------:R-:W-:Y:S01]  /*5ac0*/  UMOV UR34, UR42 ;  /* 0x0000002a00227c82 */ /* 0x000fe20008000000 */
[----:B------:R-:W-:Y:S01]  /*5ad0*/  UMOV UR25, 0x40 ;  /* 0x0000004000197882 */ /* 0x000fe20000000000 */
[----:B------:R-:W-:Y:S01]  /*5ae0*/  UMOV UR27, UR43 ;  /* 0x0000002b001b7c82 */ /* 0x000fe20008000000 */
[----:B------:R-:W-:Y:S01]  /*5af0*/  UMOV UR28, UR44 ;  /* 0x0000002c001c7c82 */ /* 0x000fe20008000000 */
[----:B------:R1:W-:Y:S01]  /*5b00*/  UTMASTG.4D [UR40], [UR4] ;  /* 0x00000028040073b5 */ /* 0x0003e20008018000 */
[----:B------:R-:W-:Y:S01]  /*5b10*/  UMOV UR26, UR42 ;  /* 0x0000002a001a7c82 */ /* 0x000fe20008000000 */
[----:B------:R-:W-:Y:S01]  /*5b20*/  UMOV UR17, 0x20 ;  /* 0x0000002000117882 */ /* 0x000fe20000000000 */
[----:B------:R-:W-:Y:S01]  /*5b30*/  UMOV UR19, UR43 ;  /* 0x0000002b00137c82 */ /* 0x000fe20008000000 */
[----:B------:R-:W-:Y:S01]  /*5b40*/  UMOV UR20, UR44 ;  /* 0x0000002c00147c82 */ /* 0x000fe20008000000 */
[----:B------:R-:W-:Y:S01]  /*5b50*/  UMOV UR18, UR42 ;  /* 0x0000002a00127c82 */ /* 0x000fe20008000000 */
[----:B------:R-:W-:Y:S01]  /*5b60*/  UMOV UR9, 0x40 ;  /* 0x0000004000097882 */ /* 0x000fe20000000000 */
[----:B------:R-:W-:Y:S01]  /*5b70*/  UMOV UR11, UR43 ;  /* 0x0000002b000b7c82 */ /* 0x000fe20008000000 */
[----:B------:R3:W-:Y:S01]  /*5b80*/  UTMASTG.4D [UR32], [UR4] ;  /* 0x00000020040073b5 */ /* 0x0007e20008018000 */
[----:B------:R-:W-:Y:S01]  /*5b90*/  UMOV UR12, UR44 ;  /* 0x0000002c000c7c82 */ /* 0x000fe20008000000 */
[----:B------:R-:W-:Y:S01]  /*5ba0*/  UMOV UR10, UR42 ;  /* 0x0000002a000a7c82 */ /* 0x000fe20008000000 */
[----:B------:R3:W-:Y:S01]  /*5bb0*/  UTMASTG.4D [UR24], [UR4] ;  /* 0x00000018040073b5 */ /* 0x0007e20008018000 */
[----:B-1----:R-:W-:-:S02]  /*5bc0*/  UMOV UR40, UR39 ;  /* 0x0000002700287c82 */ /* 0x002fc40008000000 */
[----:B------:R3:W-:Y:S01]  /*5bd0*/  UTMASTG.4D [UR40], [UR6] ;  /* 0x00000028060073b5 */ /* 0x0007e20008018000 */
[----:B------:R3:W-:Y:S01]  /*5be0*/  UTMASTG.4D [UR16], [UR6] ;  /* 0x00000010060073b5 */ /* 0x0007e20008018000 */
[----:B------:R3:W-:Y:S02]  /*5bf0*/  UTMASTG.4D [UR8], [UR6] ;  /* 0x00000008060073b5 */ /* 0x0007e40008018000 */
[----:B---3--:R0:W-:Y:S02]  /*5c00*/  UTMACMDFLUSH ;  /* 0x00000000000079b7 */ /* 0x0081e40000000000 */
.L_x_2180:
[----:B------:R-:W-:Y:S05]  /*5c10*/  BSYNC B0 ;  /* 0x0000000000007941 */ /* 0x000fea0003800000 */
.L_x_2179:
[----:B------:R-:W-:-:S04]  /*5c20*/  DEPBAR.LE SB0, 0x0 ;  /* 0x000080000000791a */ /* 0x000fc80000000000 */
[----:B------:R-:W-:Y:S05]  /*5c30*/  EXIT ;  /* 0x000000000000794d */ /* 0x000fea0003800000 */
.L_x_2174:
[----:B-1----:R-:W1:Y:S01]  /*5c40*/  S2R R0, SR_TID.X ;  /* 0x0000000000007919 */ /* 0x002e620000002100 */
[----:B------:R-:W2:Y:S01]  /*5c50*/  LDC.64 R12, c[0x0][0x850] ;  /* 0x00021400ff0c7b82 */ /* 0x000ea20000000a00 */
[----:B------:R-:W-:Y:S01]  /*5c60*/  USHF.R.S32.HI UR10, URZ, 0x1f, UR43 ;  /* 0x0000001f3f0a7899 */ /* 0x000fe2000801142b */
[----:B------:R-:W-:Y:S01]  /*5c70*/  IMAD.U32 R19, RZ, RZ, UR37 ;  /* 0x00000025ff137e24 */ /* 0x000fe2000f8e00ff */
[----:B------:R-:W-:Y:S01]  /*5c80*/  ULDC UR4, c[0x0][0x808] ;  /* 0x0002020000047ab9 */ /* 0x000fe20000000800 */
[----:B------:R-:W-:Y:S01]  /*5c90*/  USHF.R.S32.HI UR11, URZ, 0x1f, UR44 ;  /* 0x0000001f3f0b7899 */ /* 0x000fe2000801142c */
[----:B------:R-:W-:Y:S01]  /*5ca0*/  BSSY B0, `(.L_x_2181) ;  /* 0x0000036000007945 */ /* 0x000fe20003800000 */
[----:B------:R-:W-:Y:S02]  /*5cb0*/  UIMAD UR4, UR37, -0x80, UR4 ;  /* 0xffffff80250478a4 */ /* 0x000fe4000f8e0204 */
[----:B------:R-:W3:Y:S01]  /*5cc0*/  LDC.64 R10, c[0x0][0x820] ;  /* 0x00020800ff0a7b82 */ /* 0x000ee20000000a00 */
[----:B------:R-:W-:-:S07]  /*5cd0*/  ULDC.64 UR6, c[0x0][0x208] ;  /* 0x0000820000067ab9 */ /* 0x000fce0000000a00 */
[----:B------:R-:W4:Y:S08]  /*5ce0*/  LDC.64 R16, c[0x0][0x828] ;  /* 0x00020a00ff107b82 */ /* 0x000f300000000a00 */
[----:B------:R-:W5:Y:S01]  /*5cf0*/  LDC.64 R14, c[0x0][0x858] ;  /* 0x00021600ff0e7b82 */ /* 0x000f620000000a00 */
[----:B--2---:R-:W-:-:S04]  /*5d00*/  IMAD R4, R12, UR10, RZ ;  /* 0x0000000a0c047c24 */ /* 0x004fc8000f8e02ff */
[----:B------:R-:W-:Y:S02]  /*5d10*/  IMAD R13, R13, UR43, R4 ;  /* 0x0000002b0d0d7c24 */ /* 0x000fe4000f8e0204 */
[----:B-1----:R-:W-:-:S05]  /*5d20*/  VIADD R3, R0, 0xffffff80 ;  /* 0xffffff8000037836 */ /* 0x002fca0000000000 */
[----:B------:R-:W-:-:S04]  /*5d30*/  SHF.R.S32.HI R2, RZ, 0x1f, R3 ;  /* 0x0000001fff027819 */ /* 0x000fc80000011403 */
[----:B------:R-:W-:-:S04]  /*5d40*/  LEA.HI R2, R2, R3, RZ, 0x2 ;  /* 0x0000000302027211 */ /* 0x000fc800078f10ff */
[----:B------:R-:W-:Y:S02]  /*5d50*/  LOP3.LUT R0, R2, 0x1ffffffc, RZ, 0xc0, !PT ;  /* 0x1ffffffc02007812 */ /* 0x000fe400078ec0ff */
[----:B------:R-:W-:-:S03]  /*5d60*/  SHF.R.S32.HI R2, RZ, 0x2, R2 ;  /* 0x00000002ff027819 */ /* 0x000fc60000011402 */
[----:B------:R-:W-:Y:S01]  /*5d70*/  IMAD.IADD R0, R3, 0x1, -R0 ;  /* 0x0000000103007824 */ /* 0x000fe200078e0a00 */
[C---:B------:R-:W-:Y:S01]  /*5d80*/  ISETP.GE.AND P1, PT, R2.reuse, UR4, PT ;  /* 0x0000000402007c0c */ /* 0x040fe2000bf26270 */
[----:B------:R-:W-:Y:S02]  /*5d90*/  VIADD R3, R2, 0x40 ;  /* 0x0000004002037836 */ /* 0x000fe40000000000 */
[----:B------:R-:W-:Y:S02]  /*5da0*/  IMAD.SHL.U32 R6, R0, 0x8, RZ ;  /* 0x0000000800067824 */ /* 0x000fe400078e00ff */
[----:B---3--:R-:W-:Y:S01]  /*5db0*/  IMAD R0, R10, UR10, RZ ;  /* 0x0000000a0a007c24 */ /* 0x008fe2000f8e02ff */
[----:B------:R-:W-:Y:S01]  /*5dc0*/  ISETP.GE.AND P0, PT, R3, UR4, PT ;  /* 0x0000000403007c0c */ /* 0x000fe2000bf06270 */
[----:B------:R-:W-:Y:S01]  /*5dd0*/  VIADD R18, R6, 0x40 ;  /* 0x0000004006127836 */ /* 0x000fe20000000000 */
[----:B------:R-:W-:Y:S01]  /*5de0*/  SHF.R.S32.HI R7, RZ, 0x1f, R6 ;  /* 0x0000001fff077819 */ /* 0x000fe20000011406 */
[----:B------:R-:W-:Y:S01]  /*5df0*/  IMAD R11, R11, UR43, R0 ;  /* 0x0000002b0b0b7c24 */ /* 0x000fe2000f8e0200 */
[----:B------:R-:W-:Y:S01]  /*5e00*/  SHF.R.S32.HI R3, RZ, 0x1f, R2 ;  /* 0x0000001fff037819 */ /* 0x000fe20000011402 */
[----:B----4-:R-:W-:-:S02]  /*5e10*/  IMAD R0, R16, UR11, RZ ;  /* 0x0000000b10007c24 */ /* 0x010fc4000f8e02ff */
[----:B------:R-:W-:-:S04]  /*5e20*/  IMAD.WIDE.U32 R4, R10, UR43, R6 ;  /* 0x0000002b0a047c25 */ /* 0x000fc8000f8e0006 */
[----:B------:R-:W-:-:S04]  /*5e30*/  IMAD.WIDE.U32 R8, R12, UR43, R6 ;  /* 0x0000002b0c087c25 */ /* 0x000fc8000f8e0006 */
[----:B------:R-:W-:Y:S02]  /*5e40*/  IMAD.IADD R5, R5, 0x1, R11 ;  /* 0x0000000105057824 */ /* 0x000fe400078e020b */
[----:B------:R-:W-:-:S04]  /*5e50*/  IMAD.WIDE R10, R19, 0x80, R2 ;  /* 0x00000080130a7825 */ /* 0x000fc800078e0202 */
[C---:B-----5:R-:W-:Y:S02]  /*5e60*/  IMAD R2, R14.reuse, UR11, RZ ;  /* 0x0000000b0e027c24 */ /* 0x060fe4000f8e02ff */
[----:B------:R-:W-:Y:S02]  /*5e70*/  IMAD.IADD R9, R9, 0x1, R13 ;  /* 0x0000000109097824 */ /* 0x000fe400078e020d */
[----:B------:R-:W-:Y:S02]  /*5e80*/  IMAD R3, R17, UR44, R0 ;  /* 0x0000002c11037c24 */ /* 0x000fe4000f8e0200 */
[----:B------:R-:W-:Y:S02]  /*5e90*/  IMAD R17, R15, UR44, R2 ;  /* 0x0000002c0f117c24 */ /* 0x000fe4000f8e0202 */
        /* <DEDUP_REMOVED lines=22> */
.L_x_2182:
[----:B------:R-:W-:Y:S05]  /*6000*/  BSYNC B0 ;  /* 0x0000000000007941 */ /* 0x000fea0003800000 */
.L_x_2181:
        /* <DEDUP_REMOVED lines=21> */
.L_x_2184:
[----:B------:R-:W-:Y:S05]  /*6160*/  BSYNC B0 ;  /* 0x0000000000007941 */ /* 0x000fea0003800000 */
.L_x_2183:
        /* <DEDUP_REMOVED lines=18> */
.L_x_2186:
[----:B------:R-:W-:Y:S05]  /*6290*/  BSYNC B0 ;  /* 0x0000000000007941 */ /* 0x000fea0003800000 */
.L_x_2185:
        /* <DEDUP_REMOVED lines=22> */
.L_x_2188:
[----:B------:R-:W-:Y:S05]  /*6400*/  BSYNC B0 ;  /* 0x0000000000007941 */ /* 0x000fea0003800000 */
.L_x_2187:
[----:B------:R-:W-:Y:S05]  /*6410*/  EXIT ;  /* 0x000000000000794d */ /* 0x000fea0003800000 */
.L_x_2150:
[----:B------:R-:W-:-:S08]  /*6420*/  NOP ;  /* 0x0000000000007918 */ /* 0x000fd00000000000 */
[----:B------:R-:W1:-:S00]  /*6430*/  USETMAXREG.DEALLOC.CTAPOOL 0x18 ;  /* 0x00000018000079c8 */ /* 0x000e4000080e0500 */
[----:B-1----:R-:W-:Y:S01]  /*6440*/  LOP3.LUT R0, R0, 0x3, RZ, 0xc0, !PT ;  /* 0x0000000300007812 */ /* 0x002fe200078ec0ff */
[----:B------:R-:W-:Y:S05]  /*6450*/  BSSY B0, `(.L_x_2189) ;  /* 0x0000364000007945 */ /* 0x000fea0003800000 */
[----:B------:R-:W1:Y:S02]  /*6460*/  SHFL.IDX PT, R0, R0, RZ, 0x1f ;  /* 0x00001fff00007589 */ /* 0x000e6400000e0000 */
[----:B-1----:R-:W-:-:S13]  /*6470*/  ISETP.NE.AND P0, PT, R0, RZ, PT ;  /* 0x000000ff0000720c */ /* 0x002fda0003f05270 */
[----:B------:R-:W-:Y:S05]  /*6480*/  @!P0 BRA `(.L_x_2190) ;  /* 0x0000000c00888947 */ /* 0x000fea0003800000 */
[----:B------:R-:W-:-:S13]  /*6490*/  ISETP.NE.AND P0, PT, R0, 0x1, PT ;  /* 0x000000010000780c */ /* 0x000fda0003f05270 */
[----:B------:R-:W-:Y:S05]  /*64a0*/  @P0 BRA `(.L_x_2191) ;  /* 0x0000003400780947 */ /* 0x000fea0003800000 */
[----:B------:R-:W1:Y:S01]  /*64b0*/  S2UR UR7, SR_CTAID.X ;  /* 0x00000000000779c3 */ /* 0x000e620000002500 */
[----:B------:R-:W-:Y:S02]  /*64c0*/  ULDC UR8, c[0x0][0xb50] ;  /* 0x0002d40000087ab9 */ /* 0x000fe40000000800 */
[----:B------:R-:W-:-:S05]  /*64d0*/  UISETP.NE.AND UP0, UPT, UR8, 0x1, UPT ;  /* 0x000000010800788c */ /* 0x000fca000bf05270 */
[----:B------:R-:W2:Y:S06]  /*64e0*/  LDC R0, c[0x0][0xb68] ;  /* 0x0002da00ff007b82 */ /* 0x000eac0000000800 */
[----:B------:R-:W-:Y:S01]  /*64f0*/  @UP0 ULDC UR4, c[0x0][0xb54] ;  /* 0x0002d50000040ab9 */ /* 0x000fe20000000800 */
[----:B------:R-:W-:Y:S01]  /*6500*/  @UP0 ULDC UR9, c[0x0][0xb58] ;  /* 0x0002d60000090ab9 */ /* 0x000fe20000000800 */
[----:B-1----:R-:W-:Y:S02]  /*6510*/  UIMAD.WIDE.U32 UR4, UR7, UR4, URZ ;  /* 0x00000004070472a5 */ /* 0x002fe4000f8e003f */
[----:B------:R-:W-:-:S02]  /*6520*/  UMOV UR6, UR7 ;  /* 0x0000000700067c82 */ /* 0x000fc40008000000 */
[----:B------:R-:W-:-:S04]  /*6530*/  @UP0 USHF.R.U32.HI UR6, URZ, UR9, UR5 ;  /* 0x000000093f060299 */ /* 0x000fc80008011605 */
[----:B------:R-:W-:Y:S02]  /*6540*/  UIADD3 UR4, -UR6, URZ, URZ ;  /* 0x0000003f06047290 */ /* 0x000fe4000fffe13f */
[----:B--2---:R-:W-:Y:S02]  /*6550*/  ISETP.LE.AND P0, PT, R0, UR6, PT ;  /* 0x0000000600007c0c */ /* 0x004fe4000bf03270 */
[----:B------:R-:W-:-:S11]  /*6560*/  UIMAD UR8, UR8, UR4, UR7 ;  /* 0x00000004080872a4 */ /* 0x000fd6000f8e0207 */
[----:B------:R-:W-:Y:S05]  /*6570*/  @!P0 BRA `(.L_x_2192) ;  /* 0x0000000000208947 */ /* 0x000fea0003800000 */
        /* <DEDUP_REMOVED lines=8> */
.L_x_2192:
[----:B------:R-:W-:Y:S01]  /*6600*/  ULDC UR9, c[0x0][0xb44] ;  /* 0x0002d10000097ab9 */ /* 0x000fe20000000800 */
[----:B------:R-:W-:Y:S01]  /*6610*/  UMOV UR7, UR8 ;  /* 0x0000000800077c82 */ /* 0x000fe20008000000 */
[----:B------:R-:W-:-:S11]  /*6620*/  UISETP.NE.AND UP0, UPT, UR9, 0x1, UPT ;  /* 0x000000010900788c */ /* 0x000fd6000bf05270 */
[----:B------:R-:W-:Y:S02]  /*6630*/  @UP0 ULDC.64 UR10, c[0x0][0xb48] ;  /* 0x0002d200000a0ab9 */ /* 0x000fe40000000a00 */
[----:B------:R-:W-:-:S04]  /*6640*/  UIMAD.WIDE.U32 UR4, UR8, UR10, URZ ;  /* 0x0000000a080472a5 */ /* 0x000fc8000f8e003f */
[----:B------:R-:W-:-:S04]  /*6650*/  @UP0 USHF.R.U32.HI UR7, URZ, UR11, UR5 ;  /* 0x0000000b3f070299 */ /* 0x000fc80008011605 */
[----:B------:R-:W-:-:S12]  /*6660*/  UIMAD UR4, UR7, UR9, URZ ;  /* 0x00000009070472a4 */ /* 0x000fd8000f8e023f */
.L_x_2193:
        /* <DEDUP_REMOVED lines=13> */
[----:B------:R-:W-:Y:S05]  /*6740*/  @!P0 BRA `(.L_x_2191) ;  /* 0x0000003000d08947 */ /* 0x000fea0003800000 */
[----:B------:R-:W-:Y:S01]  /*6750*/  ULDC UR5, c[0x0][0x280] ;  /* 0x0000a00000057ab9 */ /* 0x000fe20000000800 */
[----:B------:R-:W-:Y:S01]  /*6760*/  ULDC UR4, c[0x0][0x290] ;  /* 0x0000a40000047ab9 */ /* 0x000fe20000000800 */
[----:B------:R-:W-:Y:S01]  /*6770*/  ULEA UR7, UR7, UR5, 0x7 ;  /* 0x0000000507077291 */ /* 0x000fe2000f8e383f */
[----:B------:R-:W-:Y:S01]  /*6780*/  ULDC UR6, c[0x0][0x74c] ;  /* 0x0001d30000067ab9 */ /* 0x000fe20000000800 */
[----:B------:R-:W-:Y:S02]  /*6790*/  UIADD3 UR5, UR5, 0x3f, URZ ;  /* 0x0000003f05057890 */ /* 0x000fe4000fffe03f */
[----:B------:R-:W-:Y:S02]  /*67a0*/  UIADD3 UR7, -UR6, UR7, -UR4 ;  /* 0x0000000706077290 */ /* 0x000fe4000fffe904 */
[----:B------:R-:W-:Y:S02]  /*67b0*/  USHF.R.S32.HI UR6, URZ, 0x1f, UR5 ;  /* 0x0000001f3f067899 */ /* 0x000fe40008011405 */
[----:B------:R-:W-:-:S02]  /*67c0*/  USHF.R.S32.HI UR4, URZ, 0x1f, UR7 ;  /* 0x0000001f3f047899 */ /* 0x000fc40008011407 */
[----:B------:R-:W-:Y:S02]  /*67d0*/  ULEA.HI UR5, UR6, UR5, URZ, 0x6 ;  /* 0x0000000506057291 */ /* 0x000fe4000f8f303f */
[----:B------:R-:W-:Y:S02]  /*67e0*/  ULEA.HI UR4, UR4, UR7, URZ, 0x6 ;  /* 0x0000000704047291 */ /* 0x000fe4000f8f303f */
[----:B------:R-:W-:Y:S02]  /*67f0*/  USHF.R.S32.HI UR5, URZ, 0x6, UR5 ;  /* 0x000000063f057899 */ /* 0x000fe40008011405 */
[----:B------:R-:W-:-:S04]  /*6800*/  USHF.R.S32.HI UR4, URZ, 0x6, UR4 ;  /* 0x000000063f047899 */ /* 0x000fc80008011404 */
[----:B------:R-:W-:-:S04]  /*6810*/  UISETP.LT.AND UP0, UPT, URZ, UR4, UPT ;  /* 0x000000043f00728c */ /* 0x000fc8000bf01270 */
[----:B------:R-:W-:-:S04]  /*6820*/  USEL UR8, URZ, UR4, !UP0 ;  /* 0x000000043f087287 */ /* 0x000fc8000c000000 */
[----:B------:R-:W-:-:S06]  /*6830*/  UISETP.GT.AND UP0, UPT, UR5, UR8, UPT ;  /* 0x000000080500728c */ /* 0x000fcc000bf04270 */
[----:B------:R-:W-:-:S13]  /*6840*/  PLOP3.LUT P0, PT, PT, PT, UP0, 0x80, 0x0 ;  /* 0x000000000000781c */ /* 0x000fda0003f0f008 */
[----:B------:R-:W-:Y:S05]  /*6850*/  @!P0 BRA `(.L_x_2191) ;  /* 0x00000030008c8947 */ /* 0x000fea0003800000 */
[----:B------:R-:W-:Y:S01]  /*6860*/  USHF.R.S32.HI UR4, URZ, 0x1f, UR11 ;  /* 0x0000001f3f047899 */ /* 0x000fe2000801140b */
[----:B------:R-:W-:Y:S01]  /*6870*/  ULDC.64 UR12, c[0x0][0x2d8] ;  /* 0x0000b600000c7ab9 */ /* 0x000fe20000000a00 */
[----:B------:R-:W-:Y:S02]  /*6880*/  ELECT P0, URZ, PT ;  /* 0x00000000003f782f */ /* 0x000fe40003800000 */
[----:B------:R-:W-:Y:S02]  /*6890*/  UIMAD UR9, UR4, UR12, URZ ;  /* 0x0000000c040972a4 */ /* 0x000fe4000f8e023f */
[----:B------:R-:W-:Y:S02]  /*68a0*/  UIADD3 UR4, UR5, -UR8, URZ ;  /* 0x8000000805047290 */ /* 0x000fe4000fffe03f */
[----:B------:R-:W-:Y:S02]  /*68b0*/  UIMAD.WIDE.U32 UR6, UR11, UR12, URZ ;  /* 0x0000000c0b0672a5 */ /* 0x000fe4000f8e003f */
[----:B------:R-:W-:-:S02]  /*68c0*/  ULOP3.LUT UR4, UR4, 0x1, URZ, 0xc0, !UPT ;  /* 0x0000000104047892 */ /* 0x000fc4000f8ec03f */
[----:B------:R-:W-:Y:S02]  /*68d0*/  UIMAD UR9, UR11, UR13, UR9 ;  /* 0x0000000d0b0972a4 */ /* 0x000fe4000f8e0209 */
[----:B------:R-:W-:Y:S02]  /*68e0*/  UISETP.NE.U32.AND UP0, UPT, UR4, 0x1, UPT ;  /* 0x000000010400788c */ /* 0x000fe4000bf05070 */
[----:B------:R-:W-:Y:S01]  /*68f0*/  USHF.R.S32.HI UR11, URZ, 0x1f, UR10 ;  /* 0x0000001f3f0b7899 */ /* 0x000fe2000801140a */
[----:B------:R-:W-:Y:S01]  /*6900*/  ULDC.64 UR12, c[0x0][0x2e0] ;  /* 0x0000b800000c7ab9 */ /* 0x000fe20000000a00 */
[----:B------:R-:W-:Y:S02]  /*6910*/  UIADD3 UR7, UR7, UR9, URZ ;  /* 0x0000000907077290 */ /* 0x000fe4000fffe03f */
[----:B------:R-:W-:Y:S01]  /*6920*/  PLOP3.LUT P1, PT, PT, PT, UP0, 0x80, 0x0 ;  /* 0x000000000000781c */ /* 0x000fe20003f2f008 */
[----:B------:R-:W-:Y:S02]  /*6930*/  UIMAD UR9, UR11, UR12, URZ ;  /* 0x0000000c0b0972a4 */ /* 0x000fe4000f8e023f */
[----:B------:R-:W-:-:S02]  /*6940*/  UIMAD.WIDE.U32 UR6, UR10, UR12, UR6 ;  /* 0x0000000c0a0672a5 */ /* 0x000fc4000f8e0006 */
[----:B------:R-:W-:-:S04]  /*6950*/  UIMAD UR9, UR10, UR13, UR9 ;  /* 0x0000000d0a0972a4 */ /* 0x000fc8000f8e0209 */
[----:B------:R-:W-:-:S04]  /*6960*/  UIADD3 UR23, UR7, UR9, URZ ;  /* 0x0000000907177290 */ /* 0x000fc8000fffe03f */
[----:B------:R-:W-:Y:S08]  /*6970*/  @P1 BRA `(.L_x_2194) ;  /* 0x0000000000bc1947 */ /* 0x000ff00003800000 */
        /* <DEDUP_REMOVED lines=18> */
.L_x_2196:
[----:B------:R-:W-:Y:S05]  /*6aa0*/  BSYNC B1 ;  /* 0x0000000000017941 */ /* 0x000fea0003800000 */
.L_x_2195:
        /* <DEDUP_REMOVED lines=19> */
.L_x_2198:
[----:B------:R-:W-:Y:S05]  /*6be0*/  BSYNC B1 ;  /* 0x0000000000017941 */ /* 0x000fea0003800000 */
.L_x_2197:
[----:B------:R-:W-:Y:S06]  /*6bf0*/  BAR.ARV 0xa, 0xa0 ;  /* 0x0282800000007b1d */ /* 0x000fec0000002000 */
[----:B------:R-:W-:Y:S04]  /*6c00*/  BSSY B1, `(.L_x_2199) ;  /* 0x0000003000017945 */ /* 0x000fe80003800000 */
[----:B------:R-:W-:Y:S05]  /*6c10*/  @!P0 BRA `(.L_x_2200) ;  /* 0x0000000000048947 */ /* 0x000fea0003800000 */
[----:B------:R-:W-:-:S04]  /*6c20*/  DEPBAR.LE SB0, 0x0 ;  /* 0x000080000000791a */ /* 0x000fc80000000000 */
.L_x_2200:
[----:B------:R-:W-:Y:S05]  /*6c30*/  BSYNC B1 ;  /* 0x0000000000017941 */ /* 0x000fea0003800000 */
.L_x_2199:
[----:B------:R-:W-:Y:S06]  /*6c40*/  BAR.ARV 0xb, 0xa0 ;  /* 0x02c2800000007b1d */ /* 0x000fec0000002000 */
[----:B------:R-:W-:Y:S01]  /*6c50*/  UIADD3 UR12, UR8, 0x1, URZ ;  /* 0x00000001080c7890 */ /* 0x000fe2000fffe03f */
[----:B------:R-:W-:Y:S11]  /*6c60*/  BRA `(.L_x_2201) ;  /* 0x0000000000047947 */ /* 0x000ff60003800000 */
.L_x_2194:
[----:B------:R-:W-:-:S05]  /*6c70*/  UMOV UR12, UR8 ;  /* 0x00000008000c7c82 */ /* 0x000fca0008000000 */
.L_x_2201:
[----:B------:R-:W-:-:S04]  /*6c80*/  UIADD3 UR4, UR8, 0x1, URZ ;  /* 0x0000000108047890 */ /* 0x000fc8000fffe03f */
[----:B------:R-:W-:-:S06]  /*6c90*/  UISETP.NE.AND UP0, UPT, UR5, UR4, UPT ;  /* 0x000000040500728c */ /* 0x000fcc000bf05270 */
[----:B------:R-:W-:-:S13]  /*6ca0*/  PLOP3.LUT P1, PT, PT, PT, UP0, 0x80, 0x0 ;  /* 0x000000000000781c */ /* 0x000fda0003f2f008 */
[----:B------:R-:W-:Y:S05]  /*6cb0*/  @!P1 BRA `(.L_x_2191) ;  /* 0x0000002c00749947 */ /* 0x000fea0003800000 */
[----:B------:R-:W-:Y:S01]  /*6cc0*/  ULDC.64 UR10, c[0x0][0x2c0] ;  /* 0x0000b000000a7ab9 */ /* 0x000fe20000000a00 */
[----:B------:R-:W-:Y:S02]  /*6cd0*/  UIADD3 UR19, UR9, UR7, URZ ;  /* 0x0000000709137290 */ /* 0x000fe4000fffe03f */
        /* <DEDUP_REMOVED lines=10> */
[----:B------:R-:W-:Y:S01]  /*6d80*/  ULDC.64 UR24, c[0x0][0x2c0] ;  /* 0x0000b00000187ab9 */ /* 0x000fe20000000a00 */
[----:B------:R-:W-:-:S09]  /*6d90*/  UMOV UR20, UR13 ;  /* 0x0000000d00147c82 */ /* 0x000fd20008000000 */
.L_x_2214:
        /* <DEDUP_REMOVED lines=20> */
.L_x_2203:
[----:B------:R-:W-:Y:S05]  /*6ee0*/  BSYNC B1 ;  /* 0x0000000000017941 */ /* 0x000fea0003800000 */
.L_x_2202:
        /* <DEDUP_REMOVED lines=13> */
.L_x_2205:
[----:B------:R-:W-:Y:S05]  /*6fc0*/  BSYNC B1 ;  /* 0x0000000000017941 */ /* 0x000fea0003800000 */
.L_x_2204:
[----:B------:R-:W-:Y:S06]  /*6fd0*/  BAR.ARV 0xa, 0xa0 ;  /* 0x0282800000007b1d */ /* 0x000fec0000002000 */
[----:B------:R-:W-:Y:S04]  /*6fe0*/  BSSY B1, `(.L_x_2206) ;  /* 0x0000003000017945 */ /* 0x000fe80003800000 */
[----:B------:R-:W-:Y:S05]  /*6ff0*/  @!P0 BRA `(.L_x_2207) ;  /* 0x0000000000048947 */ /* 0x000fea0003800000 */
[----:B------:R-:W-:-:S04]  /*7000*/  DEPBAR.LE SB0, 0x0 ;  /* 0x000080000000791a */ /* 0x000fc80000000000 */
.L_x_2207:
[----:B------:R-:W-:Y:S05]  /*7010*/  BSYNC B1 ;  /* 0x0000000000017941 */ /* 0x000fea0003800000 */
.L_x_2206:
        /* <DEDUP_REMOVED lines=13> */
.L_x_2209:
[----:B------:R-:W-:Y:S05]  /*70f0*/  BSYNC B1 ;  /* 0x0000000000017941 */ /* 0x000fea0003800000 */
.L_x_2208:
        /* <DEDUP_REMOVED lines=13> */
.L_x_2211:
[----:B------:R-:W-:Y:S05]  /*71d0*/  BSYNC B1 ;  /* 0x0000000000017941 */ /* 0x000fea0003800000 */
.L_x_2210:
[----:B------:R-:W-:Y:S01]  /*71e0*/  UIADD3 UR12, UR12, 0x2, URZ ;  /* 0x000000020c0c7890 */ /* 0x000fe2000fffe03f */
[----:B------:R-:W-:Y:S06]  /*71f0*/  BAR.ARV 0xa, 0xa0 ;  /* 0x0282800000007b1d */ /* 0x000fec0000002000 */
[----:B------:R-:W-:Y:S01]  /*7200*/  UISETP.GE.AND UP0, UPT, UR12, UR5, UPT ;  /* 0x000000050c00728c */ /* 0x000fe2000bf06270 */
[----:B------:R-:W-:Y:S04]  /*7210*/  BSSY B1, `(.L_x_2212) ;  /* 0x0000003000017945 */ /* 0x000fe80003800000 */
[----:B------:R-:W-:Y:S06]  /*7220*/  @!P0 BRA `(.L_x_2213) ;  /* 0x0000000000048947 */ /* 0x000fec0003800000 */
[----:B------:R-:W-:-:S04]  /*7230*/  DEPBAR.LE SB0, 0x0 ;  /* 0x000080000000791a */ /* 0x000fc80000000000 */
.L_x_2213:
[----:B------:R-:W-:Y:S05]  /*7240*/  BSYNC B1 ;  /* 0x0000000000017941 */ /* 0x000fea0003800000 */
.L_x_2212:
[----:B------:R-:W-:Y:S06]  /*7250*/  BAR.ARV 0xb, 0xa0 ;  /* 0x02c2800000007b1d */ /* 0x000fec0000002000 */
[----:B------:R-:W-:Y:S01]  /*7260*/  PLOP3.LUT P1, PT, PT, PT, UP0, 0x80, 0x0 ;  /* 0x000000000000781c */ /* 0x000fe20003f2f008 */
[----:B------:R-:W-:Y:S02]  /*7270*/  UIADD3 UR20, UR20, 0x3000, URZ ;  /* 0x0000300014147890 */ /* 0x000fe4000fffe03f */
[----:B------:R-:W-:-:S10]  /*7280*/  UIADD3 UR4, UR4, 0x3000, URZ ;  /* 0x0000300004047890 */ /* 0x000fd4000fffe03f */
[----:B------:R-:W-:Y:S05]  /*7290*/  @!P1 BRA `(.L_x_2214) ;  /* 0xfffffff800c09947 */ /* 0x000fea000383ffff */
[----:B------:R-:W-:Y:S05]  /*72a0*/  BRA `(.L_x_2191) ;  /* 0x0000002400f87947 */ /* 0x000fea0003800000 */
.L_x_2190:
        /* <DEDUP_REMOVED lines=21> */
.L_x_2215:
[----:B------:R-:W-:Y:S01]  /*7400*/  ULDC UR8, c[0x0][0xb44] ;  /* 0x0002d10000087ab9 */ /* 0x000fe20000000800 */
[----:B------:R-:W-:Y:S01]  /*7410*/  UMOV UR11, UR7 ;  /* 0x00000007000b7c82 */ /* 0x000fe20008000000 */
[----:B------:R-:W-:-:S11]  /*7420*/  UISETP.NE.AND UP0, UPT, UR8, 0x1, UPT ;  /* 0x000000010800788c */ /* 0x000fd6000bf05270 */
[----:B------:R-:W-:Y:S02]  /*7430*/  @UP0 ULDC.64 UR12, c[0x0][0xb48] ;  /* 0x0002d200000c0ab9 */ /* 0x000fe40000000a00 */
[----:B------:R-:W-:-:S04]  /*7440*/  UIMAD.WIDE.U32 UR4, UR7, UR12, URZ ;  /* 0x0000000c070472a5 */ /* 0x000fc8000f8e003f */
[----:B------:R-:W-:-:S04]  /*7450*/  @UP0 USHF.R.U32.HI UR11, URZ, UR13, UR5 ;  /* 0x0000000d3f0b0299 */ /* 0x000fc80008011605 */
[----:B------:R-:W-:-:S12]  /*7460*/  UIMAD UR4, UR11, UR8, URZ ;  /* 0x000000080b0472a4 */ /* 0x000fd8000f8e023f */
.L_x_2216:
[----:B------:R-:W-:Y:S01]  /*7470*/  ULDC UR8, c[0x0][0xb38] ;  /* 0x0002ce0000087ab9 */ /* 0x000fe20000000800 */
[----:B------:R-:W-:Y:S01]  /*7480*/  UIADD3 UR4, UR7, -UR4, URZ ;  /* 0x8000000407047290 */ /* 0x000fe2000fffe03f */
[----:B------:R-:W-:Y:S01]  /*7490*/  IMAD.MOV.U32 R11, RZ, RZ, 0x1 ;  /* 0x00000001ff0b7424 */ /* 0x000fe200078e00ff */
[----:B------:R-:W-:Y:S01]  /*74a0*/  UISETP.NE.AND UP0, UPT, UR8, 0x1, UPT ;  /* 0x000000010800788c */ /* 0x000fe2000bf05270 */
[----:B------:R-:W-:Y:S01]  /*74b0*/  IMAD.MOV.U32 R0, RZ, RZ, RZ ;  /* 0x000000ffff007224 */ /* 0x000fe200078e00ff */
[----:B------:R-:W-:Y:S02]  /*74c0*/  ULDC UR5, c[0x0][0xb44] ;  /* 0x0002d10000057ab9 */ /* 0x000fe40000000800 */
[----:B------:R-:W-:-:S07]  /*74d0*/  UIMAD UR6, UR6, UR5, UR4 ;  /* 0x00000005060672a4 */ /* 0x000fce000f8e0204 */
        /* <DEDUP_REMOVED lines=9> */
[----:B------:R-:W-:Y:S01]  /*7570*/  USHF.L.U32 UR11, UR11, 0x7, URZ ;  /* 0x000000070b0b7899 */ /* 0x000fe2000800063f */
[----:B------:R-:W-:Y:S01]  /*7580*/  ULDC UR5, c[0x0][0x280] ;  /* 0x0000a00000057ab9 */ /* 0x000fe20000000800 */
[----:B------:R-:W-:Y:S01]  /*7590*/  ULDC UR4, c[0x0][0x290] ;  /* 0x0000a40000047ab9 */ /* 0x000fe20000000800 */
[----:B------:R-:W-:Y:S01]  /*75a0*/  ULDC UR6, c[0x0][0x74c] ;  /* 0x0001d30000067ab9 */ /* 0x000fe20000000800 */
[----:B------:R-:W-:-:S04]  /*75b0*/  UIADD3 UR4, -UR4, UR11, UR5 ;  /* 0x0000000b04047290 */ /* 0x000fc8000fffe105 */
[----:B------:R-:W-:Y:S02]  /*75c0*/  UIADD3 UR4, UR4, -UR6, URZ ;  /* 0x8000000604047290 */ /* 0x000fe4000fffe03f */
[----:B------:R-:W-:Y:S02]  /*75d0*/  UIADD3 UR6, UR5, 0x3f, URZ ;  /* 0x0000003f05067890 */ /* 0x000fe4000fffe03f */
[----:B------:R-:W-:Y:S02]  /*75e0*/  USHF.R.S32.HI UR5, URZ, 0x1f, UR4 ;  /* 0x0000001f3f057899 */ /* 0x000fe40008011404 */
[----:B------:R-:W-:Y:S02]  /*75f0*/  USHF.R.S32.HI UR7, URZ, 0x1f, UR6 ;  /* 0x0000001f3f077899 */ /* 0x000fe40008011406 */
[----:B------:R-:W-:Y:S02]  /*7600*/  ULEA.HI UR5, UR5, UR4, URZ, 0x6 ;  /* 0x0000000405057291 */ /* 0x000fe4000f8f303f */
[----:B------:R-:W-:-:S02]  /*7610*/  ULEA.HI UR4, UR7, UR6, URZ, 0x6 ;  /* 0x0000000607047291 */ /* 0x000fc4000f8f303f */
[----:B------:R-:W-:Y:S02]  /*7620*/  USHF.R.S32.HI UR5, URZ, 0x6, UR5 ;  /* 0x000000063f057899 */ /* 0x000fe40008011405 */
[----:B------:R-:W-:-:S04]  /*7630*/  USHF.R.S32.HI UR4, URZ, 0x6, UR4 ;  /* 0x000000063f047899 */ /* 0x000fc80008011404 */
[----:B------:R-:W-:-:S04]  /*7640*/  VIMNMX R4, RZ, UR5, !PT ;  /* 0x00000005ff047c48 */ /* 0x000fc8000ffe0100 */
[----:B------:R-:W-:-:S13]  /*7650*/  ISETP.LT.AND P0, PT, R4, UR4, PT ;  /* 0x0000000404007c0c */ /* 0x000fda000bf01270 */
[----:B------:R-:W-:Y:S05]  /*7660*/  @!P0 BRA `(.L_x_2217) ;  /* 0x0000002000748947 */ /* 0x000fea0003800000 */
[----:B------:R-:W-:Y:S01]  /*7670*/  USHF.R.S32.HI UR5, URZ, 0x1f, UR20 ;  /* 0x0000001f3f057899 */ /* 0x000fe20008011414 */
[----:B------:R-:W-:Y:S01]  /*7680*/  BSSY B1, `(.L_x_2217) ;  /* 0x000021b000017945 */ /* 0x000fe20003800000 */
[----:B------:R-:W-:Y:S01]  /*7690*/  ULDC.64 UR6, c[0x0][0x718] ;  /* 0x0001c60000067ab9 */ /* 0x000fe20000000a00 */
[----:B------:R-:W-:Y:S01]  /*76a0*/  ULDC.64 UR14, c[0x0][0x730] ;  /* 0x0001cc00000e7ab9 */ /* 0x000fe20000000a00 */
[----:B------:R-:W-:Y:S01]  /*76b0*/  UIMAD.WIDE.U32 UR8, UR20, UR6, URZ ;  /* 0x00000006140872a5 */ /* 0x000fe2000f8e003f */
[----:B------:R-:W-:Y:S01]  /*76c0*/  IMAD.MOV.U32 R0, RZ, RZ, RZ ;  /* 0x000000ffff007224 */ /* 0x000fe200078e00ff */
[----:B------:R-:W-:Y:S02]  /*76d0*/  UIMAD UR6, UR5, UR6, URZ ;  /* 0x00000006050672a4 */ /* 0x000fe4000f8e023f */
[----:B------:R-:W-:Y:S02]  /*76e0*/  UIMAD UR5, UR5, UR14, URZ ;  /* 0x0000000e050572a4 */ /* 0x000fe4000f8e023f */
[----:B------:R-:W-:-:S02]  /*76f0*/  UIMAD UR6, UR20, UR7, UR6 ;  /* 0x00000007140672a4 */ /* 0x000fc4000f8e0206 */
[----:B------:R-:W-:Y:S01]  /*7700*/  UIMAD UR10, UR20, UR15, UR5 ;  /* 0x0000000f140a72a4 */ /* 0x000fe2000f8e0205 */
[----:B------:R-:W-:Y:S01]  /*7710*/  ULDC UR7, c[0x0][0x2e8] ;  /* 0x0000ba0000077ab9 */ /* 0x000fe20000000800 */
[----:B------:R-:W-:Y:S02]  /*7720*/  USHF.R.S32.HI UR5, URZ, 0x1f, UR21 ;  /* 0x0000001f3f057899 */ /* 0x000fe40008011415 */
[----:B------:R-:W-:Y:S01]  /*7730*/  UISETP.NE.AND UP0, UPT, UR7, 0x1, UPT ;  /* 0x000000010700788c */ /* 0x000fe2000bf05270 */
[----:B------:R-:W-:Y:S01]  /*7740*/  ULDC.64 UR22, c[0x0][0x720] ;  /* 0x0001c80000167ab9 */ /* 0x000fe20000000a00 */
[----:B------:R-:W-:Y:S01]  /*7750*/  ELECT P0, URZ, PT ;  /* 0x00000000003f782f */ /* 0x000fe20003800000 */
[----:B------:R-:W-:Y:S02]  /*7760*/  UIMAD UR7, UR5, UR22, URZ ;  /* 0x00000016050772a4 */ /* 0x000fe4000f8e023f */
[----:B------:R-:W-:Y:S02]  /*7770*/  UIADD3 UR9, UR9, UR6, URZ ;  /* 0x0000000609097290 */ /* 0x000fe4000fffe03f */
[----:B------:R-:W-:-:S02]  /*7780*/  UIMAD.WIDE.U32 UR12, UR20, UR14, URZ ;  /* 0x0000000e140c72a5 */ /* 0x000fc4000f8e003f */
[----:B------:R-:W-:Y:S01]  /*7790*/  UIMAD UR6, UR21, UR23, UR7 ;  /* 0x00000017150672a4 */ /* 0x000fe2000f8e0207 */
[----:B------:R-:W-:Y:S01]  /*77a0*/  ULDC.64 UR14, c[0x0][0x738] ;  /* 0x0001ce00000e7ab9 */ /* 0x000fe20000000a00 */
[----:B------:R-:W-:Y:S02]  /*77b0*/  UIMAD.WIDE.U32 UR22, UR21, UR22, UR8 ;  /* 0x00000016151672a5 */ /* 0x000fe4000f8e0008 */
[----:B------:R-:W-:Y:S02]  /*77c0*/  UIMAD UR5, UR5, UR14, URZ ;  /* 0x0000000e050572a4 */ /* 0x000fe4000f8e023f */
[----:B------:R-:W-:Y:S01]  /*77d0*/  UIADD3 UR13, UR13, UR10, URZ ;  /* 0x0000000a0d0d7290 */ /* 0x000fe2000fffe03f */
[----:B------:R-:W-:Y:S01]  /*77e0*/  @UP0 ULDC UR8, c[0x0][0x2ec] ;  /* 0x0000bb0000080ab9 */ /* 0x000fe20000000800 */
[----:B------:R-:W-:Y:S02]  /*77f0*/  UIMAD UR5, UR21, UR15, UR5 ;  /* 0x0000000f150572a4 */ /* 0x000fe4000f8e0205 */
[----:B------:R-:W-:-:S02]  /*7800*/  UIMAD.WIDE.U32 UR8, UR20, UR8, URZ ;  /* 0x00000008140872a5 */ /* 0x000fc4000f8e003f */
[----:B------:R-:W-:Y:S01]  /*7810*/  UIMAD.WIDE.U32 UR14, UR21, UR14, UR12 ;  /* 0x0000000e150e72a5 */ /* 0x000fe2000f8e000c */
[----:B------:R-:W-:Y:S02]  /*7820*/  @UP0 ULDC UR7, c[0x0][0x2f0] ;  /* 0x0000bc0000070ab9 */ /* 0x000fe40000000800 */
[----:B------:R-:W-:Y:S01]  /*7830*/  UMOV UR12, UR20 ;  /* 0x00000014000c7c82 */ /* 0x000fe20008000000 */
        /* <DEDUP_REMOVED lines=9> */
.L_x_2247:
        /* <DEDUP_REMOVED lines=15> */
.L_x_2220:
        /* <DEDUP_REMOVED lines=67> */
[----:B------:R-:W-:Y:S01]  /*7df0*/  ISETP.GE.AND P1, PT, R4, R6, PT ;  /* 0x000000060400720c */ /* 0x000fe20003f26270 */
[----:B------:R-:W-:Y:S01]  /*7e00*/  UTMALDG.4D [UR16], [UR48], desc[UR50] ;  /* 0x00003210300075b4 */ /* 0x000fe20008019000 */
[----:B------:R-:W-:Y:S01]  /*7e10*/  UMOV UR60, UR12 ;  /* 0x0000000c003c7c82 */ /* 0x000fe20008000000 */
[----:B------:R-:W-:Y:S01]  /*7e20*/  UMOV UR61, UR21 ;  /* 0x00000015003d7c82 */ /* 0x000fe20008000000 */
[----:B------:R1:W-:Y:S01]  /*7e30*/  UTMALDG.4D [UR40], [UR48], desc[UR50] ;  /* 0x00003228300075b4 */ /* 0x0003e20008019000 */
[----:B------:R-:W-:Y:S01]  /*7e40*/  UTMALDG.4D [UR24], [UR48], desc[UR50] ;  /* 0x00003218300075b4 */ /* 0x000fe20008019000 */
[----:B------:R2:W-:Y:S01]  /*7e50*/  UBLKCP.S.G [UR56], [UR32], UR7 ;  /* 0x00000038200073ba */ /* 0x0005e20008000207 */
[----:B------:R3:W-:Y:S01]  /*7e60*/  SYNCS.ARRIVE.TRANS64 RZ, [R16+URZ+0x26800], R5 ;  /* 0x0268000510ff79a7 */ /* 0x0007e2000800003f */
[----:B------:R4:W-:Y:S01]  /*7e70*/  UTMALDG.4D [UR8], [UR46], desc[UR54] ;  /* 0x000036082e0075b4 */ /* 0x0009e20008019000 */
[----:B-1----:R-:W-:Y:S01]  /*7e80*/  UIADD3 UR40, UR8, 0x4000, URZ ;  /* 0x0000400008287890 */ /* 0x002fe2000fffe03f */
[----:B------:R-:W-:Y:S01]  /*7e90*/  UMOV UR42, 0x40 ;  /* 0x00000040002a7882 */ /* 0x000fe20000000000 */
[----:B------:R-:W-:Y:S01]  /*7ea0*/  UMOV UR43, UR11 ;  /* 0x0000000b002b7c82 */ /* 0x000fe20008000000 */
[----:B------:R-:W-:Y:S01]  /*7eb0*/  UMOV UR44, UR12 ;  /* 0x0000000c002c7c82 */ /* 0x000fe20008000000 */
[----:B------:R-:W-:Y:S01]  /*7ec0*/  UMOV UR41, UR9 ;  /* 0x0000000900297c82 */ /* 0x000fe20008000000 */
[----:B--2---:R-:W-:-:S02]  /*7ed0*/  UIADD3 UR32, UR8, 0x1000, URZ ;  /* 0x0000100008207890 */ /* 0x004fc4000fffe03f */
        /* <DEDUP_REMOVED lines=17> */
[----:B-1----:R-:W-:Y:S01]  /*7ff0*/  UIADD3 UR32, UR8, 0x6000, URZ ;  /* 0x0000600008207890 */ /* 0x002fe2000fffe03f */
        /* <DEDUP_REMOVED lines=8> */
[----:B---3--:R-:W-:Y:S05]  /*8080*/  @P1 BRA `(.L_x_2221) ;  /* 0x0000001000f41947 */ /* 0x008fea0003800000 */
        /* <DEDUP_REMOVED lines=10> */
[----:B------:R2:W-:Y:S01]  /*8130*/  STL [R1], R5 ;  /* 0x0000000501007387 */ /* 0x0005e20000100800 */
[----:B-1----:R-:W-:Y:S01]  /*8140*/  LOP3.LUT R6, R6, 0x1f, RZ, 0xc0, !PT ;  /* 0x0000001f06067812 */ /* 0x002fe200078ec0ff */
[----:B------:R-:W-:Y:S06]  /*8150*/  @!P1 BRA `(.L_x_2222) ;  /* 0x0000000c00209947 */ /* 0x000fec0003800000 */
[----:B------:R-:W-:Y:S01]  /*8160*/  R2UR UR8, R5 ;  /* 0x00000000050872ca */ /* 0x000fe200000e0000 */
[----:B------:R-:W-:Y:S02]  /*8170*/  IMAD.MOV.U32 R0, RZ, RZ, R4 ;  /* 0x000000ffff007224 */ /* 0x000fe400078e0004 */
[----:B------:R-:W-:-:S10]  /*8180*/  IMAD.MOV.U32 R11, RZ, RZ, 0x1 ;  /* 0x00000001ff0b7424 */ /* 0x000fd400078e00ff */
[----:B------:R-:W-:-:S06]  /*8190*/  UIADD3 UR7, UR7, -UR8, URZ ;  /* 0x8000000807077290 */ /* 0x000fcc000fffe03f */
[----:B------:R-:W-:-:S07]  /*81a0*/  IMAD.U32 R20, RZ, RZ, UR7 ;  /* 0x00000007ff147e24 */ /* 0x000fce000f8e00ff */
.L_x_2231:
[----:B--234-:R-:W-:-:S04]  /*81b0*/  SHF.L.U32 R21, R11, 0x1f, RZ ;  /* 0x0000001f0b157819 */ /* 0x01cfc800000006ff */
[----:B------:R-:W1:Y:S02]  /*81c0*/  SYNCS.PHASECHK.TRANS64.TRYWAIT P1, [R16+URZ+0x26840], R21 ;  /* 0x02684015100075a7 */ /* 0x000e64000802017f */
[----:B-1----:R-:W-:Y:S05]  /*81d0*/  @!P1 BRA `(.L_x_2223) ;  /* 0x0000001800ac9947 */ /* 0x002fea0003800000 */
.L_x_2248:
[----:B------:R-:W-:Y:S05]  /*81e0*/  @P0 BRA `(.L_x_2224) ;  /* 0x0000000000140947 */ /* 0x000fea0003800000 */
[----:B------:R-:W-:Y:S01]  /*81f0*/  ISETP.NE.AND P1, PT, R6, RZ, PT ;  /* 0x000000ff0600720c */ /* 0x000fe20003f25270 */
[----:B------:R-:W-:-:S04]  /*8200*/  IMAD.MOV.U32 R3, RZ, RZ, 0x3100 ;  /* 0x00003100ff037424 */ /* 0x000fc800078e00ff */
[----:B------:R3:W-:Y:S08]  /*8210*/  SYNCS.ARRIVE.TRANS64 RZ, [R16+URZ+0x26830], R3 ;  /* 0x0268300310ff79a7 */ /* 0x0007f0000800003f */
[----:B------:R-:W-:Y:S05]  /*8220*/  @!P1 BRA `(.L_x_2224) ;  /* 0x0000000000049947 */ /* 0x000fea0003800000 */
[----:B------:R-:W-:Y:S01]  /*8230*/  BPT.TRAP 0x1 ;  /* 0x000000040000795c */ /* 0x000fe20000300000 */
.L_x_2224:
        /* <DEDUP_REMOVED lines=43> */
.L_x_2249:
[----:B------:R-:W-:Y:S05]  /*84f0*/  @P0 BRA `(.L_x_2226) ;  /* 0x0000000000140947 */ /* 0x000fea0003800000 */
[----:B------:R-:W-:Y:S01]  /*8500*/  ISETP.NE.AND P1, PT, R6, RZ, PT ;  /* 0x000000ff0600720c */ /* 0x000fe20003f25270 */
[----:B------:R-:W-:-:S04]  /*8510*/  IMAD.MOV.U32 R2, RZ, RZ, 0x3100 ;  /* 0x00003100ff027424 */ /* 0x000fc800078e00ff */
[----:B------:R3:W-:Y:S08]  /*8520*/  SYNCS.ARRIVE.TRANS64 RZ, [R16+URZ+0x26818], R2 ;  /* 0x0268180210ff79a7 */ /* 0x0007f0000800003f */
[----:B------:R-:W-:Y:S05]  /*8530*/  @!P1 BRA `(.L_x_2226) ;  /* 0x0000000000049947 */ /* 0x000fea0003800000 */
[----:B------:R-:W-:Y:S01]  /*8540*/  BPT.TRAP 0x1 ;  /* 0x000000040000795c */ /* 0x000fe20000300000 */
.L_x_2226:
        /* <DEDUP_REMOVED lines=43> */
.L_x_2250:
[----:B------:R-:W-:Y:S05]  /*8800*/  @P0 BRA `(.L_x_2228) ;  /* 0x0000000000140947 */ /* 0x000fea0003800000 */
[----:B------:R-:W-:Y:S01]  /*8810*/  ISETP.NE.AND P1, PT, R6, RZ, PT ;  /* 0x000000ff0600720c */ /* 0x000fe20003f25270 */
[----:B-123--:R-:W-:-:S04]  /*8820*/  IMAD.MOV.U32 R21, RZ, RZ, 0x3100 ;  /* 0x00003100ff157424 */ /* 0x00efc800078e00ff */
[----:B------:R4:W-:Y:S08]  /*8830*/  SYNCS.ARRIVE.TRANS64 RZ, [R16+URZ+0x26838], R21 ;  /* 0x0268381510ff79a7 */ /* 0x0009f0000800003f */
[----:B------:R-:W-:Y:S05]  /*8840*/  @!P1 BRA `(.L_x_2228) ;  /* 0x0000000000049947 */ /* 0x000fea0003800000 */
[----:B------:R-:W-:Y:S01]  /*8850*/  BPT.TRAP 0x1 ;  /* 0x000000040000795c */ /* 0x000fe20000300000 */
.L_x_2228:
        /* <DEDUP_REMOVED lines=38> */
.L_x_2252:
[----:B------:R-:W-:Y:S05]  /*8ac0*/  @P0 BRA `(.L_x_2230) ;  /* 0x0000000000140947 */ /* 0x000fea0003800000 */
[----:B------:R-:W-:Y:S01]  /*8ad0*/  ISETP.NE.AND P1, PT, R6, RZ, PT ;  /* 0x000000ff0600720c */ /* 0x000fe20003f25270 */
[----:B------:R-:W-:-:S04]  /*8ae0*/  IMAD.MOV.U32 R5, RZ, RZ, 0x3100 ;  /* 0x00003100ff057424 */ /* 0x000fc800078e00ff */
[----:B------:R1:W-:Y:S08]  /*8af0*/  SYNCS.ARRIVE.TRANS64 RZ, [R16+URZ+0x26810], R5 ;  /* 0x0268100510ff79a7 */ /* 0x0003f0000800003f */
[----:B------:R-:W-:Y:S05]  /*8b00*/  @!P1 BRA `(.L_x_2230) ;  /* 0x0000000000049947 */ /* 0x000fea0003800000 */
[----:B------:R-:W-:Y:S01]  /*8b10*/  BPT.TRAP 0x1 ;  /* 0x000000040000795c */ /* 0x000fe20000300000 */
.L_x_2230:
        /* <DEDUP_REMOVED lines=44> */
.L_x_2222:
[----:B--2---:R-:W2:Y:S01]  /*8de0*/  LDL.LU R5, [R1] ;  /* 0x0000000001057983 */ /* 0x004ea20000300800 */
[----:B------:R-:W-:-:S04]  /*8df0*/  IMAD.U32 R4, RZ, RZ, UR4 ;  /* 0x00000004ff047e24 */ /* 0x000fc8000f8e00ff */
[----:B------:R-:W-:Y:S01]  /*8e00*/  VIADD R4, R4, 0xffffffff ;  /* 0xffffffff04047836 */ /* 0x000fe20000000000 */
[----:B--2---:R-:W-:-:S13]  /*8e10*/  ISETP.NE.AND P1, PT, R5, RZ, PT ;  /* 0x000000ff0500720c */ /* 0x004fda0003f25270 */
[----:B------:R-:W-:Y:S05]  /*8e20*/  @!P1 BRA `(.L_x_2221) ;  /* 0x00000004008c9947 */ /* 0x000fea0003800000 */
[----:B------:R-:W-:-:S04]  /*8e30*/  SHF.L.U32 R13, R11, 0x1f, RZ ;  /* 0x0000001f0b0d7819 */ /* 0x000fc800000006ff */
[----:B------:R-:W1:Y:S02]  /*8e40*/  SYNCS.PHASECHK.TRANS64.TRYWAIT P1, [R16+URZ+0x26840], R13 ;  /* 0x0268400d100075a7 */ /* 0x000e64000802017f */
[----:B-1----:R-:W-:Y:S05]  /*8e50*/  @!P1 BRA `(.L_x_2232) ;  /* 0x0000000c00e09947 */ /* 0x002fea0003800000 */
.L_x_2253:
[----:B------:R-:W-:Y:S05]  /*8e60*/  @P0 BRA `(.L_x_2233) ;  /* 0x0000000000140947 */ /* 0x000fea0003800000 */
[----:B------:R-:W-:Y:S01]  /*8e70*/  ISETP.NE.AND P1, PT, R6, RZ, PT ;  /* 0x000000ff0600720c */ /* 0x000fe20003f25270 */
[----:B------:R-:W-:-:S04]  /*8e80*/  IMAD.MOV.U32 R5, RZ, RZ, 0x3100 ;  /* 0x00003100ff057424 */ /* 0x000fc800078e00ff */
[----:B------:R2:W-:Y:S08]  /*8e90*/  SYNCS.ARRIVE.TRANS64 RZ, [R16+URZ+0x26830], R5 ;  /* 0x0268300510ff79a7 */ /* 0x0005f0000800003f */
[----:B------:R-:W-:Y:S05]  /*8ea0*/  @!P1 BRA `(.L_x_2233) ;  /* 0x0000000000049947 */ /* 0x000fea0003800000 */
[----:B------:R-:W-:Y:S01]  /*8eb0*/  BPT.TRAP 0x1 ;  /* 0x000000040000795c */ /* 0x000fe20000300000 */
.L_x_2233:
        /* <DEDUP_REMOVED lines=38> */
[----:B------:R-:W5:Y:S02]  /*9120*/  SYNCS.PHASECHK.TRANS64.TRYWAIT P1, [R16+URZ+0x26828], R13 ;  /* 0x0268280d100075a7 */ /* 0x000f64000802017f */
[----:B--2--5:R-:W-:Y:S05]  /*9130*/  @!P1 BRA `(.L_x_2234) ;  /* 0x0000000c003c9947 */ /* 0x024fea0003800000 */
.L_x_2254:
[----:B------:R-:W-:Y:S05]  /*9140*/  @P0 BRA `(.L_x_2235) ;  /* 0x0000000000140947 */ /* 0x000fea0003800000 */
[----:B------:R-:W-:Y:S01]  /*9150*/  ISETP.NE.AND P0, PT, R6, RZ, PT ;  /* 0x000000ff0600720c */ /* 0x000fe20003f05270 */
[----:B------:R-:W-:-:S04]  /*9160*/  IMAD.MOV.U32 R5, RZ, RZ, 0x3100 ;  /* 0x00003100ff057424 */ /* 0x000fc800078e00ff */
[----:B------:R1:W-:Y:S08]  /*9170*/  SYNCS.ARRIVE.TRANS64 RZ, [R16+URZ+0x26818], R5 ;  /* 0x0268180510ff79a7 */ /* 0x0003f0000800003f */
[----:B------:R-:W-:Y:S05]  /*9180*/  @!P0 BRA `(.L_x_2235) ;  /* 0x0000000000048947 */ /* 0x000fea0003800000 */
[----:B------:R-:W-:Y:S01]  /*9190*/  BPT.TRAP 0x1 ;  /* 0x000000040000795c */ /* 0x000fe20000300000 */
.L_x_2235:
        /* <DEDUP_REMOVED lines=14> */
[----:B------:R-:W-:-:S02]  /*9280*/  IMAD.U32 R6, RZ, RZ, UR4 ;  /* 0x00000004ff067e24 */ /* 0x000fc4000f8e00ff */
[----:B------:R-:W-:Y:S01]  /*9290*/  IMAD.MOV.U32 R19, RZ, RZ, 0x1 ;  /* 0x00000001ff137424 */ /* 0x000fe200078e00ff */
[----:B------:R-:W-:Y:S01]  /*92a0*/  UIADD3 UR8, UP0, UR35, UR22, URZ ;  /* 0x0000001623087290 */ /* 0x000fe2000ff1e03f */
[----:B------:R-:W-:Y:S01]  /*92b0*/  VIADD R6, R6, 0xffffffff ;  /* 0xffffffff06067836 */ /* 0x000fe20000000000 */
[----:B------:R-:W-:Y:S02]  /*92c0*/  UIADD3 UR32, UR40, 0x15000, URZ ;  /* 0x0001500028207890 */ /* 0x000fe4000fffe03f */
[----:B------:R-:W-:Y:S02]  /*92d0*/  ULEA.HI.X.SX32 UR7, UR35, UR7, 0x1, UP0 ;  /* 0x0000000723077291 */ /* 0x000fe400080f0e3f */
[----:B-1----:R-:W-:Y:S01]  /*92e0*/  IMAD.U32 R5, RZ, RZ, UR8 ;  /* 0x00000008ff057e24 */ /* 0x002fe2000f8e00ff */
        /* <DEDUP_REMOVED lines=9> */
[----:B------:R-:W-:Y:S01]  /*9380*/  R2UR UR42, R10 ;  /* 0x000000000a2a72ca */ /* 0x000fe200000e0000 */
[----:B------:R-:W-:Y:S01]  /*9390*/  UMOV UR25, UR33 ;  /* 0x0000002100197c82 */ /* 0x000fe20008000000 */
[----:B------:R-:W-:Y:S01]  /*93a0*/  R2UR UR43, R9 ;  /* 0x00000000092b72ca */ /* 0x000fe200000e0000 */
[----:B------:R-:W-:Y:S01]  /*93b0*/  UMOV UR27, UR35 ;  /* 0x00000023001b7c82 */ /* 0x000fe20008000000 */
[----:B------:R-:W-:Y:S01]  /*93c0*/  UMOV UR17, UR33 ;  /* 0x0000002100117c82 */ /* 0x000fe20008000000 */
[----:B------:R1:W-:Y:S01]  /*93d0*/  UTMALDG.4D [UR32], [UR8], desc[UR30] ;  /* 0x00001e20080075b4 */ /* 0x0003e20008019000 */
[----:B------:R-:W-:Y:S01]  /*93e0*/  UMOV UR19, UR35 ;  /* 0x0000002300137c82 */ /* 0x000fe20008000000 */
[----:B------:R-:W-:Y:S01]  /*93f0*/  UMOV UR41, UR33 ;  /* 0x0000002100297c82 */ /* 0x000fe20008000000 */
[----:B------:R-:W-:Y:S01]  /*9400*/  UMOV UR7, 0x10 ;  /* 0x0000001000077882 */ /* 0x000fe20000000000 */
[----:B------:R-:W-:Y:S01]  /*9410*/  IMAD.MOV.U32 R4, RZ, RZ, R6 ;  /* 0x000000ffff047224 */ /* 0x000fe200078e0006 */
[----:B------:R1:W-:Y:S01]  /*9420*/  UTMALDG.4D [UR24], [UR8], desc[UR30] ;  /* 0x00001e18080075b4 */ /* 0x0003e20008019000 */
[----:B------:R1:W-:Y:S04]  /*9430*/  UTMALDG.4D [UR16], [UR8], desc[UR30] ;  /* 0x00001e10080075b4 */ /* 0x0003e80008019000 */
[----:B------:R1:W-:Y:S02]  /*9440*/  UBLKCP.S.G [UR40], [UR42], UR7 ;  /* 0x000000282a0073ba */ /* 0x0003e40008000207 */
[----:B-1----:R-:W-:Y:S01]  /*9450*/  NOP ;  /* 0x0000000000007918 */ /* 0x002fe20000000000 */
.L_x_2221:
[----:B------:R-:W1:Y:S01]  /*9460*/  S2R R0, SR_TID.X ;  /* 0x0000000000007919 */ /* 0x000e620000002100 */
[----:B------:R-:W-:Y:S01]  /*9470*/  IMAD R3, R19, 0x8, R16 ;  /* 0x0000000813037824 */ /* 0x000fe200078e0210 */
[----:B-1----:R-:W-:Y:S02]  /*9480*/  LOP3.LUT R2, R0, 0x7f, RZ, 0xc0, !PT ;  /* 0x0000007f00027812 */ /* 0x002fe400078ec0ff */
[----:B------:R-:W-:Y:S02]  /*9490*/  SHF.L.U32 R0, R11, 0x1f, RZ ;  /* 0x0000001f0b007819 */ /* 0x000fe400000006ff */
[----:B------:R-:W-:Y:S02]  /*94a0*/  ISETP.NE.AND P1, PT, R2, RZ, PT ;  /* 0x000000ff0200720c */ /* 0x000fe40003f25270 */
[----:B------:R-:W1:Y:S02]  /*94b0*/  SYNCS.PHASECHK.TRANS64.TRYWAIT P0, [R3+URZ+0x26840], R0 ;  /* 0x02684000030075a7 */ /* 0x000e64000800017f */
[----:B-1----:R-:W-:Y:S09]  /*94c0*/  @!P0 BRA `(.L_x_2236) ;  /* 0x00000008006c8947 */ /* 0x002ff20003800000 */
.L_x_2255:
[----:B------:R-:W-:Y:S05]  /*94d0*/  @P1 BRA `(.L_x_2237) ;  /* 0x0000000000181947 */ /* 0x000fea0003800000 */
[----:B------:R-:W1:Y:S01]  /*94e0*/  S2R R2, SR_TID.X ;  /* 0x0000000000027919 */ /* 0x000e620000002100 */
[----:B------:R-:W-:-:S04]  /*94f0*/  IMAD.MOV.U32 R0, RZ, RZ, 0x3100 ;  /* 0x00003100ff007424 */ /* 0x000fc800078e00ff */
[----:B------:R1:W-:Y:S02]  /*9500*/  SYNCS.ARRIVE.TRANS64 RZ, [R3+URZ+0x26830], R0 ;  /* 0x0268300003ff79a7 */ /* 0x0003e4000800003f */
[----:B-1----:R-:W-:-:S13]  /*9510*/  LOP3.LUT P0, RZ, R2, 0x1f, RZ, 0xc0, !PT ;  /* 0x0000001f02ff7812 */ /* 0x002fda000780c0ff */
[----:B------:R-:W-:Y:S05]  /*9520*/  @!P0 BRA `(.L_x_2237) ;  /* 0x0000000000048947 */ /* 0x000fea0003800000 */
[----:B------:R-:W-:Y:S01]  /*9530*/  BPT.TRAP 0x1 ;  /* 0x000000040000795c */ /* 0x000fe20000300000 */
.L_x_2237:
[----:B------:R-:W-:Y:S01]  /*9540*/  R2UR UR35, R4 ;  /* 0x00000000042372ca */ /* 0x000fe200000e0000 */
[C-C-:B------:R-:W-:Y:S01]  /*9550*/  IMAD R0, R19.reuse, 0x3000, R16.reuse ;  /* 0x0000300013007824 */ /* 0x140fe200078e0210 */
[----:B------:R-:W-:Y:S01]  /*9560*/  IADD3 R8, P0, R8, 0x1f0, RZ ;  /* 0x000001f008087810 */ /* 0x000fe20007f1e0ff */
[----:B--234-:R-:W-:Y:S01]  /*9570*/  IMAD R16, R19, 0x100, R16 ;  /* 0x0000010013107824 */ /* 0x01cfe200078e0210 */
        /* <DEDUP_REMOVED lines=43> */
.L_x_2218:
[----:B------:R-:W-:Y:S05]  /*9830*/  BSYNC B1 ;  /* 0x0000000000017941 */ /* 0x000fea0003800000 */
.L_x_2217:
[----:B------:R-:W-:-:S03]  /*9840*/  UMOV UR7, 0xffffffff ;  /* 0xffffffff00077882 */ /* 0x000fc60000000000 */
[----:B------:R-:W-:Y:S05]  /*9850*/  BRA.DIV UR7, `(.L_x_2238) ;  /* 0x00000006079c7947 */ /* 0x000fea000b800000 */
[----:B------:R-:W-:-:S13]  /*9860*/  ELECT P6, URZ, PT ;  /* 0x00000000003f782f */ /* 0x000fda00038c0000 */
.L_x_2258:
[----:B------:R-:W-:Y:S05]  /*9870*/  @!P6 BRA `(.L_x_2191) ;  /* 0x000000000084e947 */ /* 0x000fea0003800000 */
[----:B------:R-:W-:-:S06]  /*9880*/  ULOP3.LUT UR7, UR38, 0x2, URZ, 0xfc, !UPT ;  /* 0x0000000226077892 */ /* 0x000fcc000f8efc3f */
[----:B------:R-:W-:-:S05]  /*9890*/  IMAD.U32 R2, RZ, RZ, UR7 ;  /* 0x00000007ff027e24 */ /* 0x000fca000f8e00ff */
[----:B------:R-:W-:-:S13]  /*98a0*/  ISETP.NE.AND P2, PT, R2, 0x3, PT ;  /* 0x000000030200780c */ /* 0x000fda0003f45270 */
[----:B------:R-:W-:Y:S05]  /*98b0*/  @!P2 BRA `(.L_x_2239) ;  /* 0x000000000004a947 */ /* 0x000fea0003800000 */
[----:B------:R-:W-:Y:S01]  /*98c0*/  BPT.TRAP 0x1 ;  /* 0x000000040000795c */ /* 0x000fe20000300000 */
.L_x_2239:
        /* <DEDUP_REMOVED lines=15> */
.L_x_2259:
[----:B------:R-:W2:Y:S02]  /*99c0*/  SYNCS.PHASECHK.TRANS64.TRYWAIT P0, [R3+URZ], R2 ;  /* 0x00000002030075a7 */ /* 0x000ea4000800017f */
[----:B--2---:R-:W-:Y:S05]  /*99d0*/  @!P0 BRA `(.L_x_2241) ;  /* 0x0000000400708947 */ /* 0x004fea0003800000 */
.L_x_2260:
[----:B------:R-:W-:Y:S05]  /*99e0*/  @!P2 BRA `(.L_x_2242) ;  /* 0x000000000004a947 */ /* 0x000fea0003800000 */
[----:B------:R-:W-:Y:S01]  /*99f0*/  BPT.TRAP 0x1 ;  /* 0x000000040000795c */ /* 0x000fe20000300000 */
.L_x_2242:
[----:B--2---:R-:W-:-:S04]  /*9a00*/  VIADD R3, R7, 0x26840 ;  /* 0x0002684007037836 */ /* 0x004fc80000000000 */
[----:B------:R-:W-:-:S04]  /*9a10*/  IMAD R0, R0, 0x8, R3 ;  /* 0x0000000800007824 */ /* 0x000fc800078e0203 */
[----:B------:R-:W2:Y:S02]  /*9a20*/  SYNCS.PHASECHK.TRANS64.TRYWAIT P0, [R0+URZ], R5 ;  /* 0x00000005000075a7 */ /* 0x000ea4000800017f */
[----:B--2---:R-:W-:Y:S05]  /*9a30*/  @!P0 BRA `(.L_x_2243) ;  /* 0x00000004006c8947 */ /* 0x004fea0003800000 */
.L_x_2261:
[----:B------:R-:W-:-:S07]  /*9a40*/  IMAD R3, R4, 0x8, R3 ;  /* 0x0000000804037824 */ /* 0x000fce00078e0203 */
.L_x_2244:
[----:B---3--:R3:W4:Y:S02]  /*9a50*/  SYNCS.PHASECHK.TRANS64.TRYWAIT P0, [R3+URZ], R2 ;  /* 0x00000002030075a7 */ /* 0x008724000800017f */
[----:B----4-:R-:W-:Y:S05]  /*9a60*/  @!P0 NANOSLEEP.SYNCS 0x989680 ;  /* 0x009896800000895d */ /* 0x010fea0003900000 */
[----:B------:R-:W4:Y:S02]  /*9a70*/  @!P0 SYNCS.PHASECHK.TRANS64 P0, [R3+URZ], R2 ;  /* 0x00000002030085a7 */ /* 0x000f24000800007f */
[----:B----4-:R-:W-:Y:S05]  /*9a80*/  @!P0 BRA `(.L_x_2244) ;  /* 0xfffffffc00f08947 */ /* 0x010fea000383ffff */
.L_x_2191:
[----:B------:R-:W-:Y:S05]  /*9a90*/  BSYNC B0 ;  /* 0x0000000000007941 */ /* 0x000fea0003800000 */
.L_x_2189:
[----:B------:R-:W-:Y:S05]  /*9aa0*/  EXIT ;  /* 0x000000000000794d */ /* 0x000fea0003800000 */
.L_x_2159:
[----:B------:R-:W-:Y:S02]  /*9ab0*/  IMAD.MOV.U32 R13, RZ, RZ, R17 ;  /* 0x000000ffff0d7224 */ /* 0x000fe400078e0011 */
[----:B------:R-:W-:Y:S02]  /*9ac0*/  IMAD.MOV.U32 R12, RZ, RZ, RZ ;  /* 0x000000ffff0c7224 */ /* 0x000fe400078e00ff */
[----:B------:R-:W-:Y:S02]  /*9ad0*/  IMAD.MOV.U32 R11, RZ, RZ, 0x1f ;  /* 0x0000001fff0b7424 */ /* 0x000fe400078e00ff */
[----:B------:R-:W-:-:S07]  /*9ae0*/  IMAD.MOV.U32 R15, RZ, RZ, -0x1 ;  /* 0xffffffffff0f7424 */ /* 0x000fce00078e00ff */
[----:B------:R-:W-:Y:S05]  /*9af0*/  WARPSYNC.COLLECTIVE R15, `(.L_x_2245) ;  /* 0x000000000f087348 */ /* 0x000fea0003c00000 */
[----:B------:R1:W2:Y:S02]  /*9b00*/  SHFL.IDX P6, R14, R13, R12, R11 ;  /* 0x0000000c0d0e7389 */ /* 0x0002a400000c000b */
[----:B-12---:R-:W-:Y:S01]  /*9b10*/  ENDCOLLECTIVE ;  /* 0x000000000000791b */ /* 0x006fe20003800000 */
.L_x_2245:
[----:B------:R-:W-:Y:S05]  /*9b20*/  BRA `(.L_x_2246) ;  /* 0xffffff7400c47947 */ /* 0x000fea000383ffff */
.L_x_2161:
[----:B--2---:R2:W3:Y:S02]  /*9b30*/  SYNCS.PHASECHK.TRANS64.TRYWAIT P0, [R235+URZ+0x26800], R4 ;  /* 0x02680004eb0075a7 */ /* 0x0044e4000800017f */
[----:B---3--:R-:W-:Y:S05]  /*9b40*/  @!P0 NANOSLEEP.SYNCS 0x989680 ;  /* 0x009896800000895d */ /* 0x008fea0003900000 */
[----:B------:R-:W3:Y:S02]  /*9b50*/  @!P0 SYNCS.PHASECHK.TRANS64 P0, [R235+URZ+0x26800], R4 ;  /* 0x02680004eb0085a7 */ /* 0x000ee4000800007f */
[----:B---3--:R-:W-:Y:S05]  /*9b60*/  @!P0 BRA `(.L_x_2161) ;  /* 0xfffffffc00f08947 */ /* 0x008fea000383ffff */
[----:B------:R-:W-:Y:S05]  /*9b70*/  BRA `(.L_x_2160) ;  /* 0xffffff7400ec7947 */ /* 0x000fea000383ffff */
.L_x_2166:
[----:B--2---:R-:W-:-:S04]  /*9b80*/  IMAD.U32 R5, RZ, RZ, UR9 ;  /* 0x00000009ff057e24 */ /* 0x004fc8000f8e00ff */
[----:B------:R2:W3:Y:S03]  /*9b90*/  SYNCS.PHASECHK.TRANS64.TRYWAIT P1, [R5+URZ+0x26810], R120 ;  /* 0x02681078050075a7 */ /* 0x0004e6000802017f */
[----:B---3--:R-:W-:Y:S05]  /*9ba0*/  @!P1 NANOSLEEP.SYNCS 0x989680 ;  /* 0x009896800000995d */ /* 0x008fea0003900000 */
[----:B------:R-:W3:Y:S02]  /*9bb0*/  @!P1 SYNCS.PHASECHK.TRANS64 P1, [R5+URZ+0x26810], R120 ;  /* 0x02681078050095a7 */ /* 0x000ee4000802007f */
[----:B---3--:R-:W-:Y:S05]  /*9bc0*/  @!P1 BRA `(.L_x_2166) ;  /* 0xfffffffc00ec9947 */ /* 0x008fea000383ffff */
[----:B------:R-:W-:Y:S05]  /*9bd0*/  BRA `(.L_x_2165) ;  /* 0xffffff8000487947 */ /* 0x000fea000383ffff */
.L_x_2170:
[----:B------:R-:W-:-:S04]  /*9be0*/  IMAD.U32 R121, RZ, RZ, UR9 ;  /* 0x00000009ff797e24 */ /* 0x000fc8000f8e00ff */
[----:B------:R1:W1:Y:S03]  /*9bf0*/  SYNCS.PHASECHK.TRANS64.TRYWAIT P1, [R121+URZ+0x26830], R120 ;  /* 0x02683078790075a7 */ /* 0x000266000802017f */
[----:B-1----:R-:W-:Y:S05]  /*9c00*/  @!P1 NANOSLEEP.SYNCS 0x989680 ;  /* 0x009896800000995d */ /* 0x002fea0003900000 */
[----:B------:R-:W1:Y:S02]  /*9c10*/  @!P1 SYNCS.PHASECHK.TRANS64 P1, [R121+URZ+0x26830], R120 ;  /* 0x02683078790095a7 */ /* 0x000e64000802007f */
[----:B-1----:R-:W-:Y:S05]  /*9c20*/  @!P1 BRA `(.L_x_2170) ;  /* 0xfffffffc00ec9947 */ /* 0x002fea000383ffff */
[----:B------:R-:W-:Y:S05]  /*9c30*/  BRA `(.L_x_2169) ;  /* 0xffffff88000c7947 */ /* 0x000fea000383ffff */
.L_x_2219:
[----:B-1----:R1:W2:Y:S02]  /*9c40*/  SYNCS.PHASECHK.TRANS64.TRYWAIT P0, [R16+URZ+0x26820], R3 ;  /* 0x02682003100075a7 */ /* 0x0022a4000800017f */
[----:B--2---:R-:W-:Y:S05]  /*9c50*/  @!P0 NANOSLEEP.SYNCS 0x989680 ;  /* 0x009896800000895d */ /* 0x004fea0003900000 */
[----:B------:R-:W2:Y:S02]  /*9c60*/  @!P0 SYNCS.PHASECHK.TRANS64 P0, [R16+URZ+0x26820], R3 ;  /* 0x02682003100085a7 */ /* 0x000ea4000800007f */
[----:B--2---:R-:W-:Y:S05]  /*9c70*/  @!P0 BRA `(.L_x_2219) ;  /* 0xfffffffc00f08947 */ /* 0x004fea000383ffff */
[----:B------:R-:W-:Y:S05]  /*9c80*/  BRA `(.L_x_2247) ;  /* 0xffffffdc00107947 */ /* 0x000fea000383ffff */
.L_x_2223:
[----:B-1----:R1:W3:Y:S02]  /*9c90*/  SYNCS.PHASECHK.TRANS64.TRYWAIT P1, [R16+URZ+0x26840], R21 ;  /* 0x02684015100075a7 */ /* 0x0022e4000802017f */
[----:B---3--:R-:W-:Y:S05]  /*9ca0*/  @!P1 NANOSLEEP.SYNCS 0x989680 ;  /* 0x009896800000995d */ /* 0x008fea0003900000 */
[----:B------:R-:W3:Y:S02]  /*9cb0*/  @!P1 SYNCS.PHASECHK.TRANS64 P1, [R16+URZ+0x26840], R21 ;  /* 0x02684015100095a7 */ /* 0x000ee4000802007f */
[----:B---3--:R-:W-:Y:S05]  /*9cc0*/  @!P1 BRA `(.L_x_2223) ;  /* 0xfffffffc00f09947 */ /* 0x008fea000383ffff */
[----:B------:R-:W-:Y:S05]  /*9cd0*/  BRA `(.L_x_2248) ;  /* 0xffffffe400407947 */ /* 0x000fea000383ffff */
.L_x_2225:
[----:B--2---:R2:W3:Y:S02]  /*9ce0*/  SYNCS.PHASECHK.TRANS64.TRYWAIT P1, [R16+URZ+0x26828], R21 ;  /* 0x02682815100075a7 */ /* 0x0044e4000802017f */
[----:B---3--:R-:W-:Y:S05]  /*9cf0*/  @!P1 NANOSLEEP.SYNCS 0x989680 ;  /* 0x009896800000995d */ /* 0x008fea0003900000 */
[----:B------:R-:W3:Y:S02]  /*9d00*/  @!P1 SYNCS.PHASECHK.TRANS64 P1, [R16+URZ+0x26828], R21 ;  /* 0x02682815100095a7 */ /* 0x000ee4000802007f */
[----:B---3--:R-:W-:Y:S05]  /*9d10*/  @!P1 BRA `(.L_x_2225) ;  /* 0xfffffffc00f09947 */ /* 0x008fea000383ffff */
[----:B------:R-:W-:Y:S05]  /*9d20*/  BRA `(.L_x_2249) ;  /* 0xffffffe400f07947 */ /* 0x000fea000383ffff */
.L_x_2227:
[----:B---3--:R3:W4:Y:S02]  /*9d30*/  SYNCS.PHASECHK.TRANS64.TRYWAIT P1, [R16+URZ+0x26848], R21 ;  /* 0x02684815100075a7 */ /* 0x008724000802017f */
[----:B----4-:R-:W-:Y:S05]  /*9d40*/  @!P1 NANOSLEEP.SYNCS 0x989680 ;  /* 0x009896800000995d */ /* 0x010fea0003900000 */
[----:B------:R-:W4:Y:S02]  /*9d50*/  @!P1 SYNCS.PHASECHK.TRANS64 P1, [R16+URZ+0x26848], R21 ;  /* 0x02684815100095a7 */ /* 0x000f24000802007f */
[----:B----4-:R-:W-:Y:S05]  /*9d60*/  @!P1 BRA `(.L_x_2227) ;  /* 0xfffffffc00f09947 */ /* 0x010fea000383ffff */
[----:B------:R-:W-:Y:S05]  /*9d70*/  BRA `(.L_x_2250) ;  /* 0xffffffe800a07947 */ /* 0x000fea000383ffff */
.L_x_2229:
[----:B------:R-:W-:-:S07]  /*9d80*/  SHF.L.U32 R5, R11, 0x1f, RZ ;  /* 0x0000001f0b057819 */ /* 0x000fce00000006ff */
.L_x_2251:
[----:B------:R1:W1:Y:S02]  /*9d90*/  SYNCS.PHASECHK.TRANS64.TRYWAIT P1, [R16+URZ+0x26820], R5 ;  /* 0x02682005100075a7 */ /* 0x000264000802017f */
[----:B-1----:R-:W-:Y:S05]  /*9da0*/  @!P1 NANOSLEEP.SYNCS 0x989680 ;  /* 0x009896800000995d */ /* 0x002fea0003900000 */
[----:B------:R-:W1:Y:S02]  /*9db0*/  @!P1 SYNCS.PHASECHK.TRANS64 P1, [R16+URZ+0x26820], R5 ;  /* 0x02682005100095a7 */ /* 0x000e64000802007f */
[----:B-1----:R-:W-:Y:S05]  /*9dc0*/  @!P1 BRA `(.L_x_2251) ;  /* 0xfffffffc00f09947 */ /* 0x002fea000383ffff */
[----:B------:R-:W-:Y:S05]  /*9dd0*/  BRA `(.L_x_2252) ;  /* 0xffffffec00387947 */ /* 0x000fea000383ffff */
.L_x_2232:
[----:B-1----:R1:W2:Y:S02]  /*9de0*/  SYNCS.PHASECHK.TRANS64.TRYWAIT P1, [R16+URZ+0x26840], R13 ;  /* 0x0268400d100075a7 */ /* 0x0022a4000802017f */
[----:B--2---:R-:W-:Y:S05]  /*9df0*/  @!P1 NANOSLEEP.SYNCS 0x989680 ;  /* 0x009896800000995d */ /* 0x004fea0003900000 */
[----:B------:R-:W2:Y:S02]  /*9e00*/  @!P1 SYNCS.PHASECHK.TRANS64 P1, [R16+URZ+0x26840], R13 ;  /* 0x0268400d100095a7 */ /* 0x000ea4000802007f */
[----:B--2---:R-:W-:Y:S05]  /*9e10*/  @!P1 BRA `(.L_x_2232) ;  /* 0xfffffffc00f09947 */ /* 0x004fea000383ffff */
[----:B------:R-:W-:Y:S05]  /*9e20*/  BRA `(.L_x_2253) ;  /* 0xfffffff0000c7947 */ /* 0x000fea000383ffff */
.L_x_2234:
[----:B--2---:R2:W1:Y:S02]  /*9e30*/  SYNCS.PHASECHK.TRANS64.TRYWAIT P1, [R16+URZ+0x26828], R13 ;  /* 0x0268280d100075a7 */ /* 0x004464000802017f */
[----:B-1----:R-:W-:Y:S05]  /*9e40*/  @!P1 NANOSLEEP.SYNCS 0x989680 ;  /* 0x009896800000995d */ /* 0x002fea0003900000 */
[----:B------:R-:W1:Y:S02]  /*9e50*/  @!P1 SYNCS.PHASECHK.TRANS64 P1, [R16+URZ+0x26828], R13 ;  /* 0x0268280d100095a7 */ /* 0x000e64000802007f */
[----:B-1----:R-:W-:Y:S05]  /*9e60*/  @!P1 BRA `(.L_x_2234) ;  /* 0xfffffffc00f09947 */ /* 0x002fea000383ffff */
[----:B------:R-:W-:Y:S05]  /*9e70*/  BRA `(.L_x_2254) ;  /* 0xfffffff000b07947 */ /* 0x000fea000383ffff */
.L_x_2236:
[----:B------:R1:W1:Y:S02]  /*9e80*/  SYNCS.PHASECHK.TRANS64.TRYWAIT P0, [R3+URZ+0x26840], R0 ;  /* 0x02684000030075a7 */ /* 0x000264000800017f */
[----:B-1----:R-:W-:Y:S05]  /*9e90*/  @!P0 NANOSLEEP.SYNCS 0x989680 ;  /* 0x009896800000895d */ /* 0x002fea0003900000 */
[----:B------:R-:W1:Y:S02]  /*9ea0*/  @!P0 SYNCS.PHASECHK.TRANS64 P0, [R3+URZ+0x26840], R0 ;  /* 0x02684000030085a7 */ /* 0x000e64000800007f */
[----:B-1----:R-:W-:Y:S05]  /*9eb0*/  @!P0 BRA `(.L_x_2236) ;  /* 0xfffffffc00f08947 */ /* 0x002fea000383ffff */
[----:B------:R-:W-:Y:S05]  /*9ec0*/  BRA `(.L_x_2255) ;  /* 0xfffffff400807947 */ /* 0x000fea000383ffff */
.L_x_2238:
[----:B------:R-:W-:Y:S01]  /*9ed0*/  BSSY B1, `(.L_x_2256) ;  /* 0x0000006000017945 */ /* 0x000fe20003800000 */
[----:B------:R-:W-:-:S07]  /*9ee0*/  IMAD.MOV.U32 R15, RZ, RZ, -0x1 ;  /* 0xffffffffff0f7424 */ /* 0x000fce00078e00ff */
[----:B------:R-:W-:Y:S05]  /*9ef0*/  WARPSYNC.COLLECTIVE R15, `(.L_x_2257) ;  /* 0x000000000f0c7348 */ /* 0x000fea0003c00000 */
[----:B------:R-:W-:Y:S02]  /*9f00*/  ELECT P6, UR62, PT ;  /* 0x00000000003e782f */ /* 0x000fe400038c0000 */
[----:B------:R-:W-:Y:S01]  /*9f10*/  MOV R14, UR62 ;  /* 0x0000003e000e7c02 */ /* 0x000fe20008000f00 */
[----:B------:R-:W-:Y:S10]  /*9f20*/  ENDCOLLECTIVE ;  /* 0x000000000000791b */ /* 0x000ff40003800000 */
.L_x_2257:
[----:B------:R-:W-:Y:S05]  /*9f30*/  BSYNC B1 ;  /* 0x0000000000017941 */ /* 0x000fea0003800000 */
.L_x_2256:
[----:B------:R-:W-:Y:S05]  /*9f40*/  BRA `(.L_x_2258) ;  /* 0xfffffff800487947 */ /* 0x000fea000383ffff */
.L_x_2240:
[----:B-1----:R1:W2:Y:S02]  /*9f50*/  SYNCS.PHASECHK.TRANS64.TRYWAIT P0, [R6+URZ], R5 ;  /* 0x00000005060075a7 */ /* 0x0022a4000800017f */
[----:B--2---:R-:W-:Y:S05]  /*9f60*/  @!P0 NANOSLEEP.SYNCS 0x989680 ;  /* 0x009896800000895d */ /* 0x004fea0003900000 */
[----:B------:R-:W2:Y:S02]  /*9f70*/  @!P0 SYNCS.PHASECHK.TRANS64 P0, [R6+URZ], R5 ;  /* 0x00000005060085a7 */ /* 0x000ea4000800007f */
[----:B--2---:R-:W-:Y:S05]  /*9f80*/  @!P0 BRA `(.L_x_2240) ;  /* 0xfffffffc00f08947 */ /* 0x004fea000383ffff */
[----:B------:R-:W-:Y:S05]  /*9f90*/  BRA `(.L_x_2259) ;  /* 0xfffffff800887947 */ /* 0x000fea000383ffff */
.L_x_2241:
[----:B--2---:R2:W3:Y:S02]  /*9fa0*/  SYNCS.PHASECHK.TRANS64.TRYWAIT P0, [R3+URZ], R2 ;  /* 0x00000002030075a7 */ /* 0x0044e4000800017f */
[----:B---3--:R-:W-:Y:S05]  /*9fb0*/  @!P0 NANOSLEEP.SYNCS 0x989680 ;  /* 0x009896800000895d */ /* 0x008fea0003900000 */
[----:B------:R-:W3:Y:S02]  /*9fc0*/  @!P0 SYNCS.PHASECHK.TRANS64 P0, [R3+URZ], R2 ;  /* 0x00000002030085a7 */ /* 0x000ee4000800007f */
[----:B---3--:R-:W-:Y:S05]  /*9fd0*/  @!P0 BRA `(.L_x_2241) ;  /* 0xfffffffc00f08947 */ /* 0x008fea000383ffff */
[----:B------:R-:W-:Y:S05]  /*9fe0*/  BRA `(.L_x_2260) ;  /* 0xfffffff8007c7947 */ /* 0x000fea000383ffff */
.L_x_2243:
[----:B--2---:R2:W3:Y:S02]  /*9ff0*/  SYNCS.PHASECHK.TRANS64.TRYWAIT P0, [R0+URZ], R5 ;  /* 0x00000005000075a7 */ /* 0x0044e4000800017f */
[----:B---3--:R-:W-:Y:S05]  /*a000*/  @!P0 NANOSLEEP.SYNCS 0x989680 ;  /* 0x009896800000895d */ /* 0x008fea0003900000 */
[----:B------:R-:W3:Y:S02]  /*a010*/  @!P0 SYNCS.PHASECHK.TRANS64 P0, [R0+URZ], R5 ;  /* 0x00000005000085a7 */ /* 0x000ee4000800007f */
[----:B---3--:R-:W-:Y:S05]  /*a020*/  @!P0 BRA `(.L_x_2243) ;  /* 0xfffffffc00f08947 */ /* 0x008fea000383ffff */
[----:B------:R-:W-:Y:S05]  /*a030*/  BRA `(.L_x_2261) ;  /* 0xfffffff800807947 */ /* 0x000fea000383ffff */
.L_x_2262:
        /* <DEDUP_REMOVED lines=12> */
.L_x_3311:


//--------------------- .text._ZN7cutlass13device_kernelIN5flash11enable_sm90INS1_16FlashAttnBwdSm90INS1_25CollectiveMainloopBwdSm90ILi2ELi2ELi2EN4cute5tupleIJNS5_1CILi1EEES8_S8_EEENS6_IJNS7_ILi64EEENS7_ILi128EEENS7_ILi96EEEEEENS_6half_tEfNS_4arch4Sm90ELb1ELb0ELb1ELb0ELb1ELb1ELb0ELb0ELi2ELi1ELi2ELi1ELb1EEENS1_21CollectiveEpilogueBwdISD_SE_SG_Li256ELb0ELb0ELi1EEENS1_25SingleTileBwdLPTSchedulerILb0ELi128ELb1EEEEEEEEEvNT_6ParamsE --------------------------
	.section	.text._ZN7cutlass13device_kernelIN5flash11enable_sm90INS1_16FlashAttnBwdSm90INS1_25CollectiveMainloopBwdSm90ILi2ELi2ELi2EN4cute5tupleIJNS5_1CILi1EEES8_S8_EEENS6_IJNS7_ILi64EEENS7_ILi128EEENS7_ILi96EEEEEENS_6half_tEfNS_4arch4Sm90ELb1ELb0ELb1ELb0ELb1ELb1ELb0ELb0ELi2ELi1ELi2ELi1ELb1EEENS1_21CollectiveEpilogueBwdISD_SE_SG_Li256ELb0ELb0ELi1EEENS1_25SingleTileBwdLPTSchedulerILb0ELi128ELb1EEEEEEEEEvNT_6ParamsE,"ax",@progbits
	.align	128
.text._ZN7cutlass13device_kernelIN5flash11enable_sm90INS1_16FlashAttnBwdSm90INS1_25CollectiveMainloopBwdSm90ILi2ELi2ELi2EN4cute5tupleIJNS5_1CILi1EEES8_S8_EEENS6_IJNS7_ILi64EEENS7_ILi128EEENS7_ILi96EEEEEENS_6half_tEfNS_4arch4Sm90ELb1ELb0ELb1ELb0ELb1ELb1ELb0ELb0ELi2ELi1ELi2ELi1ELb1EEENS1_21CollectiveEpilogueBwdISD_SE_SG_Li256ELb0ELb0ELi1EEENS1_25SingleTileBwdLPTSchedulerILb0ELi128ELb1EEEEEEEEEvNT_6ParamsE:
        .type           _ZN7cutlass13device_kernelIN5flash11enable_sm90INS1_16FlashAttnBwdSm90INS1_25CollectiveMainloopBwdSm90ILi2ELi2ELi2EN4cute5tupleIJNS5_1CILi1EEES8_S8_EEENS6_IJNS7_ILi64EEENS7_ILi128EEENS7_ILi96EEEEEENS_6half_tEfNS_4arch4Sm90ELb1ELb0ELb1ELb0ELb1ELb1ELb0ELb0ELi2ELi1ELi2ELi1ELb1EEENS1_21CollectiveEpilogueBwdISD_SE_SG_Li256ELb0ELb0ELi1EEENS1_25SingleTileBwdLPTSchedulerILb0ELi128ELb1EEEEEEEEEvNT_6ParamsE,@function
        .size           _ZN7cutlass13device_kernelIN5flash11enable_sm90INS1_16FlashAttnBwdSm90INS1_25CollectiveMainloopBwdSm90ILi2ELi2ELi2EN4cute5tupleIJNS5_1CILi1EEES8_S8_EEENS6_IJNS7_ILi64EEENS7_ILi128EEENS7_ILi96EEEEEENS_6half_tEfNS_4arch4Sm90ELb1ELb0ELb1ELb0ELb1ELb1ELb0ELb0ELi2ELi1ELi2ELi1ELb1EEENS1_21CollectiveEpilogueBwdISD_SE_SG_Li256ELb0ELb0ELi1EEENS1_25SingleTileBwdLPTSchedulerILb0ELi128ELb1EEEEEEEEEvNT_6ParamsE,(.L_x_3312 - _ZN7cutlass13device_kernelIN5flash11enable_sm90INS1_16FlashAttnBwdSm90INS1_25CollectiveMainloopBwdSm90ILi2ELi2ELi2EN4cute5tupleIJNS5_1CILi1EEES8_S8_EEENS6_IJNS7_ILi64EEENS7_ILi128EEENS7_ILi96EEEEEENS_6half_tEfNS_4arch4Sm90ELb1ELb0ELb1ELb0ELb1ELb1ELb0ELb0ELi2ELi1ELi2ELi1ELb1EEENS1_21CollectiveEpilogueBwdISD_SE_SG_Li256ELb0ELb0ELi1EEENS1_25SingleTileBwdLPTSchedulerILb0ELi128ELb1EEEEEEEEEvNT_6ParamsE)
        .other          _ZN7cutlass13device_kernelIN5flash11enable_sm90INS1_16FlashAttnBwdSm90INS1_25CollectiveMainloopBwdSm90ILi2ELi2ELi2EN4cute5tupleIJNS5_1CILi1EEES8_S8_EEENS6_IJNS7_ILi64EEENS7_ILi128EEENS7_ILi96EEEEEENS_6half_tEfNS_4arch4Sm90ELb1ELb0ELb1ELb0ELb1ELb1ELb0ELb0ELi2ELi1ELi2ELi1ELb1EEENS1_21CollectiveEpilogueBwdISD_SE_SG_Li256ELb0ELb0ELi1EEENS1_25SingleTileBwdLPTSchedulerILb0ELi128ELb1EEEEEEEEEvNT_6ParamsE,@"STO_CUDA_ENTRY STV_DEFAULT"
_ZN7cutlass13device_kernelIN5flash11enable_sm90INS1_16FlashAttnBwdSm90INS1_25CollectiveMainloopBwdSm90ILi2ELi2ELi2EN4cute5tupleIJNS5_1CILi1EEES8_S8_EEENS6_IJNS7_ILi64EEENS7_ILi128EEENS7_ILi96EEEEEENS_6half_tEfNS_4arch4Sm90ELb1ELb0ELb1ELb0ELb1ELb1ELb0ELb0ELi2ELi1ELi2ELi1ELb1EEENS1_21CollectiveEpilogueBwdISD_SE_SG_Li256ELb0ELb0ELi1EEENS1_25SingleTileBwdLPTSchedulerILb0ELi128ELb1EEEEEEEEEvNT_6ParamsE:
        /* <DEDUP_REMOVED lines=30> */
.L_x_2264:
[----:B------:R-:W-:Y:S05]  /*01e0*/  BSYNC B0 ;  /* 0x0000000000007941 */ /* 0x000fea0003800000 */
.L_x_2263:
        /* <DEDUP_REMOVED lines=37> */
.L_x_2265:
        /* <DEDUP_REMOVED lines=22> */
.L_x_2266:
[----:B------:R-:W-:Y:S01]  /*05a0*/  PLOP3.LUT P0, PT, PT, PT, UP0, 0x80, 0x0 ;  /* 0x000000000000781c */ /* 0x000fe20003f0f008 */
[----:B------:R-:W-:Y:S01]  /*05b0*/  NOP ;  /* 0x0000000000007918 */ /* 0x000fe20000000000 */
[----:B------:R-:W-:Y:S01]  /*05c0*/  ULDC.64 UR46, c[0x0][0x208] ;  /* 0x00008200002e7ab9 */ /* 0x000fe20000000a00 */
[----:B-12-4-:R-:W-:Y:S10]  /*05d0*/  BAR.SYNC.DEFER_BLOCKING 0x0 ;  /* 0x0000000000007b1d */ /* 0x016ff40000010000 */
[----:B------:R-:W-:Y:S05]  /*05e0*/  @!P0 BRA `(.L_x_2267) ;  /* 0x0000005c00a48947 */ /* 0x000fea0003800000 */
.L_x_2268:
        /* <DEDUP_REMOVED lines=32> */
.L_x_2269:
[----:B------:R-:W-:Y:S01]  /*07f0*/  ULDC UR7, c[0x0][0xb44] ;  /* 0x0002d10000077ab9 */ /* 0x000fe20000000800 */
[----:B------:R-:W-:Y:S01]  /*0800*/  UMOV UR37, UR10 ;  /* 0x0000000a00257c82 */ /* 0x000fe20008000000 */
[----:B------:R-:W-:-:S11]  /*0810*/  UISETP.NE.AND UP0, UPT, UR7, 0x1, UPT ;  /* 0x000000010700788c */ /* 0x000fd6000bf05270 */
[----:B------:R-:W-:Y:S02]  /*0820*/  @UP0 ULDC.64 UR8, c[0x0][0xb48] ;  /* 0x0002d20000080ab9 */ /* 0x000fe40000000a00 */
[----:B------:R-:W-:-:S04]  /*0830*/  UIMAD.WIDE.U32 UR4, UR10, UR8, URZ ;  /* 0x000000080a0472a5 */ /* 0x000fc8000f8e003f */
[----:B------:R-:W-:-:S04]  /*0840*/  @UP0 USHF.R.U32.HI UR37, URZ, UR9, UR5 ;  /* 0x000000093f250299 */ /* 0x000fc80008011605 */
[----:B------:R-:W-:-:S12]  /*0850*/  UIMAD UR4, UR37, UR7, URZ ;  /* 0x00000007250472a4 */ /* 0x000fd8000f8e023f */
.L_x_2270:
[----:B------:R-:W-:Y:S01]  /*0860*/  ULDC UR43, c[0x0][0xb38] ;  /* 0x0002ce00002b7ab9 */ /* 0x000fe20000000800 */
[----:B------:R-:W-:Y:S02]  /*0870*/  UIADD3 UR4, UR10, -UR4, URZ ;  /* 0x800000040a047290 */ /* 0x000fe4000fffe03f */
[----:B------:R-:W-:Y:S01]  /*0880*/  UISETP.NE.AND UP0, UPT, UR43, 0x1, UPT ;  /* 0x000000012b00788c */ /* 0x000fe2000bf05270 */
[----:B------:R-:W-:Y:S01]  /*0890*/  ULDC UR5, c[0x0][0xb44] ;  /* 0x0002d10000057ab9 */ /* 0x000fe20000000800 */
[----:B------:R-:W-:Y:S02]  /*08a0*/  ULOP3.LUT UR40, URZ, UR37, URZ, 0x33, !UPT ;  /* 0x000000253f287292 */ /* 0x000fe4000f8e333f */
[----:B------:R-:W-:-:S07]  /*08b0*/  UIMAD UR6, UR6, UR5, UR4 ;  /* 0x00000005060672a4 */ /* 0x000fce000f8e0204 */
[----:B------:R-:W-:Y:S01]  /*08c0*/  @UP0 ULDC UR4, c[0x0][0xb3c] ;  /* 0x0002cf0000040ab9 */ /* 0x000fe20000000800 */
[----:B------:R-:W-:Y:S01]  /*08d0*/  @UP0 ULDC UR7, c[0x0][0xb40] ;  /* 0x0002d00000070ab9 */ /* 0x000fe20000000800 */
[----:B------:R-:W-:Y:S02]  /*08e0*/  UIMAD.WIDE.U32 UR4, UR6, UR4, URZ ;  /* 0x00000004060472a5 */ /* 0x000fe4000f8e003f */
[----:B------:R-:W-:Y:S02]  /*08f0*/  UMOV UR44, UR6 ;  /* 0x00000006002c7c82 */ /* 0x000fe40008000000 */
[----:B------:R-:W-:-:S03]  /*0900*/  @UP0 USHF.R.U32.HI UR44, URZ, UR7, UR5 ;  /* 0x000000073f2c0299 */ /* 0x000fc60008011605 */
[----:B------:R-:W-:Y:S01]  /*0910*/  ULDC UR5, c[0x0][0xb2c] ;  /* 0x0002cb0000057ab9 */ /* 0x000fe20000000800 */
[----:B------:R-:W-:Y:S02]  /*0920*/  UIADD3 UR4, -UR44, URZ, URZ ;  /* 0x0000003f2c047290 */ /* 0x000fe4000fffe13f */
[----:B------:R-:W-:Y:S01]  /*0930*/  ISETP.LE.AND P0, PT, RZ, UR44, PT ;  /* 0x0000002cff007c0c */ /* 0x000fe2000bf03270 */
[----:B------:R-:W-:Y:S02]  /*0940*/  UIADD3 UR40, UR40, UR5, URZ ;  /* 0x0000000528287290 */ /* 0x000fe4000fffe03f */
[----:B------:R-:W-:-:S10]  /*0950*/  UIMAD UR43, UR43, UR4, UR6 ;  /* 0x000000042b2b72a4 */ /* 0x000fd4000f8e0206 */
        /* <DEDUP_REMOVED lines=88> */
.L_x_2273:
        /* <DEDUP_REMOVED lines=15> */
.L_x_2272:
        /* <DEDUP_REMOVED lines=22> */
.L_x_2275:
        /* <DEDUP_REMOVED lines=15> */
.L_x_2274:
[----:B------:R-:W-:Y:S01]  /*1220*/  SHF.R.S32.HI R19, RZ, 0x1f, R18 ;  /* 0x0000001fff137819 */ /* 0x000fe20000011412 */
[----:B------:R-:W-:-:S03]  /*1230*/  UMOV UR4, 0xffffffff ;  /* 0xffffffff00047882 */ /* 0x000fc60000000000 */
[----:B------:R-:W-:-:S04]  /*1240*/  LEA.HI R0, R19, R18, RZ, 0x7 ;  /* 0x0000001213007211 */ /* 0x000fc800078f38ff */
[----:B------:R-:W-:Y:S01]  /*1250*/  SHF.R.S32.HI R17, RZ, 0x7, R0 ;  /* 0x00000007ff117819 */ /* 0x000fe20000011400 */
[----:B------:R-:W-:Y:S06]  /*1260*/  BRA.DIV UR4, `(.L_x_2276) ;  /* 0x0000009204a87947 */ /* 0x000fec000b800000 */
[----:B------:R1:W2:Y:S02]  /*1270*/  SHFL.IDX PT, R14, R17, RZ, 0x1f ;  /* 0x00001fff110e7589 */ /* 0x0002a400000e0000 */
.L_x_2381:
        /* <DEDUP_REMOVED lines=15> */
.L_x_2277:
        /* <DEDUP_REMOVED lines=19> */
.L_x_2279:
        /* <DEDUP_REMOVED lines=124> */
.L_x_2290:
[----:B------:R-:W-:-:S06]  /*1c60*/  UISETP.NE.AND UP0, UPT, UR11, 0x3, UPT ;  /* 0x000000030b00788c */ /* 0x000fcc000bf05270 */
[----:B------:R-:W-:-:S13]  /*1c70*/  PLOP3.LUT P0, PT, PT, PT, UP0, 0x80, 0x0 ;  /* 0x000000000000781c */ /* 0x000fda0003f0f008 */
[----:B-1----:R-:W-:Y:S05]  /*1c80*/  @!P0 BRA `(.L_x_2280) ;  /* 0x0000000000048947 */ /* 0x002fea0003800000 */
[----:B------:R-:W-:Y:S01]  /*1c90*/  BPT.TRAP 0x1 ;  /* 0x000000040000795c */ /* 0x000fe20000300000 */
.L_x_2280:
[----:B------:R-:W-:Y:S01]  /*1ca0*/  R2UR UR8, R235 ;  /* 0x00000000eb0872ca */ /* 0x000fe200000e0000 */
[----:B------:R-:W-:-:S05]  /*1cb0*/  IMAD.U32 R120, RZ, RZ, UR10 ;  /* 0x0000000aff787e24 */ /* 0x000fca000f8e00ff */
[----:B------:R-:W-:-:S07]  /*1cc0*/  SHF.L.U32 R120, R120, 0x1f, RZ ;  /* 0x0000001f78787819 */ /* 0x000fce00000006ff */
[----:B------:R-:W-:-:S09]  /*1cd0*/  ULEA UR8, UR4, UR8, 0x3 ;  /* 0x0000000804087291 */ /* 0x000fd2000f8e183f */
[----:B------:R1:W2:Y:S01]  /*1ce0*/  SYNCS.PHASECHK.TRANS64.TRYWAIT P1, [UR8+0x26810], R120 ;  /* 0x02681078ff0075a7 */ /* 0x0002a20008020148 */
[----:B------:R-:W-:Y:S05]  /*1cf0*/  @!P0 BRA `(.L_x_2281) ;  /* 0x0000000000048947 */ /* 0x000fea0003800000 */
[----:B------:R-:W-:Y:S01]  /*1d00*/  BPT.TRAP 0x1 ;  /* 0x000000040000795c */ /* 0x000fe20000300000 */
.L_x_2281:
[----:B--2---:R-:W-:Y:S05]  /*1d10*/  @P1 BRA `(.L_x_2282) ;  /* 0x0000000000081947 */ /* 0x004fea0003800000 */
[----:B------:R-:W2:Y:S02]  /*1d20*/  SYNCS.PHASECHK.TRANS64.TRYWAIT P1, [UR8+0x26810], R120 ;  /* 0x02681078ff0075a7 */ /* 0x000ea40008020148 */
[----:B--2---:R-:W-:Y:S05]  /*1d30*/  @!P1 BRA `(.L_x_2283) ;  /* 0x0000008800289947 */ /* 0x004fea0003800000 */
.L_x_2282:
        /* <DEDUP_REMOVED lines=66> */
.L_x_2284:
[----:B------:R1:W1:Y:S01]  /*2160*/  SYNCS.PHASECHK.TRANS64.TRYWAIT P1, [UR8+0x26830], R120 ;  /* 0x02683078ff0075a7 */ /* 0x0002620008020148 */
[----:B------:R-:W-:Y:S05]  /*2170*/  @!P0 BRA `(.L_x_2285) ;  /* 0x0000000000048947 */ /* 0x000fea0003800000 */
[----:B------:R-:W-:Y:S01]  /*2180*/  BPT.TRAP 0x1 ;  /* 0x000000040000795c */ /* 0x000fe20000300000 */
.L_x_2285:
        /* <DEDUP_REMOVED lines=50> */
.L_x_2286:
        /* <DEDUP_REMOVED lines=555> */
.L_x_2288:
        /* <DEDUP_REMOVED lines=11> */
[----:B------:R-:W-:Y:S01]  /*4810*/  UIADD3 UR14, UR9, 0x40, URZ ;  /* 0x00000040090e7890 */ /* 0x000fe2000fffe03f */
[----:B------:R-:W-:Y:S01]  /*4820*/  UMOV UR15, 0x80000020 ;  /* 0x80000020000f7882 */ /* 0x000fe20000000000 */
[----:B-1----:R-:W-:-:S05]  /*4830*/  SHF.R.U32.HI R4, RZ, 0x7, R4 ;  /* 0x00000007ff047819 */ /* 0x002fca0000011604 */
[C---:B------:R-:W-:Y:S02]  /*4840*/  VIADD R5, R4.reuse, 0x9 ;  /* 0x0000000904057836 */ /* 0x040fe40000000000 */
[----:B------:R-:W-:Y:S01]  /*4850*/  VIADD R4, R4, 0xc ;  /* 0x0000000c04047836 */ /* 0x000fe20000000000 */
[----:B------:R-:W-:Y:S02]  /*4860*/  WARPGROUP.DEPBAR.LE gsb0, 0x0 ;  /* 0x00008000000079c5 */ /* 0x000fe40000010000 */
[----:B------:R-:W-:-:S06]  /*4870*/  WARPGROUP.ARRIVE ;  /* 0x00000000000079c5 */ /* 0x000fcc0000000000 */
[----:B------:R-:W-:Y:S01]  /*4880*/  HGMMA.64x96x16.F32 R24, R156, gdesc[UR12].tnspB, R24, gsb0 ;  /* 0x4160000c9c187df0 */ /* 0x000fe20008000818 */
[----:B------:R-:W-:Y:S01]  /*4890*/  UIADD3 UR14, UR9, 0x80, URZ ;  /* 0x00000080090e7890 */ /* 0x000fe2000fffe03f */
        /* <DEDUP_REMOVED lines=26> */
.L_x_2289:
        /* <DEDUP_REMOVED lines=62> */
.L_x_2271:
        /* <DEDUP_REMOVED lines=23> */
.L_x_2292:
        /* <DEDUP_REMOVED lines=20> */
.L_x_2293:
        /* <DEDUP_REMOVED lines=18> */
.L_x_2294:
        /* <DEDUP_REMOVED lines=18> */
.L_x_2295:
        /* <DEDUP_REMOVED lines=110> */
[----:B------:R-:W-:Y:S01]  /*59f0*/  ULOP3.LUT UR4, URZ, UR37, URZ, 0x33, !UPT ;  /* 0x000000253f047292 */ /* 0x000fe2000f8e333f */
[----:B------:R-:W-:Y:S01]  /*5a00*/  ULDC UR5, c[0x0][0xb2c] ;  /* 0x0002cb0000057ab9 */ /* 0x000fe20000000800 */
[----:B------:R-:W-:Y:S02]  /*5a10*/  ULDC.64 UR6, c[0x0][0x198] ;  /* 0x0000660000067ab9 */ /* 0x000fe40000000a00 */
[----:B------:R-:W-:Y:S02]  /*5a20*/  UIADD3 UR42, UR4, UR5, URZ ;  /* 0x00000005042a7290 */ /* 0x000fe4000fffe03f */
[----:B------:R-:W-:Y:S02]  /*5a30*/  UIADD3 UR4, UP0, UR6, 0x770, URZ ;  /* 0x0000077006047890 */ /* 0x000fe4000ff1e03f */
[----:B------:R-:W-:Y:S02]  /*5a40*/  UIADD3 UR40, UR39, 0x6000, URZ ;  /* 0x0000600027287890 */ /* 0x000fe4000fffe03f */
[----:B------:R-:W-:-:S02]  /*5a50*/  UIADD3.X UR5, URZ, UR7, URZ, UP0, !UPT ;  /* 0x000000073f057290 */ /* 0x000fc400087fe43f */
[----:B------:R-:W-:Y:S02]  /*5a60*/  UIADD3 UR6, UP0, UR6, 0x670, URZ ;  /* 0x0000067006067890 */ /* 0x000fe4000ff1e03f */
[----:B------:R-:W-:Y:S02]  /*5a70*/  USHF.L.U32 UR42, UR42, 0x7, URZ ;  /* 0x000000072a2a7899 */ /* 0x000fe4000800063f */
[----:B------:R-:W-:Y:S02]  /*5a80*/  UIADD3 UR32, UR39, 0x8000, URZ ;  /* 0x0000800027207890 */ /* 0x000fe4000fffe03f */
[----:B------:R-:W-:Y:S02]  /*5a90*/  UIADD3 UR24, UR39, 0xa000, URZ ;  /* 0x0000a00027187890 */ /* 0x000fe4000fffe03f */
[----:B------:R-:W-:Y:S02]  /*5aa0*/  UIADD3.X UR7, URZ, UR7, URZ, UP0, !UPT ;  /* 0x000000073f077290 */ /* 0x000fe400087fe43f */
[----:B------:R-:W-:-:S02]  /*5ab0*/  UIADD3 UR16, UR39, 0x2000, URZ ;  /* 0x0000200027107890 */ /* 0x000fc4000fffe03f */
        /* <DEDUP_REMOVED lines=9> */
[----:B------:R-:W-:Y:S01]  /*5b50*/  UMOV UR26, UR42 ;  /* 0x0000002a001a7c82 */ /* 0x000fe20008000000 */
[----:B------:R1:W-:Y:S01]  /*5b60*/  UTMASTG.4D [UR40], [UR4] ;  /* 0x00000028040073b5 */ /* 0x0003e20008018000 */
        /* <DEDUP_REMOVED lines=9> */
[----:B------:R3:W-:Y:S01]  /*5c00*/  UTMASTG.4D [UR24], [UR4] ;  /* 0x00000018040073b5 */ /* 0x0007e20008018000 */
[----:B-1----:R-:W-:-:S02]  /*5c10*/  UMOV UR40, UR39 ;  /* 0x0000002700287c82 */ /* 0x002fc40008000000 */
[----:B------:R3:W-:Y:S01]  /*5c20*/  UTMASTG.4D [UR40], [UR6] ;  /* 0x00000028060073b5 */ /* 0x0007e20008018000 */
[----:B------:R3:W-:Y:S01]  /*5c30*/  UTMASTG.4D [UR16], [UR6] ;  /* 0x00000010060073b5 */ /* 0x0007e20008018000 */
[----:B------:R3:W-:Y:S02]  /*5c40*/  UTMASTG.4D [UR8], [UR6] ;  /* 0x00000008060073b5 */ /* 0x0007e40008018000 */
[----:B---3--:R0:W-:Y:S02]  /*5c50*/  UTMACMDFLUSH ;  /* 0x00000000000079b7 */ /* 0x0081e40000000000 */
.L_x_2297:
[----:B------:R-:W-:Y:S05]  /*5c60*/  BSYNC B0 ;  /* 0x0000000000007941 */ /* 0x000fea0003800000 */
.L_x_2296:
[----:B------:R-:W-:-:S04]  /*5c70*/  DEPBAR.LE SB0, 0x0 ;  /* 0x000080000000791a */ /* 0x000fc80000000000 */
[----:B------:R-:W-:Y:S05]  /*5c80*/  EXIT ;  /* 0x000000000000794d */ /* 0x000fea0003800000 */
.L_x_2291:
[----:B-1----:R-:W1:Y:S01]  /*5c90*/  S2R R0, SR_TID.X ;  /* 0x0000000000007919 */ /* 0x002e620000002100 */
[----:B------:R-:W2:Y:S01]  /*5ca0*/  LDC.64 R4, c[0x0][0x820] ;  /* 0x00020800ff047b82 */ /* 0x000ea20000000a00 */
[----:B------:R-:W-:Y:S01]  /*5cb0*/  USHF.R.S32.HI UR5, URZ, 0x1f, UR43 ;  /* 0x0000001f3f057899 */ /* 0x000fe2000801142b */
[----:B------:R-:W-:Y:S01]  /*5cc0*/  BSSY B0, `(.L_x_2298) ;  /* 0x000003a000007945 */ /* 0x000fe20003800000 */
[----:B------:R-:W-:Y:S02]  /*5cd0*/  ULOP3.LUT UR37, URZ, UR37, URZ, 0x33, !UPT ;  /* 0x000000253f257292 */ /* 0x000fe4000f8e333f */
[----:B------:R-:W-:-:S03]  /*5ce0*/  USHF.R.S32.HI UR8, URZ, 0x1f, UR44 ;  /* 0x0000001f3f087899 */ /* 0x000fc6000801142c */
[----:B------:R-:W3:Y:S08]  /*5cf0*/  LDC.64 R10, c[0x0][0x850] ;  /* 0x00021400ff0a7b82 */ /* 0x000ef00000000a00 */
[----:B------:R-:W4:Y:S08]  /*5d00*/  LDC R9, c[0x0][0xb2c] ;  /* 0x0002cb00ff097b82 */ /* 0x000f300000000800 */
[----:B------:R-:W5:Y:S01]  /*5d10*/  LDC R8, c[0x0][0x808] ;  /* 0x00020200ff087b82 */ /* 0x000f620000000800 */
[----:B-1----:R-:W-:-:S07]  /*5d20*/  VIADD R3, R0, 0xffffff80 ;  /* 0xffffff8000037836 */ /* 0x002fce0000000000 */
[----:B------:R-:W1:Y:S01]  /*5d30*/  LDC.64 R14, c[0x0][0x858] ;  /* 0x00021600ff0e7b82 */ /* 0x000e620000000a00 */
[----:B------:R-:W-:-:S04]  /*5d40*/  SHF.R.S32.HI R2, RZ, 0x1f, R3 ;  /* 0x0000001fff027819 */ /* 0x000fc80000011403 */
[----:B------:R-:W-:-:S03]  /*5d50*/  LEA.HI R2, R2, R3, RZ, 0x2 ;  /* 0x0000000302027211 */ /* 0x000fc600078f10ff */
[----:B------:R-:W1:Y:S01]  /*5d60*/  LDC.64 R16, c[0x0][0x828] ;  /* 0x00020a00ff107b82 */ /* 0x000e620000000a00 */
[----:B----4-:R-:W-:Y:S01]  /*5d70*/  VIADD R19, R9, UR37 ;  /* 0x0000002509137c36 */ /* 0x010fe20008000000 */
[----:B------:R-:W-:Y:S02]  /*5d80*/  LOP3.LUT R0, R2, 0x1ffffffc, RZ, 0xc0, !PT ;  /* 0x1ffffffc02007812 */ /* 0x000fe400078ec0ff */
[----:B------:R-:W-:-:S03]  /*5d90*/  SHF.R.S32.HI R2, RZ, 0x2, R2 ;  /* 0x00000002ff027819 */ /* 0x000fc60000011402 */
[----:B------:R-:W-:-:S04]  /*5da0*/  IMAD.IADD R0, R3, 0x1, -R0 ;  /* 0x0000000103007824 */ /* 0x000fc800078e0a00 */
[----:B------:R-:W-:Y:S02]  /*5db0*/  IMAD.SHL.U32 R6, R0, 0x8, RZ ;  /* 0x0000000800067824 */ /* 0x000fe400078e00ff */
[----:B--2---:R-:W-:Y:S02]  /*5dc0*/  IMAD R0, R4, UR5, RZ ;  /* 0x0000000504007c24 */ /* 0x004fe4000f8e02ff */
[----:B------:R-:W-:Y:S01]  /*5dd0*/  VIADD R18, R6, 0x40 ;  /* 0x0000004006127836 */ /* 0x000fe20000000000 */
[----:B------:R-:W-:Y:S01]  /*5de0*/  SHF.R.S32.HI R7, RZ, 0x1f, R6 ;  /* 0x0000001fff077819 */ /* 0x000fe20000011406 */
[----:B------:R-:W-:Y:S02]  /*5df0*/  IMAD R3, R5, UR43, R0 ;  /* 0x0000002b05037c24 */ /* 0x000fe4000f8e0200 */
[----:B---3--:R-:W-:Y:S02]  /*5e00*/  IMAD R0, R10, UR5, RZ ;  /* 0x000000050a007c24 */ /* 0x008fe4000f8e02ff */
[----:B------:R-:W-:-:S04]  /*5e10*/  IMAD.WIDE.U32 R4, R4, UR43, R6 ;  /* 0x0000002b04047c25 */ /* 0x000fc8000f8e0006 */
[----:B------:R-:W-:Y:S02]  /*5e20*/  IMAD.IADD R5, R5, 0x1, R3 ;  /* 0x0000000105057824 */ /* 0x000fe400078e0203 */
[----:B------:R-:W-:Y:S02]  /*5e30*/  IMAD R3, R11, UR43, R0 ;  /* 0x0000002b0b037c24 */ /* 0x000fe4000f8e0200 */
[----:B-----5:R-:W-:Y:S02]  /*5e40*/  IMAD R11, R19, -0x80, R8 ;  /* 0xffffff80130b7824 */ /* 0x020fe400078e0208 */
[----:B------:R-:W-:Y:S02]  /*5e50*/  VIADD R0, R2, 0x40 ;  /* 0x0000004002007836 */ /* 0x000fe40000000000 */
[----:B------:R-:W-:Y:S01]  /*5e60*/  IMAD.WIDE.U32 R8, R10, UR43, R6 ;  /* 0x0000002b0a087c25 */ /* 0x000fe2000f8e0006 */
[-C--:B------:R-:W-:Y:S02]  /*5e70*/  ISETP.GE.AND P1, PT, R2, R11.reuse, PT ;  /* 0x0000000b0200720c */ /* 0x080fe40003f26270 */
[----:B------:R-:W-:Y:S01]  /*5e80*/  ISETP.GE.AND P0, PT, R0, R11, PT ;  /* 0x0000000b0000720c */ /* 0x000fe20003f06270 */
[----:B-1----:R-:W-:-:S02]  /*5e90*/  IMAD R0, R14, UR8, RZ ;  /* 0x000000080e007c24 */ /* 0x002fc4000f8e02ff */
[----:B------:R-:W-:Y:S01]  /*5ea0*/  IMAD.IADD R9, R9, 0x1, R3 ;  /* 0x0000000109097824 */ /* 0x000fe200078e0203 */
[----:B------:R-:W-:Y:S01]  /*5eb0*/  SHF.R.S32.HI R3, RZ, 0x1f, R2 ;  /* 0x0000001fff037819 */ /* 0x000fe20000011402 */
[C---:B------:R-:W-:Y:S02]  /*5ec0*/  IMAD R10, R16.reuse, UR8, RZ ;  /* 0x00000008100a7c24 */ /* 0x040fe4000f8e02ff */
[----:B------:R-:W-:-:S04]  /*5ed0*/  IMAD.WIDE.U32 R12, R16, UR44, R4 ;  /* 0x0000002c100c7c25 */ /* 0x000fc8000f8e0004 */
[----:B------:R-:W-:Y:S02]  /*5ee0*/  IMAD R5, R15, UR44, R0 ;  /* 0x0000002c0f057c24 */ /* 0x000fe4000f8e0200 */
[----:B------:R-:W-:-:S04]  /*5ef0*/  IMAD.WIDE.U32 R14, R14, UR44, R8 ;  /* 0x0000002c0e0e7c25 */ /* 0x000fc8000f8e0008 */
[----:B------:R-:W-:Y:S02]  /*5f00*/  IMAD R17, R17, UR44, R10 ;  /* 0x0000002c11117c24 */ /* 0x000fe4000f8e020a */
[----:B------:R-:W-:Y:S02]  /*5f10*/  IMAD.IADD R9, R15, 0x1, R5 ;  /* 0x000000010f097824 */ /* 0x000fe400078e0205 */
[----:B------:R-:W-:-:S04]  /*5f20*/  IMAD.WIDE R10, R19, 0x80, R2 ;  /* 0x00000080130a7825 */ /* 0x000fc800078e0202 */
[----:B------:R-:W-:Y:S02]  /*5f30*/  VIADD R16, R6, 0x20 ;  /* 0x0000002006107836 */ /* 0x000fe40000000000 */
        /* <DEDUP_REMOVED lines=18> */
.L_x_2299:
[----:B------:R-:W-:Y:S05]  /*6060*/  BSYNC B0 ;  /* 0x0000000000007941 */ /* 0x000fea0003800000 */
.L_x_2298:
        /* <DEDUP_REMOVED lines=21> */
.L_x_2301:
[----:B------:R-:W-:Y:S05]  /*61c0*/  BSYNC B0 ;  /* 0x0000000000007941 */ /* 0x000fea0003800000 */
.L_x_2300:
        /* <DEDUP_REMOVED lines=18> */
.L_x_2303:
[----:B------:R-:W-:Y:S05]  /*62f0*/  BSYNC B0 ;  /* 0x0000000000007941 */ /* 0x000fea0003800000 */
.L_x_2302:
        /* <DEDUP_REMOVED lines=22> */
.L_x_2305:
[----:B------:R-:W-:Y:S05]  /*6460*/  BSYNC B0 ;  /* 0x0000000000007941 */ /* 0x000fea0003800000 */
.L_x_2304:
[----:B------:R-:W-:Y:S05]  /*6470*/  EXIT ;  /* 0x000000000000794d */ /* 0x000fea0003800000 */
.L_x_2267:
        /* <DEDUP_REMOVED lines=30> */
.L_x_2309:
[----:B------:R-:W-:Y:S01]  /*6660*/  ULDC UR9, c[0x0][0xb44] ;  /* 0x0002d10000097ab9 */ /* 0x000fe20000000800 */
[----:B------:R-:W-:Y:S01]  /*6670*/  UMOV UR7, UR8 ;  /* 0x0000000800077c82 */ /* 0x000fe20008000000 */
[----:B------:R-:W-:-:S11]  /*6680*/  UISETP.NE.AND UP0, UPT, UR9, 0x1, UPT ;  /* 0x000000010900788c */ /* 0x000fd6000bf05270 */
[----:B------:R-:W-:Y:S02]  /*6690*/  @UP0 ULDC.64 UR10, c[0x0][0xb48] ;  /* 0x0002d200000a0ab9 */ /* 0x000fe40000000a00 */
[----:B------:R-:W-:-:S04]  /*66a0*/  UIMAD.WIDE.U32 UR4, UR8, UR10, URZ ;  /* 0x0000000a080472a5 */ /* 0x000fc8000f8e003f */
[----:B------:R-:W-:-:S04]  /*66b0*/  @UP0 USHF.R.U32.HI UR7, URZ, UR11, UR5 ;  /* 0x0000000b3f070299 */ /* 0x000fc80008011605 */
[----:B------:R-:W-:-:S12]  /*66c0*/  UIMAD UR4, UR7, UR9, URZ ;  /* 0x00000009070472a4 */ /* 0x000fd8000f8e023f */
.L_x_2310:
[----:B------:R-:W-:Y:S01]  /*66d0*/  ULDC UR17, c[0x0][0xb38] ;  /* 0x0002ce0000117ab9 */ /* 0x000fe20000000800 */
[----:B------:R-:W-:Y:S02]  /*66e0*/  UIADD3 UR4, UR8, -UR4, URZ ;  /* 0x8000000408047290 */ /* 0x000fe4000fffe03f */
[----:B------:R-:W-:Y:S01]  /*66f0*/  UISETP.NE.AND UP0, UPT, UR17, 0x1, UPT ;  /* 0x000000011100788c */ /* 0x000fe2000bf05270 */
[----:B------:R-:W-:Y:S01]  /*6700*/  ULDC UR5, c[0x0][0xb44] ;  /* 0x0002d10000057ab9 */ /* 0x000fe20000000800 */
[----:B------:R-:W-:Y:S02]  /*6710*/  ULOP3.LUT UR7, URZ, UR7, URZ, 0x33, !UPT ;  /* 0x000000073f077292 */ /* 0x000fe4000f8e333f */
[----:B------:R-:W-:Y:S01]  /*6720*/  UIMAD UR6, UR6, UR5, UR4 ;  /* 0x00000005060672a4 */ /* 0x000fe2000f8e0204 */
[----:B------:R-:W-:Y:S02]  /*6730*/  ULDC UR18, c[0x0][0xb2c] ;  /* 0x0002cb0000127ab9 */ /* 0x000fe40000000800 */
[----:B------:R-:W-:-:S04]  /*6740*/  UIADD3 UR18, UR7, UR18, URZ ;  /* 0x0000001207127290 */ /* 0x000fc8000fffe03f */
        /* <DEDUP_REMOVED lines=14> */
[----:B------:R-:W-:-:S04]  /*6830*/  UIADD3 UR4, -UR5, UR4, -UR16 ;  /* 0x0000000405047290 */ /* 0x000fc8000fffe910 */
        /* <DEDUP_REMOVED lines=8> */
[----:B------:R-:W-:-:S06]  /*68c0*/  UISETP.GT.AND UP0, UPT, UR5, UR8, UPT ;  /* 0x000000080500728c */ /* 0x000fcc000bf04270 */
[----:B------:R-:W-:-:S13]  /*68d0*/  PLOP3.LUT P0, PT, PT, PT, UP0, 0x80, 0x0 ;  /* 0x000000000000781c */ /* 0x000fda0003f0f008 */
[----:B------:R-:W-:Y:S05]  /*68e0*/  @!P0 BRA `(.L_x_2308) ;  /* 0x0000003c00008947 */ /* 0x000fea0003800000 */
[----:B------:R-:W-:Y:S01]  /*68f0*/  USHF.R.S32.HI UR19, URZ, 0x1f, UR17 ;  /* 0x0000001f3f137899 */ /* 0x000fe20008011411 */
[----:B------:R-:W1:Y:S01]  /*6900*/  S2R R0, SR_TID.X ;  /* 0x0000000000007919 */ /* 0x000e620000002100 */
[----:B------:R-:W-:Y:S01]  /*6910*/  ULDC.64 UR12, c[0x0][0x2d8] ;  /* 0x0000b600000c7ab9 */ /* 0x000fe20000000a00 */
[----:B------:R-:W-:Y:S01]  /*6920*/  USHF.R.S32.HI UR9, URZ, 0x1f, UR10 ;  /* 0x0000001f3f097899 */ /* 0x000fe2000801140a */
[----:B------:R-:W-:Y:S01]  /*6930*/  LOP3.LUT R8, RZ, UR18, RZ, 0x33, !PT ;  /* 0x00000012ff087c12 */ /* 0x000fe2000f8e33ff */
[----:B------:R-:W-:Y:S02]  /*6940*/  UIMAD UR4, UR19, UR12, URZ ;  /* 0x0000000c130472a4 */ /* 0x000fe4000f8e023f */
[----:B------:R-:W-:Y:S02]  /*6950*/  UIMAD.WIDE.U32 UR6, UR17, UR12, URZ ;  /* 0x0000000c110672a5 */ /* 0x000fe4000f8e003f */
[----:B------:R-:W-:Y:S02]  /*6960*/  UIMAD UR4, UR17, UR13, UR4 ;  /* 0x0000000d110472a4 */ /* 0x000fe4000f8e0204 */
[----:B------:R-:W-:-:S02]  /*6970*/  UIADD3 UR11, UR5, -UR8, URZ ;  /* 0x80000008050b7290 */ /* 0x000fc4000fffe03f */
[----:B------:R-:W-:Y:S01]  /*6980*/  UIADD3 UR7, UR7, UR4, URZ ;  /* 0x0000000407077290 */ /* 0x000fe2000fffe03f */
[----:B------:R-:W-:Y:S01]  /*6990*/  ULDC.64 UR12, c[0x0][0x2e0] ;  /* 0x0000b800000c7ab9 */ /* 0x000fe20000000a00 */
[----:B------:R-:W-:Y:S02]  /*69a0*/  UIADD3 UR4, UR16, 0x7f, URZ ;  /* 0x0000007f10047890 */ /* 0x000fe4000fffe03f */
[----:B------:R-:W-:Y:S02]  /*69b0*/  UIMAD UR9, UR9, UR12, URZ ;  /* 0x0000000c090972a4 */ /* 0x000fe4000f8e023f */
[----:B------:R-:W-:Y:S02]  /*69c0*/  UIMAD.WIDE.U32 UR6, UR10, UR12, UR6 ;  /* 0x0000000c0a0672a5 */ /* 0x000fe4000f8e0006 */
[----:B------:R-:W-:Y:S02]  /*69d0*/  UIADD3 UR12, UR16, 0xbf, -UR14 ;  /* 0x000000bf100c7890 */ /* 0x000fe4000fffe80e */
[----:B------:R-:W-:Y:S01]  /*69e0*/  ULOP3.LUT UR14, UR11, 0x1, URZ, 0xc0, !UPT ;  /* 0x000000010b0e7892 */ /* 0x000fe2000f8ec03f */
[----:B------:R-:W-:Y:S01]  /*69f0*/  ULDC UR15, c[0x0][0x288] ;  /* 0x0000a200000f7ab9 */ /* 0x000fe20000000800 */
[----:B------:R-:W-:-:S02]  /*6a00*/  UIMAD UR9, UR10, UR13, UR9 ;  /* 0x0000000d0a0972a4 */ /* 0x000fc4000f8e0209 */
[----:B------:R-:W-:Y:S02]  /*6a10*/  UISETP.NE.U32.AND UP0, UPT, UR14, 0x1, UPT ;  /* 0x000000010e00788c */ /* 0x000fe4000bf05070 */
[----:B------:R-:W-:Y:S02]  /*6a20*/  UIMAD UR10, UR10, UR15, URZ ;  /* 0x0000000f0a0a72a4 */ /* 0x000fe4000f8e023f */
[----:B------:R-:W-:Y:S01]  /*6a30*/  USHF.R.S32.HI UR11, URZ, 0x1f, UR4 ;  /* 0x0000001f3f0b7899 */ /* 0x000fe20008011404 */
[----:B-1----:R-:W-:Y:S01]  /*6a40*/  LOP3.LUT R0, R0, 0x1f, RZ, 0xc0, !PT ;  /* 0x0000001f00007812 */ /* 0x002fe200078ec0ff */
[----:B------:R-:W-:Y:S01]  /*6a50*/  UIADD3 UR13, UP1, UR17, UR10, URZ ;  /* 0x0000000a110d7290 */ /* 0x000fe2000ff3e03f */
[----:B------:R-:W-:Y:S01]  /*6a60*/  PLOP3.LUT P1, PT, PT, PT, UP0, 0x80, 0x0 ;  /* 0x000000000000781c */ /* 0x000fe20003f2f008 */
[----:B------:R-:W-:Y:S01]  /*6a70*/  ULEA.HI UR11, UR11, UR4, URZ, 0x7 ;  /* 0x000000040b0b7291 */ /* 0x000fe2000f8f383f */
[----:B------:R-:W-:Y:S01]  /*6a80*/  ULDC UR16, c[0x0][0x760] ;  /* 0x0001d80000107ab9 */ /* 0x000fe20000000800 */
[----:B------:R-:W-:Y:S01]  /*6a90*/  ELECT P0, URZ, PT ;  /* 0x00000000003f782f */ /* 0x000fe20003800000 */
[----:B------:R-:W-:-:S02]  /*6aa0*/  UIMAD UR14, UR15, UR16, URZ ;  /* 0x000000100f0e72a4 */ /* 0x000fc4000f8e023f */
[----:B------:R-:W-:Y:S02]  /*6ab0*/  ULEA.HI.X.SX32 UR15, UR10, UR19, 0x1, UP1 ;  /* 0x000000130a0f7291 */ /* 0x000fe400088f0e3f */
[----:B------:R-:W-:Y:S02]  /*6ac0*/  USHF.R.S32.HI UR16, URZ, 0x7, UR11 ;  /* 0x000000073f107899 */ /* 0x000fe4000801140b */
[----:B------:R-:W-:-:S03]  /*6ad0*/  UIADD3 UR25, UR7, UR9, URZ ;  /* 0x0000000907197290 */ /* 0x000fc6000fffe03f */
[----:B------:R-:W-:Y:S09]  /*6ae0*/  @P1 BRA `(.L_x_2311) ;  /* 0x0000000400881947 */ /* 0x000ff20003800000 */
        /* <DEDUP_REMOVED lines=11> */
[----:B------:R-:W-:-:S04]  /*6ba0*/  ULEA UR4, UR8, UR12, 0x6 ;  /* 0x0000000c08047291 */ /* 0x000fc8000f8e303f */
[----:B------:R-:W-:-:S04]  /*6bb0*/  USHF.R.S32.HI UR10, URZ, 0x1f, UR4 ;  /* 0x0000001f3f0a7899 */ /* 0x000fc80008011404 */
[----:B------:R-:W-:-:S04]  /*6bc0*/  ULEA.HI UR10, UR10, UR4, URZ, 0x7 ;  /* 0x000000040a0a7291 */ /* 0x000fc8000f8f383f */
[----:B------:R-:W-:-:S04]  /*6bd0*/  USHF.R.S32.HI UR10, URZ, 0x7, UR10 ;  /* 0x000000073f0a7899 */ /* 0x000fc8000801140a */
[----:B------:R-:W-:-:S04]  /*6be0*/  UISETP.LT.AND UP0, UPT, UR16, UR10, UPT ;  /* 0x0000000a1000728c */ /* 0x000fc8000bf01270 */
[----:B------:R-:W-:-:S06]  /*6bf0*/  USEL UR10, UR16, UR10, UP0 ;  /* 0x0000000a100a7287 */ /* 0x000fcc0008000000 */
[----:B------:R-:W-:-:S07]  /*6c00*/  VIADD R5, R8, UR10 ;  /* 0x0000000a08057c36 */ /* 0x000fce0008000000 */
.L_x_2314:
[----:B------:R-:W2:Y:S04]  /*6c10*/  LDG.E.STRONG.GPU R4, desc[UR46][R2.64] ;  /* 0x0000002e02047981 */ /* 0x000ea8000c1ef900 */
[----:B--2---:R-:W-:Y:S01]  /*6c20*/  CCTL.IVALL ;  /* 0x00000000ff00798f */ /* 0x004fe20002000000 */
[----:B------:R-:W-:Y:S05]  /*6c30*/  YIELD ;  /* 0x0000000000007946 */ /* 0x000fea0003800000 */
[----:B------:R-:W-:-:S13]  /*6c40*/  ISETP.NE.AND P1, PT, R4, R5, PT ;  /* 0x000000050400720c */ /* 0x000fda0003f25270 */
[----:B------:R-:W-:Y:S05]  /*6c50*/  @P1 BRA `(.L_x_2314) ;  /* 0xfffffffc00ec1947 */ /* 0x000fea000383ffff */
.L_x_2313:
[----:B------:R-:W-:Y:S05]  /*6c60*/  BSYNC B1 ;  /* 0x0000000000017941 */ /* 0x000fea0003800000 */
.L_x_2312:
[----:B------:R-:W-:-:S03]  /*6c70*/  UMOV UR4, 0xffffffff ;  /* 0xffffffff00047882 */ /* 0x000fc60000000000 */
[----:B------:R-:W-:Y:S05]  /*6c80*/  BRA.DIV UR4, `(.L_x_2315) ;  /* 0x0000003a04847947 */ /* 0x000fea000b800000 */
[----:B------:R-:W-:Y:S01]  /*6c90*/  NOP ;  /* 0x0000000000007918 */ /* 0x000fe20000000000 */
.L_x_2384:
[----:B------:R-:W-:Y:S01]  /*6ca0*/  IMAD.U32 R9, RZ, RZ, UR8 ;  /* 0x00000008ff097e24 */ /* 0x000fe2000f8e00ff */
[----:B------:R-:W-:Y:S05]  /*6cb0*/  WARPSYNC.ALL ;  /* 0x0000000000007948 */ /* 0x000fea0003800000 */
[----:B------:R-:W-:Y:S01]  /*6cc0*/  BAR.SYNC.DEFER_BLOCKING 0xd, 0xa0 ;  /* 0x0342800000007b1d */ /* 0x000fe20000010000 */
[----:B------:R-:W-:-:S05]  /*6cd0*/  IMAD R9, R9, 0x1800, RZ ;  /* 0x0000180009097824 */ /* 0x000fca00078e02ff */
[----:B------:R-:W-:Y:S04]  /*6ce0*/  BSSY B1, `(.L_x_2316) ;  /* 0x0000012000017945 */ /* 0x000fe80003800000 */
[----:B------:R-:W-:Y:S05]  /*6cf0*/  @!P0 BRA `(.L_x_2317) ;  /* 0x0000000000408947 */ /* 0x000fea0003800000 */
[----:B------:R-:W1:Y:S01]  /*6d00*/  LDC.64 R6, c[0x0][0x2c0] ;  /* 0x0000b000ff067b82 */ /* 0x000e620000000a00 */
[----:B------:R-:W-:Y:S01]  /*6d10*/  IADD3 R5, P1, R9, UR6, RZ ;  /* 0x0000000609057c10 */ /* 0x000fe2000ff3e0ff */
[----:B------:R-:W-:Y:S01]  /*6d20*/  UMOV UR4, 0x400 ;  /* 0x0000040000047882 */ /* 0x000fe20000000000 */
[----:B------:R-:W-:Y:S01]  /*6d30*/  UMOV UR20, 0x0 ;  /* 0x0000000000147882 */ /* 0x000fe20000000000 */
[----:B------:R-:W-:-:S04]  /*6d40*/  UMOV UR21, 0x14f00000 ;  /* 0x14f0000000157882 */ /* 0x000fc80000000000 */
[----:B------:R-:W2:Y:S01]  /*6d50*/  S2UR UR10, SR_CgaCtaId ;  /* 0x00000000000a79c3 */ /* 0x000ea20000008800 */
[----:B-1----:R-:W-:Y:S02]  /*6d60*/  LEA R4, P3, R5, R6, 0x2 ;  /* 0x0000000605047211 */ /* 0x002fe400078610ff */
[----:B------:R-:W-:Y:S02]  /*6d70*/  LEA.HI.X.SX32 R6, R9, UR25, 0x1, P1 ;  /* 0x0000001909067c11 */ /* 0x000fe400088f0eff */
[----:B------:R-:W-:Y:S02]  /*6d80*/  R2UR UR18, R4 ;  /* 0x00000000041272ca */ /* 0x000fe400000e0000 */
[----:B------:R-:W-:Y:S01]  /*6d90*/  LEA.HI.X R5, R5, R7, R6, 0x2, P3 ;  /* 0x0000000705057211 */ /* 0x000fe200018f1406 */
[----:B--2---:R-:W-:-:S03]  /*6da0*/  ULEA UR4, UR10, UR4, 0x18 ;  /* 0x000000040a047291 */ /* 0x004fc6000f8ec03f */
[----:B------:R-:W-:Y:S01]  /*6db0*/  R2UR UR19, R5 ;  /* 0x00000000051372ca */ /* 0x000fe200000e0000 */
[----:B------:R-:W-:Y:S01]  /*6dc0*/  UMOV UR10, 0x300 ;  /* 0x00000300000a7882 */ /* 0x000fe20000000000 */
[----:B------:R-:W-:-:S11]  /*6dd0*/  UIADD3 UR4, UR4, 0xc000, URZ ;  /* 0x0000c00004047890 */ /* 0x000fd6000fffe03f */
[----:B------:R1:W-:Y:S02]  /*6de0*/  UBLKRED.G.S.ADD.F32.RN [UR18], [UR4], UR10, desc[UR20] ;  /* 0x00001412040073bb */ /* 0x0003e400080a140a */
[----:B-1----:R0:W-:Y:S02]  /*6df0*/  UTMACMDFLUSH ;  /* 0x00000000000079b7 */ /* 0x0021e40000000000 */
.L_x_2317:
[----:B------:R-:W-:Y:S05]  /*6e00*/  BSYNC B1 ;  /* 0x0000000000017941 */ /* 0x000fea0003800000 */
.L_x_2316:
        /* <DEDUP_REMOVED lines=20> */
.L_x_2319:
[----:B------:R-:W-:Y:S05]  /*6f50*/  BSYNC B1 ;  /* 0x0000000000017941 */ /* 0x000fea0003800000 */
.L_x_2318:
[----:B------:R-:W-:Y:S06]  /*6f60*/  BAR.ARV 0xa, 0xa0 ;  /* 0x0282800000007b1d */ /* 0x000fec0000002000 */
[----:B------:R-:W-:Y:S04]  /*6f70*/  BSSY B1, `(.L_x_2320) ;  /* 0x0000003000017945 */ /* 0x000fe80003800000 */
[----:B------:R-:W-:Y:S05]  /*6f80*/  @!P0 BRA `(.L_x_2321) ;  /* 0x0000000000048947 */ /* 0x000fea0003800000 */
[----:B------:R-:W-:-:S04]  /*6f90*/  DEPBAR.LE SB0, 0x0 ;  /* 0x000080000000791a */ /* 0x000fc80000000000 */
.L_x_2321:
[----:B------:R-:W-:Y:S05]  /*6fa0*/  BSYNC B1 ;  /* 0x0000000000017941 */ /* 0x000fea0003800000 */
.L_x_2320:
        /* <DEDUP_REMOVED lines=19> */
.L_x_2323:
[----:B------:R-:W-:Y:S05]  /*70e0*/  BSYNC B1 ;  /* 0x0000000000017941 */ /* 0x000fea0003800000 */
.L_x_2322:
[----:B------:R-:W-:Y:S01]  /*70f0*/  UIADD3 UR17, UR8, 0x1, URZ ;  /* 0x0000000108117890 */ /* 0x000fe2000fffe03f */
[----:B------:R-:W-:Y:S11]  /*7100*/  BRA `(.L_x_2324) ;  /* 0x0000000000047947 */ /* 0x000ff60003800000 */
.L_x_2311:
[----:B------:R-:W-:-:S05]  /*7110*/  UMOV UR17, UR8 ;  /* 0x0000000800117c82 */ /* 0x000fca0008000000 */
.L_x_2324:
[----:B------:R-:W-:-:S04]  /*7120*/  UIADD3 UR4, UR8, 0x1, URZ ;  /* 0x0000000108047890 */ /* 0x000fc8000fffe03f */
[----:B------:R-:W-:-:S06]  /*7130*/  UISETP.NE.AND UP0, UPT, UR5, UR4, UPT ;  /* 0x000000040500728c */ /* 0x000fcc000bf05270 */
[----:B------:R-:W-:-:S13]  /*7140*/  PLOP3.LUT P1, PT, PT, PT, UP0, 0x80, 0x0 ;  /* 0x000000000000781c */ /* 0x000fda0003f2f008 */
[----:B------:R-:W-:Y:S05]  /*7150*/  @!P1 BRA `(.L_x_2308) ;  /* 0x0000003000e49947 */ /* 0x000fea0003800000 */
[----:B------:R-:W-:Y:S01]  /*7160*/  ULDC.64 UR10, c[0x0][0x2c0] ;  /* 0x0000b000000a7ab9 */ /* 0x000fe20000000a00 */
[----:B------:R-:W-:Y:S02]  /*7170*/  UIADD3 UR21, UR9, UR7, URZ ;  /* 0x0000000709157290 */ /* 0x000fe4000fffe03f */
[----:B------:R-:W-:Y:S01]  /*7180*/  ULEA UR20, UP0, UR6, UR10, 0x2 ;  /* 0x0000000a06147291 */ /* 0x000fe2000f80103f */
[----:B------:R-:W-:Y:S01]  /*7190*/  UMOV UR22, UR17 ;  /* 0x0000001100167c82 */ /* 0x000fe20008000000 */
[----:B------:R-:W-:Y:S02]  /*71a0*/  UMOV UR4, URZ ;  /* 0x0000003f00047c82 */ /* 0x000fe40008000000 */
[----:B------:R-:W-:Y:S02]  /*71b0*/  ULEA.HI.X UR21, UR6, UR11, UR21, 0x2, UP0 ;  /* 0x0000000b06157291 */ /* 0x000fe400080f1415 */
[----:B------:R-:W-:-:S04]  /*71c0*/  UIADD3 UR20, UP0, UR20, 0x3000, URZ ;  /* 0x0000300014147890 */ /* 0x000fc8000ff1e03f */
[----:B------:R-:W-:-:S12]  /*71d0*/  UIADD3.X UR21, URZ, UR21, URZ, UP0, !UPT ;  /* 0x000000153f157290 */ /* 0x000fd800087fe43f */
.L_x_2349:
[----:B------:R-:W-:Y:S01]  /*71e0*/  UIMAD UR23, UR14, UR17, URZ ;  /* 0x000000110e1772a4 */ /* 0x000fe2000f8e023f */
[----:B------:R-:W-:Y:S01]  /*71f0*/  ISETP.NE.AND P2, PT, R0, RZ, PT ;  /* 0x000000ff0000720c */ /* 0x000fe20003f45270 */
[----:B------:R-:W-:Y:S01]  /*7200*/  ULDC.64 UR10, c[0x0][0x768] ;  /* 0x0001da00000a7ab9 */ /* 0x000fe20000000a00 */
[----:B------:R-:W-:Y:S01]  /*7210*/  ULEA UR28, UR17, UR12, 0x6 ;  /* 0x0000000c111c7291 */ /* 0x000fe2000f8e303f */
        /* <DEDUP_REMOVED lines=8> */
[----:B------:R-:W-:-:S04]  /*72a0*/  USHF.R.S32.HI UR18, URZ, 0x1f, UR28 ;  /* 0x0000001f3f127899 */ /* 0x000fc8000801141c */
[----:B------:R-:W-:-:S04]  /*72b0*/  ULEA.HI UR18, UR18, UR28, URZ, 0x7 ;  /* 0x0000001c12127291 */ /* 0x000fc8000f8f383f */
[----:B------:R-:W-:-:S04]  /*72c0*/  USHF.R.S32.HI UR18, URZ, 0x7, UR18 ;  /* 0x000000073f127899 */ /* 0x000fc80008011412 */
[----:B------:R-:W-:-:S04]  /*72d0*/  UISETP.LT.AND UP0, UPT, UR16, UR18, UPT ;  /* 0x000000121000728c */ /* 0x000fc8000bf01270 */
[----:B------:R-:W-:-:S06]  /*72e0*/  USEL UR18, UR16, UR18, UP0 ;  /* 0x0000001210127287 */ /* 0x000fcc0008000000 */
[----:B------:R-:W-:-:S07]  /*72f0*/  VIADD R5, R8, UR18 ;  /* 0x0000001208057c36 */ /* 0x000fce0008000000 */
.L_x_2327:
[----:B------:R-:W2:Y:S04]  /*7300*/  LDG.E.STRONG.GPU R4, desc[UR46][R2.64] ;  /* 0x0000002e02047981 */ /* 0x000ea8000c1ef900 */
[----:B--2---:R-:W-:Y:S01]  /*7310*/  CCTL.IVALL ;  /* 0x00000000ff00798f */ /* 0x004fe20002000000 */
[----:B------:R-:W-:Y:S05]  /*7320*/  YIELD ;  /* 0x0000000000007946 */ /* 0x000fea0003800000 */
[----:B------:R-:W-:-:S13]  /*7330*/  ISETP.NE.AND P1, PT, R4, R5, PT ;  /* 0x000000050400720c */ /* 0x000fda0003f25270 */
[----:B------:R-:W-:Y:S05]  /*7340*/  @P1 BRA `(.L_x_2327) ;  /* 0xfffffffc00ec1947 */ /* 0x000fea000383ffff */
.L_x_2326:
[----:B------:R-:W-:Y:S05]  /*7350*/  BSYNC B1 ;  /* 0x0000000000017941 */ /* 0x000fea0003800000 */
.L_x_2325:
[----:B------:R-:W-:-:S03]  /*7360*/  UMOV UR18, 0xffffffff ;  /* 0xffffffff00127882 */ /* 0x000fc60000000000 */
[----:B------:R-:W-:Y:S05]  /*7370*/  BRA.DIV UR18, `(.L_x_2328) ;  /* 0x0000003212e47947 */ /* 0x000fea000b800000 */
[----:B------:R-:W-:Y:S01]  /*7380*/  NOP ;  /* 0x0000000000007918 */ /* 0x000fe20000000000 */
.L_x_2387:
        /* <DEDUP_REMOVED lines=10> */
[----:B------:R-:W-:Y:S01]  /*7430*/  UMOV UR31, 0x14f00000 ;  /* 0x14f00000001f7882 */ /* 0x000fe20000000000 */
[----:B-1----:R-:W-:Y:S02]  /*7440*/  ULEA UR24, UR24, UR19, 0x18 ;  /* 0x0000001318187291 */ /* 0x002fe4000f8ec03f */
[----:B------:R-:W-:-:S02]  /*7450*/  ULEA.HI.X.SX32 UR19, UR18, UR25, 0x1, UP0 ;  /* 0x0000001912137291 */ /* 0x000fc400080f0e3f */
[----:B------:R-:W-:Y:S02]  /*7460*/  ULEA UR18, UP0, UR29, UR26, 0x2 ;  /* 0x0000001a1d127291 */ /* 0x000fe4000f80103f */
[----:B------:R-:W-:Y:S02]  /*7470*/  UIADD3 UR24, UR24, 0xc000, URZ ;  /* 0x0000c00018187890 */ /* 0x000fe4000fffe03f */
[----:B------:R-:W-:Y:S01]  /*7480*/  ULEA.HI.X UR19, UR29, UR27, UR19, 0x2, UP0 ;  /* 0x0000001b1d137291 */ /* 0x000fe200080f1413 */
[----:B------:R-:W-:-:S08]  /*7490*/  UMOV UR26, 0x300 ;  /* 0x00000300001a7882 */ /* 0x000fd00000000000 */
[----:B------:R1:W-:Y:S02]  /*74a0*/  UBLKRED.G.S.ADD.F32.RN [UR18], [UR24], UR26, desc[UR30] ;  /* 0x00001e12180073bb */ /* 0x0003e400080a141a */
[----:B-1----:R0:W-:Y:S02]  /*74b0*/  UTMACMDFLUSH ;  /* 0x00000000000079b7 */ /* 0x0021e40000000000 */
.L_x_2330:
[----:B------:R-:W-:Y:S05]  /*74c0*/  BSYNC B1 ;  /* 0x0000000000017941 */ /* 0x000fea0003800000 */
.L_x_2329:
        /* <DEDUP_REMOVED lines=15> */
.L_x_2332:
[----:B------:R-:W-:Y:S05]  /*75c0*/  BSYNC B1 ;  /* 0x0000000000017941 */ /* 0x000fea0003800000 */
.L_x_2331:
[----:B------:R-:W-:Y:S06]  /*75d0*/  BAR.ARV 0xa, 0xa0 ;  /* 0x0282800000007b1d */ /* 0x000fec0000002000 */
[----:B------:R-:W-:Y:S04]  /*75e0*/  BSSY B1, `(.L_x_2333) ;  /* 0x0000003000017945 */ /* 0x000fe80003800000 */
[----:B------:R-:W-:Y:S05]  /*75f0*/  @!P0 BRA `(.L_x_2334) ;  /* 0x0000000000048947 */ /* 0x000fea0003800000 */
[----:B------:R-:W-:-:S04]  /*7600*/  DEPBAR.LE SB0, 0x0 ;  /* 0x000080000000791a */ /* 0x000fc80000000000 */
.L_x_2334:
[----:B------:R-:W-:Y:S05]  /*7610*/  BSYNC B1 ;  /* 0x0000000000017941 */ /* 0x000fea0003800000 */
.L_x_2333:
        /* <DEDUP_REMOVED lines=19> */
.L_x_2336:
[----:B------:R-:W-:Y:S05]  /*7750*/  BSYNC B1 ;  /* 0x0000000000017941 */ /* 0x000fea0003800000 */
.L_x_2335:
        /* <DEDUP_REMOVED lines=9> */
[----:B------:R-:W-:-:S04]  /*77f0*/  UIADD3 UR10, UR28, 0x40, URZ ;  /* 0x000000401c0a7890 */ /* 0x000fc8000fffe03f */
[----:B------:R-:W-:-:S04]  /*7800*/  USHF.R.S32.HI UR11, URZ, 0x1f, UR10 ;  /* 0x0000001f3f0b7899 */ /* 0x000fc8000801140a */
[----:B------:R-:W-:-:S04]  /*7810*/  ULEA.HI UR11, UR11, UR10, URZ, 0x7 ;  /* 0x0000000a0b0b7291 */ /* 0x000fc8000f8f383f */
[----:B------:R-:W-:-:S04]  /*7820*/  USHF.R.S32.HI UR11, URZ, 0x7, UR11 ;  /* 0x000000073f0b7899 */ /* 0x000fc8000801140b */
[----:B------:R-:W-:-:S04]  /*7830*/  UISETP.LT.AND UP0, UPT, UR16, UR11, UPT ;  /* 0x0000000b1000728c */ /* 0x000fc8000bf01270 */
[----:B------:R-:W-:-:S06]  /*7840*/  USEL UR11, UR16, UR11, UP0 ;  /* 0x0000000b100b7287 */ /* 0x000fcc0008000000 */
[----:B------:R-:W-:-:S07]  /*7850*/  VIADD R5, R8, UR11 ;  /* 0x0000000b08057c36 */ /* 0x000fce0008000000 */
.L_x_2339:
[----:B------:R-:W2:Y:S04]  /*7860*/  LDG.E.STRONG.GPU R4, desc[UR46][R2.64] ;  /* 0x0000002e02047981 */ /* 0x000ea8000c1ef900 */
[----:B--2---:R-:W-:Y:S01]  /*7870*/  CCTL.IVALL ;  /* 0x00000000ff00798f */ /* 0x004fe20002000000 */
[----:B------:R-:W-:Y:S05]  /*7880*/  YIELD ;  /* 0x0000000000007946 */ /* 0x000fea0003800000 */
[----:B------:R-:W-:-:S13]  /*7890*/  ISETP.NE.AND P1, PT, R4, R5, PT ;  /* 0x000000050400720c */ /* 0x000fda0003f25270 */
[----:B------:R-:W-:Y:S05]  /*78a0*/  @P1 BRA `(.L_x_2339) ;  /* 0xfffffffc00ec1947 */ /* 0x000fea000383ffff */
.L_x_2338:
[----:B------:R-:W-:Y:S05]  /*78b0*/  BSYNC B1 ;  /* 0x0000000000017941 */ /* 0x000fea0003800000 */
.L_x_2337:
[----:B------:R-:W-:-:S03]  /*78c0*/  UMOV UR10, 0xffffffff ;  /* 0xffffffff000a7882 */ /* 0x000fc60000000000 */
[----:B------:R-:W-:Y:S05]  /*78d0*/  BRA.DIV UR10, `(.L_x_2340) ;  /* 0x0000002e0aa87947 */ /* 0x000fea000b800000 */
[----:B------:R-:W-:Y:S01]  /*78e0*/  NOP ;  /* 0x0000000000007918 */ /* 0x000fe20000000000 */
.L_x_2390:
        /* <DEDUP_REMOVED lines=15> */
.L_x_2342:
[----:B------:R-:W-:Y:S05]  /*79e0*/  BSYNC B1 ;  /* 0x0000000000017941 */ /* 0x000fea0003800000 */
.L_x_2341:
        /* <DEDUP_REMOVED lines=15> */
.L_x_2344:
[----:B------:R-:W-:Y:S05]  /*7ae0*/  BSYNC B1 ;  /* 0x0000000000017941 */ /* 0x000fea0003800000 */
.L_x_2343:
[----:B------:R-:W-:Y:S06]  /*7af0*/  BAR.ARV 0xa, 0xa0 ;  /* 0x0282800000007b1d */ /* 0x000fec0000002000 */
[----:B------:R-:W-:Y:S04]  /*7b00*/  BSSY B1, `(.L_x_2345) ;  /* 0x0000003000017945 */ /* 0x000fe80003800000 */
[----:B------:R-:W-:Y:S05]  /*7b10*/  @!P0 BRA `(.L_x_2346) ;  /* 0x0000000000048947 */ /* 0x000fea0003800000 */
[----:B------:R-:W-:-:S04]  /*7b20*/  DEPBAR.LE SB0, 0x0 ;  /* 0x000080000000791a */ /* 0x000fc80000000000 */
.L_x_2346:
[----:B------:R-:W-:Y:S05]  /*7b30*/  BSYNC B1 ;  /* 0x0000000000017941 */ /* 0x000fea0003800000 */
.L_x_2345:
        /* <DEDUP_REMOVED lines=19> */
.L_x_2348:
[----:B------:R-:W-:Y:S05]  /*7c70*/  BSYNC B1 ;  /* 0x0000000000017941 */ /* 0x000fea0003800000 */
.L_x_2347:
[----:B------:R-:W-:Y:S02]  /*7c80*/  UIADD3 UR17, UR17, 0x2, URZ ;  /* 0x0000000211117890 */ /* 0x000fe4000fffe03f */
[----:B------:R-:W-:Y:S02]  /*7c90*/  UIADD3 UR4, UR4, 0x3000, URZ ;  /* 0x0000300004047890 */ /* 0x000fe4000fffe03f */
[----:B------:R-:W-:-:S06]  /*7ca0*/  UISETP.GE.AND UP0, UPT, UR17, UR5, UPT ;  /* 0x000000051100728c */ /* 0x000fcc000bf06270 */
[----:B------:R-:W-:-:S13]  /*7cb0*/  PLOP3.LUT P1, PT, PT, PT, UP0, 0x80, 0x0 ;  /* 0x000000000000781c */ /* 0x000fda0003f2f008 */
[----:B------:R-:W-:Y:S05]  /*7cc0*/  @!P1 BRA `(.L_x_2349) ;  /* 0xfffffff400449947 */ /* 0x000fea000383ffff */
[----:B------:R-:W-:Y:S05]  /*7cd0*/  BRA `(.L_x_2308) ;  /* 0x0000002800047947 */ /* 0x000fea0003800000 */
.L_x_2307:
        /* <DEDUP_REMOVED lines=21> */
.L_x_2350:
[----:B------:R-:W-:Y:S01]  /*7e30*/  ULDC UR9, c[0x0][0xb44] ;  /* 0x0002d10000097ab9 */ /* 0x000fe20000000800 */
[----:B------:R-:W-:Y:S01]  /*7e40*/  UMOV UR7, UR8 ;  /* 0x0000000800077c82 */ /* 0x000fe20008000000 */
[----:B------:R-:W-:-:S11]  /*7e50*/  UISETP.NE.AND UP0, UPT, UR9, 0x1, UPT ;  /* 0x000000010900788c */ /* 0x000fd6000bf05270 */
[----:B------:R-:W-:Y:S02]  /*7e60*/  @UP0 ULDC.64 UR10, c[0x0][0xb48] ;  /* 0x0002d200000a0ab9 */ /* 0x000fe40000000a00 */
[----:B------:R-:W-:-:S04]  /*7e70*/  UIMAD.WIDE.U32 UR4, UR8, UR10, URZ ;  /* 0x0000000a080472a5 */ /* 0x000fc8000f8e003f */
[----:B------:R-:W-:-:S04]  /*7e80*/  @UP0 USHF.R.U32.HI UR7, URZ, UR11, UR5 ;  /* 0x0000000b3f070299 */ /* 0x000fc80008011605 */
[----:B------:R-:W-:-:S12]  /*7e90*/  UIMAD UR4, UR7, UR9, URZ ;  /* 0x00000009070472a4 */ /* 0x000fd8000f8e023f */
.L_x_2351:
        /* <DEDUP_REMOVED lines=16> */
[----:B------:R-:W-:Y:S01]  /*7fa0*/  ULOP3.LUT UR7, URZ, UR7, URZ, 0x33, !UPT ;  /* 0x000000073f077292 */ /* 0x000fe2000f8e333f */
[----:B------:R-:W-:Y:S01]  /*7fb0*/  ULDC UR4, c[0x0][0xb2c] ;  /* 0x0002cb0000047ab9 */ /* 0x000fe20000000800 */
[----:B------:R-:W-:Y:S02]  /*7fc0*/  ULDC UR5, c[0x0][0x280] ;  /* 0x0000a00000057ab9 */ /* 0x000fe40000000800 */
[----:B------:R-:W-:Y:S01]  /*7fd0*/  UIADD3 UR7, UR7, UR4, URZ ;  /* 0x0000000407077290 */ /* 0x000fe2000fffe03f */
[----:B------:R-:W-:Y:S02]  /*7fe0*/  ULDC UR6, c[0x0][0x74c] ;  /* 0x0001d30000067ab9 */ /* 0x000fe40000000800 */
[----:B------:R-:W-:Y:S01]  /*7ff0*/  ULDC UR4, c[0x0][0x290] ;  /* 0x0000a40000047ab9 */ /* 0x000fe20000000800 */
[----:B------:R-:W-:-:S04]  /*8000*/  USHF.L.U32 UR11, UR7, 0x7, URZ ;  /* 0x00000007070b7899 */ /* 0x000fc8000800063f */
        /* <DEDUP_REMOVED lines=50> */
.L_x_2391:
        /* <DEDUP_REMOVED lines=15> */
.L_x_2355:
        /* <DEDUP_REMOVED lines=67> */
[----:B------:R-:W-:Y:S01]  /*8850*/  ISETP.GE.AND P1, PT, R4, R6, PT ;  /* 0x000000060400720c */ /* 0x000fe20003f26270 */
[----:B------:R1:W-:Y:S01]  /*8860*/  UTMALDG.4D [UR16], [UR48], desc[UR50] ;  /* 0x00003210300075b4 */ /* 0x0003e20008019000 */
[----:B------:R2:W-:Y:S01]  /*8870*/  UTMALDG.4D [UR40], [UR48], desc[UR50] ;  /* 0x00003228300075b4 */ /* 0x0005e20008019000 */
[----:B------:R-:W-:Y:S01]  /*8880*/  UTMALDG.4D [UR24], [UR48], desc[UR50] ;  /* 0x00003218300075b4 */ /* 0x000fe20008019000 */
[----:B------:R3:W-:Y:S01]  /*8890*/  UBLKCP.S.G [UR56], [UR32], UR7 ;  /* 0x00000038200073ba */ /* 0x0007e20008000207 */
[----:B------:R4:W-:Y:S01]  /*88a0*/  SYNCS.ARRIVE.TRANS64 RZ, [R16+URZ+0x26800], R5 ;  /* 0x0268000510ff79a7 */ /* 0x0009e2000800003f */
[----:B-1----:R-:W-:Y:S01]  /*88b0*/  UMOV UR16, 0x0 ;  /* 0x0000000000107882 */ /* 0x002fe20000000000 */
[----:B------:R-:W-:-:S02]  /*88c0*/  UMOV UR17, 0x10000000 ;  /* 0x1000000000117882 */ /* 0x000fc40000000000 */
[----:B------:R1:W-:Y:S01]  /*88d0*/  UTMALDG.4D [UR8], [UR54], desc[UR16] ;  /* 0x00001008360075b4 */ /* 0x0003e20008019000 */
[----:B--2---:R-:W-:Y:S01]  /*88e0*/  UIADD3 UR40, UR8, 0x4000, URZ ;  /* 0x0000400008287890 */ /* 0x004fe2000fffe03f */
[----:B------:R-:W-:Y:S01]  /*88f0*/  UMOV UR42, 0x40 ;  /* 0x00000040002a7882 */ /* 0x000fe20000000000 */
[----:B------:R-:W-:Y:S01]  /*8900*/  UMOV UR43, UR11 ;  /* 0x0000000b002b7c82 */ /* 0x000fe20008000000 */
[----:B------:R-:W-:Y:S01]  /*8910*/  UMOV UR44, UR12 ;  /* 0x0000000c002c7c82 */ /* 0x000fe20008000000 */
[----:B------:R-:W-:Y:S01]  /*8920*/  UMOV UR41, UR9 ;  /* 0x0000000900297c82 */ /* 0x000fe20008000000 */
[----:B---3--:R-:W-:Y:S02]  /*8930*/  UIADD3 UR32, UR8, 0x1000, URZ ;  /* 0x0000100008207890 */ /* 0x008fe4000fffe03f */
        /* <DEDUP_REMOVED lines=13> */
[----:B-1----:R-:W-:Y:S01]  /*8a10*/  UMOV UR10, 0x40 ;  /* 0x00000040000a7882 */ /* 0x002fe20000000000 */
[----:B------:R-:W-:Y:S01]  /*8a20*/  UTMALDG.4D [UR48], [UR54], desc[UR16] ;  /* 0x00001030360075b4 */ /* 0x000fe20008019000 */
[----:B------:R1:W-:Y:S01]  /*8a30*/  UTMALDG.4D [UR24], [UR54], desc[UR16] ;  /* 0x00001018360075b4 */ /* 0x0003e20008019000 */
[----:B------:R4:W-:Y:S01]  /*8a40*/  UTMALDG.4D [UR40], [UR54], desc[UR16] ;  /* 0x00001028360075b4 */ /* 0x0009e20008019000 */
[----:B--2---:R-:W-:Y:S01]  /*8a50*/  UIADD3 UR32, UR8, 0x6000, URZ ;  /* 0x0000600008207890 */ /* 0x004fe2000fffe03f */
[----:B------:R-:W-:-:S02]  /*8a60*/  UMOV UR34, UR18 ;  /* 0x0000001200227c82 */ /* 0x000fc40008000000 */
[----:B------:R4:W-:Y:S06]  /*8a70*/  UTMALDG.4D [UR56], [UR54], desc[UR16] ;  /* 0x00001038360075b4 */ /* 0x0009ec0008019000 */
[----:B------:R4:W-:Y:S01]  /*8a80*/  UTMALDG.4D [UR32], [UR30], desc[UR16] ;  /* 0x000010201e0075b4 */ /* 0x0009e20008019000 */
[----:B-1----:R-:W-:Y:S02]  /*8a90*/  UIADD3 UR24, UR8, 0x8000, URZ ;  /* 0x0000800008187890 */ /* 0x002fe4000fffe03f */
[----:B------:R-:W-:Y:S01]  /*8aa0*/  UIADD3 UR8, UR8, 0xa000, URZ ;  /* 0x0000a00008087890 */ /* 0x000fe2000fffe03f */
[----:B------:R-:W-:-:S06]  /*8ab0*/  UMOV UR26, 0x20 ;  /* 0x00000020001a7882 */ /* 0x000fcc0000000000 */
[----:B------:R4:W-:Y:S02]  /*8ac0*/  UTMALDG.4D [UR24], [UR30], desc[UR16] ;  /* 0x000010181e0075b4 */ /* 0x0009e40008019000 */
[----:B------:R4:W-:Y:S02]  /*8ad0*/  UTMALDG.4D [UR8], [UR30], desc[UR16] ;  /* 0x000010081e0075b4 */ /* 0x0009e40008019000 */
[----:B----4-:R-:W-:Y:S05]  /*8ae0*/  @P1 BRA `(.L_x_2356) ;  /* 0x0000001000f41947 */ /* 0x010fea0003800000 */
        /* <DEDUP_REMOVED lines=18> */
.L_x_2366:
[----:B--234-:R-:W-:-:S04]  /*8c10*/  SHF.L.U32 R21, R11, 0x1f, RZ ;  /* 0x0000001f0b157819 */ /* 0x01cfc800000006ff */
[----:B------:R-:W1:Y:S02]  /*8c20*/  SYNCS.PHASECHK.TRANS64.TRYWAIT P1, [R16+URZ+0x26840], R21 ;  /* 0x02684015100075a7 */ /* 0x000e64000802017f */
[----:B-1----:R-:W-:Y:S05]  /*8c30*/  @!P1 BRA `(.L_x_2358) ;  /* 0x0000001c00009947 */ /* 0x002fea0003800000 */
.L_x_2392:
[----:B------:R-:W-:Y:S05]  /*8c40*/  @P0 BRA `(.L_x_2359) ;  /* 0x0000000000140947 */ /* 0x000fea0003800000 */
[----:B------:R-:W-:Y:S01]  /*8c50*/  ISETP.NE.AND P1, PT, R6, RZ, PT ;  /* 0x000000ff0600720c */ /* 0x000fe20003f25270 */
[----:B------:R-:W-:-:S04]  /*8c60*/  IMAD.MOV.U32 R3, RZ, RZ, 0x3100 ;  /* 0x00003100ff037424 */ /* 0x000fc800078e00ff */
[----:B------:R3:W-:Y:S08]  /*8c70*/  SYNCS.ARRIVE.TRANS64 RZ, [R16+URZ+0x26830], R3 ;  /* 0x0268300310ff79a7 */ /* 0x0007f0000800003f */
[----:B------:R-:W-:Y:S05]  /*8c80*/  @!P1 BRA `(.L_x_2359) ;  /* 0x0000000000049947 */ /* 0x000fea0003800000 */
[----:B------:R-:W-:Y:S01]  /*8c90*/  BPT.TRAP 0x1 ;  /* 0x000000040000795c */ /* 0x000fe20000300000 */
.L_x_2359:
        /* <DEDUP_REMOVED lines=43> */
.L_x_2393:
[----:B------:R-:W-:Y:S05]  /*8f50*/  @P0 BRA `(.L_x_2361) ;  /* 0x0000000000140947 */ /* 0x000fea0003800000 */
[----:B------:R-:W-:Y:S01]  /*8f60*/  ISETP.NE.AND P1, PT, R6, RZ, PT ;  /* 0x000000ff0600720c */ /* 0x000fe20003f25270 */
[----:B------:R-:W-:-:S04]  /*8f70*/  IMAD.MOV.U32 R2, RZ, RZ, 0x3100 ;  /* 0x00003100ff027424 */ /* 0x000fc800078e00ff */
[----:B------:R3:W-:Y:S08]  /*8f80*/  SYNCS.ARRIVE.TRANS64 RZ, [R16+URZ+0x26818], R2 ;  /* 0x0268180210ff79a7 */ /* 0x0007f0000800003f */
[----:B------:R-:W-:Y:S05]  /*8f90*/  @!P1 BRA `(.L_x_2361) ;  /* 0x0000000000049947 */ /* 0x000fea0003800000 */
[----:B------:R-:W-:Y:S01]  /*8fa0*/  BPT.TRAP 0x1 ;  /* 0x000000040000795c */ /* 0x000fe20000300000 */
.L_x_2361:
        /* <DEDUP_REMOVED lines=43> */
.L_x_2394:
[----:B------:R-:W-:Y:S05]  /*9260*/  @P0 BRA `(.L_x_2363) ;  /* 0x0000000000140947 */ /* 0x000fea0003800000 */
[----:B------:R-:W-:Y:S01]  /*9270*/  ISETP.NE.AND P1, PT, R6, RZ, PT ;  /* 0x000000ff0600720c */ /* 0x000fe20003f25270 */
[----:B-123--:R-:W-:-:S04]  /*9280*/  IMAD.MOV.U32 R21, RZ, RZ, 0x3100 ;  /* 0x00003100ff157424 */ /* 0x00efc800078e00ff */
[----:B------:R4:W-:Y:S08]  /*9290*/  SYNCS.ARRIVE.TRANS64 RZ, [R16+URZ+0x26838], R21 ;  /* 0x0268381510ff79a7 */ /* 0x0009f0000800003f */
[----:B------:R-:W-:Y:S05]  /*92a0*/  @!P1 BRA `(.L_x_2363) ;  /* 0x0000000000049947 */ /* 0x000fea0003800000 */
[----:B------:R-:W-:Y:S01]  /*92b0*/  BPT.TRAP 0x1 ;  /* 0x000000040000795c */ /* 0x000fe20000300000 */
.L_x_2363:
        /* <DEDUP_REMOVED lines=38> */
.L_x_2396:
[----:B------:R-:W-:Y:S05]  /*9520*/  @P0 BRA `(.L_x_2365) ;  /* 0x0000000000140947 */ /* 0x000fea0003800000 */
[----:B------:R-:W-:Y:S01]  /*9530*/  ISETP.NE.AND P1, PT, R6, RZ, PT ;  /* 0x000000ff0600720c */ /* 0x000fe20003f25270 */
[----:B------:R-:W-:-:S04]  /*9540*/  IMAD.MOV.U32 R5, RZ, RZ, 0x3100 ;  /* 0x00003100ff057424 */ /* 0x000fc800078e00ff */
[----:B------:R1:W-:Y:S08]  /*9550*/  SYNCS.ARRIVE.TRANS64 RZ, [R16+URZ+0x26810], R5 ;  /* 0x0268100510ff79a7 */ /* 0x0003f0000800003f */
[----:B------:R-:W-:Y:S05]  /*9560*/  @!P1 BRA `(.L_x_2365) ;  /* 0x0000000000049947 */ /* 0x000fea0003800000 */
[----:B------:R-:W-:Y:S01]  /*9570*/  BPT.TRAP 0x1 ;  /* 0x000000040000795c */ /* 0x000fe20000300000 */
.L_x_2365:
        /* <DEDUP_REMOVED lines=44> */
.L_x_2357:
        /* <DEDUP_REMOVED lines=8> */
.L_x_2397:
[----:B------:R-:W-:Y:S05]  /*98c0*/  @P0 BRA `(.L_x_2368) ;  /* 0x0000000000140947 */ /* 0x000fea0003800000 */
[----:B------:R-:W-:Y:S01]  /*98d0*/  ISETP.NE.AND P1, PT, R6, RZ, PT ;  /* 0x000000ff0600720c */ /* 0x000fe20003f25270 */
[----:B------:R-:W-:-:S04]  /*98e0*/  IMAD.MOV.U32 R5, RZ, RZ, 0x3100 ;  /* 0x00003100ff057424 */ /* 0x000fc800078e00ff */
[----:B------:R2:W-:Y:S08]  /*98f0*/  SYNCS.ARRIVE.TRANS64 RZ, [R16+URZ+0x26830], R5 ;  /* 0x0268300510ff79a7 */ /* 0x0005f0000800003f */
[----:B------:R-:W-:Y:S05]  /*9900*/  @!P1 BRA `(.L_x_2368) ;  /* 0x0000000000049947 */ /* 0x000fea0003800000 */
[----:B------:R-:W-:Y:S01]  /*9910*/  BPT.TRAP 0x1 ;  /* 0x000000040000795c */ /* 0x000fe20000300000 */
.L_x_2368:
        /* <DEDUP_REMOVED lines=40> */
.L_x_2398:
[----:B------:R-:W-:Y:S05]  /*9ba0*/  @P0 BRA `(.L_x_2370) ;  /* 0x0000000000140947 */ /* 0x000fea0003800000 */
[----:B------:R-:W-:Y:S01]  /*9bb0*/  ISETP.NE.AND P0, PT, R6, RZ, PT ;  /* 0x000000ff0600720c */ /* 0x000fe20003f05270 */
[----:B------:R-:W-:-:S04]  /*9bc0*/  IMAD.MOV.U32 R5, RZ, RZ, 0x3100 ;  /* 0x00003100ff057424 */ /* 0x000fc800078e00ff */
[----:B------:R1:W-:Y:S08]  /*9bd0*/  SYNCS.ARRIVE.TRANS64 RZ, [R16+URZ+0x26818], R5 ;  /* 0x0268180510ff79a7 */ /* 0x0003f0000800003f */
[----:B------:R-:W-:Y:S05]  /*9be0*/  @!P0 BRA `(.L_x_2370) ;  /* 0x0000000000048947 */ /* 0x000fea0003800000 */
[----:B------:R-:W-:Y:S01]  /*9bf0*/  BPT.TRAP 0x1 ;  /* 0x000000040000795c */ /* 0x000fe20000300000 */
.L_x_2370:
        /* <DEDUP_REMOVED lines=44> */
.L_x_2356:
[----:B------:R-:W1:Y:S01]  /*9ec0*/  S2R R0, SR_TID.X ;  /* 0x0000000000007919 */ /* 0x000e620000002100 */
[----:B------:R-:W-:Y:S01]  /*9ed0*/  IMAD R3, R19, 0x8, R16 ;  /* 0x0000000813037824 */ /* 0x000fe200078e0210 */
[----:B-1----:R-:W-:Y:S02]  /*9ee0*/  LOP3.LUT R2, R0, 0x7f, RZ, 0xc0, !PT ;  /* 0x0000007f00027812 */ /* 0x002fe400078ec0ff */
[----:B------:R-:W-:Y:S02]  /*9ef0*/  SHF.L.U32 R0, R11, 0x1f, RZ ;  /* 0x0000001f0b007819 */ /* 0x000fe400000006ff */
[----:B------:R-:W-:Y:S02]  /*9f00*/  ISETP.NE.AND P1, PT, R2, RZ, PT ;  /* 0x000000ff0200720c */ /* 0x000fe40003f25270 */
[----:B------:R-:W1:Y:S02]  /*9f10*/  SYNCS.PHASECHK.TRANS64.TRYWAIT P0, [R3+URZ+0x26840], R0 ;  /* 0x02684000030075a7 */ /* 0x000e64000800017f */
[----:B-1----:R-:W-:Y:S09]  /*9f20*/  @!P0 BRA `(.L_x_2371) ;  /* 0x0000000800c08947 */ /* 0x002ff20003800000 */
.L_x_2399:
[----:B------:R-:W-:Y:S05]  /*9f30*/  @P1 BRA `(.L_x_2372) ;  /* 0x0000000000181947 */ /* 0x000fea0003800000 */
[----:B------:R-:W1:Y:S01]  /*9f40*/  S2R R2, SR_TID.X ;  /* 0x0000000000027919 */ /* 0x000e620000002100 */
[----:B------:R-:W-:-:S04]  /*9f50*/  IMAD.MOV.U32 R0, RZ, RZ, 0x3100 ;  /* 0x00003100ff007424 */ /* 0x000fc800078e00ff */
[----:B------:R1:W-:Y:S02]  /*9f60*/  SYNCS.ARRIVE.TRANS64 RZ, [R3+URZ+0x26830], R0 ;  /* 0x0268300003ff79a7 */ /* 0x0003e4000800003f */
[----:B-1----:R-:W-:-:S13]  /*9f70*/  LOP3.LUT P0, RZ, R2, 0x1f, RZ, 0xc0, !PT ;  /* 0x0000001f02ff7812 */ /* 0x002fda000780c0ff */
[----:B------:R-:W-:Y:S05]  /*9f80*/  @!P0 BRA `(.L_x_2372) ;  /* 0x0000000000048947 */ /* 0x000fea0003800000 */
[----:B------:R-:W-:Y:S01]  /*9f90*/  BPT.TRAP 0x1 ;  /* 0x000000040000795c */ /* 0x000fe20000300000 */
.L_x_2372:
        /* <DEDUP_REMOVED lines=47> */
.L_x_2353:
[----:B------:R-:W-:Y:S05]  /*a290*/  BSYNC B1 ;  /* 0x0000000000017941 */ /* 0x000fea0003800000 */
.L_x_2352:
[----:B------:R-:W-:-:S03]  /*a2a0*/  UMOV UR7, 0xffffffff ;  /* 0xffffffff00077882 */ /* 0x000fc60000000000 */
[----:B------:R-:W-:Y:S05]  /*a2b0*/  BRA.DIV UR7, `(.L_x_2373) ;  /* 0x0000000607f07947 */ /* 0x000fea000b800000 */
[----:B------:R-:W-:-:S13]  /*a2c0*/  ELECT P6, URZ, PT ;  /* 0x00000000003f782f */ /* 0x000fda00038c0000 */
.L_x_2402:
[----:B------:R-:W-:Y:S05]  /*a2d0*/  @!P6 BRA `(.L_x_2308) ;  /* 0x000000000084e947 */ /* 0x000fea0003800000 */
[----:B------:R-:W-:-:S06]  /*a2e0*/  ULOP3.LUT UR7, UR38, 0x2, URZ, 0xfc, !UPT ;  /* 0x0000000226077892 */ /* 0x000fcc000f8efc3f */
[----:B------:R-:W-:-:S05]  /*a2f0*/  IMAD.U32 R2, RZ, RZ, UR7 ;  /* 0x00000007ff027e24 */ /* 0x000fca000f8e00ff */
[----:B------:R-:W-:-:S13]  /*a300*/  ISETP.NE.AND P2, PT, R2, 0x3, PT ;  /* 0x000000030200780c */ /* 0x000fda0003f45270 */
[----:B------:R-:W-:Y:S05]  /*a310*/  @!P2 BRA `(.L_x_2374) ;  /* 0x000000000004a947 */ /* 0x000fea0003800000 */
[----:B------:R-:W-:Y:S01]  /*a320*/  BPT.TRAP 0x1 ;  /* 0x000000040000795c */ /* 0x000fe20000300000 */
.L_x_2374:
        /* <DEDUP_REMOVED lines=15> */
.L_x_2403:
[----:B------:R-:W2:Y:S02]  /*a420*/  SYNCS.PHASECHK.TRANS64.TRYWAIT P0, [R3+URZ], R2 ;  /* 0x00000002030075a7 */ /* 0x000ea4000800017f */
[----:B--2---:R-:W-:Y:S05]  /*a430*/  @!P0 BRA `(.L_x_2376) ;  /* 0x0000000400c48947 */ /* 0x004fea0003800000 */
.L_x_2404:
[----:B------:R-:W-:Y:S05]  /*a440*/  @!P2 BRA `(.L_x_2377) ;  /* 0x000000000004a947 */ /* 0x000fea0003800000 */
[----:B------:R-:W-:Y:S01]  /*a450*/  BPT.TRAP 0x1 ;  /* 0x000000040000795c */ /* 0x000fe20000300000 */
.L_x_2377:
[----:B--2---:R-:W-:-:S04]  /*a460*/  VIADD R3, R7, 0x26840 ;  /* 0x0002684007037836 */ /* 0x004fc80000000000 */
[----:B------:R-:W-:-:S04]  /*a470*/  IMAD R0, R0, 0x8, R3 ;  /* 0x0000000800007824 */ /* 0x000fc800078e0203 */
[----:B------:R-:W2:Y:S02]  /*a480*/  SYNCS.PHASECHK.TRANS64.TRYWAIT P0, [R0+URZ], R5 ;  /* 0x00000005000075a7 */ /* 0x000ea4000800017f */
[----:B--2---:R-:W-:Y:S05]  /*a490*/  @!P0 BRA `(.L_x_2378) ;  /* 0x0000000400c08947 */ /* 0x004fea0003800000 */
.L_x_2405:
[----:B------:R-:W-:-:S07]  /*a4a0*/  IMAD R3, R4, 0x8, R3 ;  /* 0x0000000804037824 */ /* 0x000fce00078e0203 */
.L_x_2379:
[----:B---3--:R3:W4:Y:S02]  /*a4b0*/  SYNCS.PHASECHK.TRANS64.TRYWAIT P0, [R3+URZ], R2 ;  /* 0x00000002030075a7 */ /* 0x008724000800017f */
[----:B----4-:R-:W-:Y:S05]  /*a4c0*/  @!P0 NANOSLEEP.SYNCS 0x989680 ;  /* 0x009896800000895d */ /* 0x010fea0003900000 */
[----:B------:R-:W4:Y:S02]  /*a4d0*/  @!P0 SYNCS.PHASECHK.TRANS64 P0, [R3+URZ], R2 ;  /* 0x00000002030085a7 */ /* 0x000f24000800007f */
[----:B----4-:R-:W-:Y:S05]  /*a4e0*/  @!P0 BRA `(.L_x_2379) ;  /* 0xfffffffc00f08947 */ /* 0x010fea000383ffff */
.L_x_2308:
[----:B------:R-:W-:Y:S05]  /*a4f0*/  BSYNC B0 ;  /* 0x0000000000007941 */ /* 0x000fea0003800000 */
.L_x_2306:
[----:B------:R-:W-:Y:S05]  /*a500*/  EXIT ;  /* 0x000000000000794d */ /* 0x000fea0003800000 */
.L_x_2276:
[----:B------:R-:W-:Y:S02]  /*a510*/  IMAD.MOV.U32 R13, RZ, RZ, R17 ;  /* 0x000000ffff0d7224 */ /* 0x000fe400078e0011 */
[----:B------:R-:W-:Y:S02]  /*a520*/  IMAD.MOV.U32 R12, RZ, RZ, RZ ;  /* 0x000000ffff0c7224 */ /* 0x000fe400078e00ff */
[----:B------:R-:W-:Y:S02]  /*a530*/  IMAD.MOV.U32 R11, RZ, RZ, 0x1f ;  /* 0x0000001fff0b7424 */ /* 0x000fe400078e00ff */
[----:B------:R-:W-:-:S07]  /*a540*/  IMAD.MOV.U32 R15, RZ, RZ, -0x1 ;  /* 0xffffffffff0f7424 */ /* 0x000fce00078e00ff */
[----:B------:R-:W-:Y:S05]  /*a550*/  WARPSYNC.COLLECTIVE R15, `(.L_x_2380) ;  /* 0x000000000f087348 */ /* 0x000fea0003c00000 */
[----:B------:R1:W2:Y:S02]  /*a560*/  SHFL.IDX P6, R14, R13, R12, R11 ;  /* 0x0000000c0d0e7389 */ /* 0x0002a400000c000b */
[----:B-12---:R-:W-:Y:S01]  /*a570*/  ENDCOLLECTIVE ;  /* 0x000000000000791b */ /* 0x006fe20003800000 */
.L_x_2380:
[----:B------:R-:W-:Y:S05]  /*a580*/  BRA `(.L_x_2381) ;  /* 0xffffff6c003c7947 */ /* 0x000fea000383ffff */
.L_x_2278:
[----:B--2---:R2:W3:Y:S02]  /*a590*/  SYNCS.PHASECHK.TRANS64.TRYWAIT P0, [R235+URZ+0x26800], R4 ;  /* 0x02680004eb0075a7 */ /* 0x0044e4000800017f */
[----:B---3--:R-:W-:Y:S05]  /*a5a0*/  @!P0 NANOSLEEP.SYNCS 0x989680 ;  /* 0x009896800000895d */ /* 0x008fea0003900000 */
[----:B------:R-:W3:Y:S02]  /*a5b0*/  @!P0 SYNCS.PHASECHK.TRANS64 P0, [R235+URZ+0x26800], R4 ;  /* 0x02680004eb0085a7 */ /* 0x000ee4000800007f */
[----:B---3--:R-:W-:Y:S05]  /*a5c0*/  @!P0 BRA `(.L_x_2278) ;  /* 0xfffffffc00f08947 */ /* 0x008fea000383ffff */
[----:B------:R-:W-:Y:S05]  /*a5d0*/  BRA `(.L_x_2277) ;  /* 0xffffff6c00647947 */ /* 0x000fea000383ffff */
.L_x_2283:
[----:B--2---:R-:W-:-:S04]  /*a5e0*/  IMAD.U32 R5, RZ, RZ, UR8 ;  /* 0x00000008ff057e24 */ /* 0x004fc8000f8e00ff */
[----:B------:R2:W3:Y:S03]  /*a5f0*/  SYNCS.PHASECHK.TRANS64.TRYWAIT P1, [R5+URZ+0x26810], R120 ;  /* 0x02681078050075a7 */ /* 0x0004e6000802017f */
[----:B---3--:R-:W-:Y:S05]  /*a600*/  @!P1 NANOSLEEP.SYNCS 0x989680 ;  /* 0x009896800000995d */ /* 0x008fea0003900000 */
[----:B------:R-:W3:Y:S02]  /*a610*/  @!P1 SYNCS.PHASECHK.TRANS64 P1, [R5+URZ+0x26810], R120 ;  /* 0x02681078050095a7 */ /* 0x000ee4000802007f */
[----:B---3--:R-:W-:Y:S05]  /*a620*/  @!P1 BRA `(.L_x_2283) ;  /* 0xfffffffc00ec9947 */ /* 0x008fea000383ffff */
[----:B------:R-:W-:Y:S05]  /*a630*/  BRA `(.L_x_2282) ;  /* 0xffffff7400c07947 */ /* 0x000fea000383ffff */
.L_x_2287:
[----:B------:R-:W-:-:S04]  /*a640*/  IMAD.U32 R121, RZ, RZ, UR8 ;  /* 0x00000008ff797e24 */ /* 0x000fc8000f8e00ff */
[----:B------:R1:W1:Y:S03]  /*a650*/  SYNCS.PHASECHK.TRANS64.TRYWAIT P1, [R121+URZ+0x26830], R120 ;  /* 0x02683078790075a7 */ /* 0x000266000802017f */
[----:B-1----:R-:W-:Y:S05]  /*a660*/  @!P1 NANOSLEEP.SYNCS 0x989680 ;  /* 0x009896800000995d */ /* 0x002fea0003900000 */
[----:B------:R-:W1:Y:S02]  /*a670*/  @!P1 SYNCS.PHASECHK.TRANS64 P1, [R121+URZ+0x26830], R120 ;  /* 0x02683078790095a7 */ /* 0x000e64000802007f */
[----:B-1----:R-:W-:Y:S05]  /*a680*/  @!P1 BRA `(.L_x_2287) ;  /* 0xfffffffc00ec9947 */ /* 0x002fea000383ffff */
[----:B------:R-:W-:Y:S05]  /*a690*/  BRA `(.L_x_2286) ;  /* 0xffffff7c00847947 */ /* 0x000fea000383ffff */
.L_x_2315:
[----:B------:R-:W-:Y:S01]  /*a6a0*/  BSSY B1, `(.L_x_2382) ;  /* 0x0000005000017945 */ /* 0x000fe20003800000 */
[----:B------:R-:W-:-:S07]  /*a6b0*/  IMAD.MOV.U32 R15, RZ, RZ, -0x1 ;  /* 0xffffffffff0f7424 */ /* 0x000fce00078e00ff */
[----:B------:R-:W-:Y:S05]  /*a6c0*/  WARPSYNC.COLLECTIVE R15, `(.L_x_2383) ;  /* 0x000000000f087348 */ /* 0x000fea0003c00000 */
[----:B------:R-:W-:Y:S01]  /*a6d0*/  NOP ;  /* 0x0000000000007918 */ /* 0x000fe20000000000 */
[----:B------:R-:W-:Y:S01]  /*a6e0*/  ENDCOLLECTIVE ;  /* 0x000000000000791b */ /* 0x000fe20003800000 */
.L_x_2383:
[----:B------:R-:W-:Y:S05]  /*a6f0*/  BSYNC B1 ;  /* 0x0000000000017941 */ /* 0x000fea0003800000 */
.L_x_2382:
[----:B------:R-:W-:Y:S05]  /*a700*/  BRA `(.L_x_2384) ;  /* 0xffffffc400647947 */ /* 0x000fea000383ffff */
.L_x_2328:
[----:B------:R-:W-:Y:S01]  /*a710*/  BSSY B1, `(.L_x_2385) ;  /* 0x0000005000017945 */ /* 0x000fe20003800000 */
[----:B------:R-:W-:-:S07]  /*a720*/  IMAD.MOV.U32 R15, RZ, RZ, -0x1 ;  /* 0xffffffffff0f7424 */ /* 0x000fce00078e00ff */
[----:B------:R-:W-:Y:S05]  /*a730*/  WARPSYNC.COLLECTIVE R15, `(.L_x_2386) ;  /* 0x000000000f087348 */ /* 0x000fea0003c00000 */
[----:B------:R-:W-:Y:S01]  /*a740*/  NOP ;  /* 0x0000000000007918 */ /* 0x000fe20000000000 */
[----:B------:R-:W-:Y:S01]  /*a750*/  ENDCOLLECTIVE ;  /* 0x000000000000791b */ /* 0x000fe20003800000 */
.L_x_2386:
[----:B------:R-:W-:Y:S05]  /*a760*/  BSYNC B1 ;  /* 0x0000000000017941 */ /* 0x000fea0003800000 */
.L_x_2385:
[----:B------:R-:W-:Y:S05]  /*a770*/  BRA `(.L_x_2387) ;  /* 0xffffffcc00047947 */ /* 0x000fea000383ffff */
.L_x_2340:
[----:B------:R-:W-:Y:S01]  /*a780*/  BSSY B1, `(.L_x_2388) ;  /* 0x0000005000017945 */ /* 0x000fe20003800000 */
[----:B------:R-:W-:-:S07]  /*a790*/  IMAD.MOV.U32 R15, RZ, RZ, -0x1 ;  /* 0xffffffffff0f7424 */ /* 0x000fce00078e00ff */
[----:B------:R-:W-:Y:S05]  /*a7a0*/  WARPSYNC.COLLECTIVE R15, `(.L_x_2389) ;  /* 0x000000000f087348 */ /* 0x000fea0003c00000 */
[----:B------:R-:W-:Y:S01]  /*a7b0*/  NOP ;  /* 0x0000000000007918 */ /* 0x000fe20000000000 */
[----:B------:R-:W-:Y:S01]  /*a7c0*/  ENDCOLLECTIVE ;  /* 0x000000000000791b */ /* 0x000fe20003800000 */
.L_x_2389:
[----:B------:R-:W-:Y:S05]  /*a7d0*/  BSYNC B1 ;  /* 0x0000000000017941 */ /* 0x000fea0003800000 */
.L_x_2388:
[----:B------:R-:W-:Y:S05]  /*a7e0*/  BRA `(.L_x_2390) ;  /* 0xffffffd000407947 */ /* 0x000fea000383ffff */
.L_x_2354:
[----:B-1----:R1:W2:Y:S02]  /*a7f0*/  SYNCS.PHASECHK.TRANS64.TRYWAIT P0, [R16+URZ+0x26820], R3 ;  /* 0x02682003100075a7 */ /* 0x0022a4000800017f */
[----:B--2---:R-:W-:Y:S05]  /*a800*/  @!P0 NANOSLEEP.SYNCS 0x989680 ;  /* 0x009896800000895d */ /* 0x004fea0003900000 */
[----:B------:R-:W2:Y:S02]  /*a810*/  @!P0 SYNCS.PHASECHK.TRANS64 P0, [R16+URZ+0x26820], R3 ;  /* 0x02682003100085a7 */ /* 0x000ea4000800007f */
[----:B--2---:R-:W-:Y:S05]  /*a820*/  @!P0 BRA `(.L_x_2354) ;  /* 0xfffffffc00f08947 */ /* 0x004fea000383ffff */
[----:B------:R-:W-:Y:S05]  /*a830*/  BRA `(.L_x_2391) ;  /* 0xffffffd800bc7947 */ /* 0x000fea000383ffff */
.L_x_2358:
[----:B-1----:R1:W3:Y:S02]  /*a840*/  SYNCS.PHASECHK.TRANS64.TRYWAIT P1, [R16+URZ+0x26840], R21 ;  /* 0x02684015100075a7 */ /* 0x0022e4000802017f */
[----:B---3--:R-:W-:Y:S05]  /*a850*/  @!P1 NANOSLEEP.SYNCS 0x989680 ;  /* 0x009896800000995d */ /* 0x008fea0003900000 */
[----:B------:R-:W3:Y:S02]  /*a860*/  @!P1 SYNCS.PHASECHK.TRANS64 P1, [R16+URZ+0x26840], R21 ;  /* 0x02684015100095a7 */ /* 0x000ee4000802007f */
[----:B---3--:R-:W-:Y:S05]  /*a870*/  @!P1 BRA `(.L_x_2358) ;  /* 0xfffffffc00f09947 */ /* 0x008fea000383ffff */
[----:B------:R-:W-:Y:S05]  /*a880*/  BRA `(.L_x_2392) ;  /* 0xffffffe000ec7947 */ /* 0x000fea000383ffff */
.L_x_2360:
[----:B--2---:R2:W3:Y:S02]  /*a890*/  SYNCS.PHASECHK.TRANS64.TRYWAIT P1, [R16+URZ+0x26828], R21 ;  /* 0x02682815100075a7 */ /* 0x0044e4000802017f */
[----:B---3--:R-:W-:Y:S05]  /*a8a0*/  @!P1 NANOSLEEP.SYNCS 0x989680 ;  /* 0x009896800000995d */ /* 0x008fea0003900000 */
[----:B------:R-:W3:Y:S02]  /*a8b0*/  @!P1 SYNCS.PHASECHK.TRANS64 P1, [R16+URZ+0x26828], R21 ;  /* 0x02682815100095a7 */ /* 0x000ee4000802007f */
[----:B---3--:R-:W-:Y:S05]  /*a8c0*/  @!P1 BRA `(.L_x_2360) ;  /* 0xfffffffc00f09947 */ /* 0x008fea000383ffff */
[----:B------:R-:W-:Y:S05]  /*a8d0*/  BRA `(.L_x_2393) ;  /* 0xffffffe4009c7947 */ /* 0x000fea000383ffff */
.L_x_2362:
[----:B---3--:R3:W4:Y:S02]  /*a8e0*/  SYNCS.PHASECHK.TRANS64.TRYWAIT P1, [R16+URZ+0x26848], R21 ;  /* 0x02684815100075a7 */ /* 0x008724000802017f */
[----:B----4-:R-:W-:Y:S05]  /*a8f0*/  @!P1 NANOSLEEP.SYNCS 0x989680 ;  /* 0x009896800000995d */ /* 0x010fea0003900000 */
[----:B------:R-:W4:Y:S02]  /*a900*/  @!P1 SYNCS.PHASECHK.TRANS64 P1, [R16+URZ+0x26848], R21 ;  /* 0x02684815100095a7 */ /* 0x000f24000802007f */
[----:B----4-:R-:W-:Y:S05]  /*a910*/  @!P1 BRA `(.L_x_2362) ;  /* 0xfffffffc00f09947 */ /* 0x010fea000383ffff */
[----:B------:R-:W-:Y:S05]  /*a920*/  BRA `(.L_x_2394) ;  /* 0xffffffe8004c7947 */ /* 0x000fea000383ffff */
.L_x_2364:
[----:B------:R-:W-:-:S07]  /*a930*/  SHF.L.U32 R5, R11, 0x1f, RZ ;  /* 0x0000001f0b057819 */ /* 0x000fce00000006ff */
.L_x_2395:
[----:B------:R1:W1:Y:S02]  /*a940*/  SYNCS.PHASECHK.TRANS64.TRYWAIT P1, [R16+URZ+0x26820], R5 ;  /* 0x02682005100075a7 */ /* 0x000264000802017f */
[----:B-1----:R-:W-:Y:S05]  /*a950*/  @!P1 NANOSLEEP.SYNCS 0x989680 ;  /* 0x009896800000995d */ /* 0x002fea0003900000 */
[----:B------:R-:W1:Y:S02]  /*a960*/  @!P1 SYNCS.PHASECHK.TRANS64 P1, [R16+URZ+0x26820], R5 ;  /* 0x02682005100095a7 */ /* 0x000e64000802007f */
[----:B-1----:R-:W-:Y:S05]  /*a970*/  @!P1 BRA `(.L_x_2395) ;  /* 0xfffffffc00f09947 */ /* 0x002fea000383ffff */
[----:B------:R-:W-:Y:S05]  /*a980*/  BRA `(.L_x_2396) ;  /* 0xffffffe800e47947 */ /* 0x000fea000383ffff */
.L_x_2367:
[----:B-1----:R1:W2:Y:S02]  /*a990*/  SYNCS.PHASECHK.TRANS64.TRYWAIT P1, [R16+URZ+0x26840], R13 ;  /* 0x0268400d100075a7 */ /* 0x0022a4000802017f */
[----:B--2---:R-:W-:Y:S05]  /*a9a0*/  @!P1 NANOSLEEP.SYNCS 0x989680 ;  /* 0x009896800000995d */ /* 0x004fea0003900000 */
[----:B------:R-:W2:Y:S02]  /*a9b0*/  @!P1 SYNCS.PHASECHK.TRANS64 P1, [R16+URZ+0x26840], R13 ;  /* 0x0268400d100095a7 */ /* 0x000ea4000802007f */
[----:B--2---:R-:W-:Y:S05]  /*a9c0*/  @!P1 BRA `(.L_x_2367) ;  /* 0xfffffffc00f09947 */ /* 0x004fea000383ffff */
[----:B------:R-:W-:Y:S05]  /*a9d0*/  BRA `(.L_x_2397) ;  /* 0xffffffec00b87947 */ /* 0x000fea000383ffff */
.L_x_2369:
[----:B--2---:R2:W1:Y:S02]  /*a9e0*/  SYNCS.PHASECHK.TRANS64.TRYWAIT P1, [R16+URZ+0x26828], R13 ;  /* 0x0268280d100075a7 */ /* 0x004464000802017f */
[----:B-1----:R-:W-:Y:S05]  /*a9f0*/  @!P1 NANOSLEEP.SYNCS 0x989680 ;  /* 0x009896800000995d */ /* 0x002fea0003900000 */
[----:B------:R-:W1:Y:S02]  /*aa00*/  @!P1 SYNCS.PHASECHK.TRANS64 P1, [R16+URZ+0x26828], R13 ;  /* 0x0268280d100095a7 */ /* 0x000e64000802007f */
[----:B-1----:R-:W-:Y:S05]  /*aa10*/  @!P1 BRA `(.L_x_2369) ;  /* 0xfffffffc00f09947 */ /* 0x002fea000383ffff */
[----:B------:R-:W-:Y:S05]  /*aa20*/  BRA `(.L_x_2398) ;  /* 0xfffffff0005c7947 */ /* 0x000fea000383ffff */
.L_x_2371:
[----:B------:R1:W1:Y:S02]  /*aa30*/  SYNCS.PHASECHK.TRANS64.TRYWAIT P0, [R3+URZ+0x26840], R0 ;  /* 0x02684000030075a7 */ /* 0x000264000800017f */
[----:B-1----:R-:W-:Y:S05]  /*aa40*/  @!P0 NANOSLEEP.SYNCS 0x989680 ;  /* 0x009896800000895d */ /* 0x002fea0003900000 */
[----:B------:R-:W1:Y:S02]  /*aa50*/  @!P0 SYNCS.PHASECHK.TRANS64 P0, [R3+URZ+0x26840], R0 ;  /* 0x02684000030085a7 */ /* 0x000e64000800007f */
[----:B-1----:R-:W-:Y:S05]  /*aa60*/  @!P0 BRA `(.L_x_2371) ;  /* 0xfffffffc00f08947 */ /* 0x002fea000383ffff */
[----:B------:R-:W-:Y:S05]  /*aa70*/  BRA `(.L_x_2399) ;  /* 0xfffffff4002c7947 */ /* 0x000fea000383ffff */
.L_x_2373:
[----:B------:R-:W-:Y:S01]  /*aa80*/  BSSY B1, `(.L_x_2400) ;  /* 0x0000006000017945 */ /* 0x000fe20003800000 */
[----:B------:R-:W-:-:S07]  /*aa90*/  IMAD.MOV.U32 R15, RZ, RZ, -0x1 ;  /* 0xffffffffff0f7424 */ /* 0x000fce00078e00ff */
[----:B------:R-:W-:Y:S05]  /*aaa0*/  WARPSYNC.COLLECTIVE R15, `(.L_x_2401) ;  /* 0x000000000f0c7348 */ /* 0x000fea0003c00000 */
[----:B------:R-:W-:Y:S02]  /*aab0*/  ELECT P6, UR62, PT ;  /* 0x00000000003e782f */ /* 0x000fe400038c0000 */
[----:B------:R-:W-:Y:S01]  /*aac0*/  MOV R14, UR62 ;  /* 0x0000003e000e7c02 */ /* 0x000fe20008000f00 */
[----:B------:R-:W-:Y:S10]  /*aad0*/  ENDCOLLECTIVE ;  /* 0x000000000000791b */ /* 0x000ff40003800000 */
.L_x_2401:
[----:B------:R-:W-:Y:S05]  /*aae0*/  BSYNC B1 ;  /* 0x0000000000017941 */ /* 0x000fea0003800000 */
.L_x_2400:
[----:B------:R-:W-:Y:S05]  /*aaf0*/  BRA `(.L_x_2402) ;  /* 0xfffffff400f47947 */ /* 0x000fea000383ffff */
.L_x_2375:
[----:B-1----:R1:W2:Y:S02]  /*ab00*/  SYNCS.PHASECHK.TRANS64.TRYWAIT P0, [R6+URZ], R5 ;  /* 0x00000005060075a7 */ /* 0x0022a4000800017f */
[----:B--2---:R-:W-:Y:S05]  /*ab10*/  @!P0 NANOSLEEP.SYNCS 0x989680 ;  /* 0x009896800000895d */ /* 0x004fea0003900000 */
[----:B------:R-:W2:Y:S02]  /*ab20*/  @!P0 SYNCS.PHASECHK.TRANS64 P0, [R6+URZ], R5 ;  /* 0x00000005060085a7 */ /* 0x000ea4000800007f */
[----:B--2---:R-:W-:Y:S05]  /*ab30*/  @!P0 BRA `(.L_x_2375) ;  /* 0xfffffffc00f08947 */ /* 0x004fea000383ffff */
[----:B------:R-:W-:Y:S05]  /*ab40*/  BRA `(.L_x_2403) ;  /* 0xfffffff800347947 */ /* 0x000fea000383ffff */
.L_x_2376:
[----:B--2---:R2:W3:Y:S02]  /*ab50*/  SYNCS.PHASECHK.TRANS64.TRYWAIT P0, [R3+URZ], R2 ;  /* 0x00000002030075a7 */ /* 0x0044e4000800017f */
[----:B---3--:R-:W-:Y:S05]  /*ab60*/  @!P0 NANOSLEEP.SYNCS 0x989680 ;  /* 0x009896800000895d */ /* 0x008fea0003900000 */
[----:B------:R-:W3:Y:S02]  /*ab70*/  @!P0 SYNCS.PHASECHK.TRANS64 P0, [R3+URZ], R2 ;  /* 0x00000002030085a7 */ /* 0x000ee4000800007f */
[----:B---3--:R-:W-:Y:S05]  /*ab80*/  @!P0 BRA `(.L_x_2376) ;  /* 0xfffffffc00f08947 */ /* 0x008fea000383ffff */
[----:B------:R-:W-:Y:S05]  /*ab90*/  BRA `(.L_x_2404) ;  /* 0xfffffff800287947 */ /* 0x000fea000383ffff */
.L_x_2378:
[----:B--2---:R2:W3:Y:S02]  /*aba0*/  SYNCS.PHASECHK.TRANS64.TRYWAIT P0, [R0+URZ], R5 ;  /* 0x00000005000075a7 */ /* 0x0044e4000800017f */
[----:B---3--:R-:W-:Y:S05]  /*abb0*/  @!P0 NANOSLEEP.SYNCS 0x989680 ;  /* 0x009896800000895d */ /* 0x008fea0003900000 */
[----:B------:R-:W3:Y:S02]  /*abc0*/  @!P0 SYNCS.PHASECHK.TRANS64 P0, [R0+URZ], R5 ;  /* 0x00000005000085a7 */ /* 0x000ee4000800007f */
[----:B---3--:R-:W-:Y:S05]  /*abd0*/  @!P0 BRA `(.L_x_2378) ;  /* 0xfffffffc00f08947 */ /* 0x008fea000383ffff */
[----:B------:R-:W-:Y:S05]  /*abe0*/  BRA `(.L_x_2405) ;  /* 0xfffffff8002c7947 */ /* 0x000fea000383ffff */
.L_x_2406:
        /* <DEDUP_REMOVED lines=9> */
.L_x_3312:


//--------------------- .text._ZN7cutlass13device_kernelIN5flash11enable_sm90INS1_16FlashAttnBwdSm90INS1_25CollectiveMainloopBwdSm90ILi2ELi2ELi2EN4cute5tupleIJNS5_1CILi1EEES8_S8_EEENS6_IJNS7_ILi64EEENS7_ILi128EEENS7_ILi96EEEEEENS_6half_tEfNS_4arch4Sm90ELb1ELb0ELb1ELb0ELb0ELb1ELb0ELb0ELi2ELi1ELi2ELi1ELb1EEENS1_24CollectiveEpilogueBwdGQAISD_fSG_Li256ELb0ELb0EEENS1_25SingleTileBwdLPTSchedulerILb0ELi128ELb0EEEEEEEEEvNT_6ParamsE --------------------------
	.section	.text._ZN7cutlass13device_kernelIN5flash11enable_sm90INS1_16FlashAttnBwdSm90INS1_25CollectiveMainloopBwdSm90ILi2ELi2ELi2EN4cute5tupleIJNS5_1CILi1EEES8_S8_EEENS6_IJNS7_ILi64EEENS7_ILi128EEENS7_ILi96EEEEEENS_6half_tEfNS_4arch4Sm90ELb1ELb0ELb1ELb0ELb0ELb1ELb0ELb0ELi2ELi1ELi2ELi1ELb1EEENS1_24CollectiveEpilogueBwdGQAISD_fSG_Li256ELb0ELb0EEENS1_25SingleTileBwdLPTSchedulerILb0ELi128ELb0EEEEEEEEEvNT_6ParamsE,"ax",@progbits
	.align	128
.text._ZN7cutlass13device_kernelIN5flash11enable_sm90INS1_16FlashAttnBwdSm90INS1_25CollectiveMainloopBwdSm90ILi2ELi2ELi2EN4cute5tupleIJNS5_1CILi1EEES8_S8_EEENS6_IJNS7_ILi64EEENS7_ILi128EEENS7_ILi96EEEEEENS_6half_tEfNS_4arch4Sm90ELb1ELb0ELb1ELb0ELb0ELb1ELb0ELb0ELi2ELi1ELi2ELi1ELb1EEENS1_24CollectiveEpilogueBwdGQAISD_fSG_Li256ELb0ELb0EEENS1_25SingleTileBwdLPTSchedulerILb0ELi128ELb0EEEEEEEEEvNT_6ParamsE:
        .type           _ZN7cutlass13device_kernelIN5flash11enable_sm90INS1_16FlashAttnBwdSm90INS1_25CollectiveMainloopBwdSm90ILi2ELi2ELi2EN4cute5tupleIJNS5_1CILi1EEES8_S8_EEENS6_IJNS7_ILi64EEENS7_ILi128EEENS7_ILi96EEEEEENS_6half_tEfNS_4arch4Sm90ELb1ELb0ELb1ELb0ELb0ELb1ELb0ELb0ELi2ELi1ELi2ELi1ELb1EEENS1_24CollectiveEpilogueBwdGQAISD_fSG_Li256ELb0ELb0EEENS1_25SingleTileBwdLPTSchedulerILb0ELi128ELb0EEEEEEEEEvNT_6ParamsE,@function
        .size           _ZN7cutlass13device_kernelIN5flash11enable_sm90INS1_16FlashAttnBwdSm90INS1_25CollectiveMainloopBwdSm90ILi2ELi2ELi2EN4cute5tupleIJNS5_1CILi1EEES8_S8_EEENS6_IJNS7_ILi64EEENS7_ILi128EEENS7_ILi96EEEEEENS_6half_tEfNS_4arch4Sm90ELb1ELb0ELb1ELb0ELb0ELb1ELb0ELb0ELi2ELi1ELi2ELi1ELb1EEENS1_24CollectiveEpilogueBwdGQAISD_fSG_Li256ELb0ELb0EEENS1_25SingleTileBwdLPTSchedulerILb0ELi128ELb0EEEEEEEEEvNT_6ParamsE,(.L_x_3313 - _ZN7cutlass13device_kernelIN5flash11enable_sm90INS1_16FlashAttnBwdSm90INS1_25CollectiveMainloopBwdSm90ILi2ELi2ELi2EN4cute5tupleIJNS5_1CILi1EEES8_S8_EEENS6_IJNS7_ILi64EEENS7_ILi128EEENS7_ILi96EEEEEENS_6half_tEfNS_4arch4Sm90ELb1ELb0ELb1ELb0ELb0ELb1ELb0ELb0ELi2ELi1ELi2ELi1ELb1EEENS1_24CollectiveEpilogueBwdGQAISD_fSG_Li256ELb0ELb0EEENS1_25SingleTileBwdLPTSchedulerILb0ELi128ELb0EEEEEEEEEvNT_6ParamsE)
        .other          _ZN7cutlass13device_kernelIN5flash11enable_sm90INS1_16FlashAttnBwdSm90INS1_25CollectiveMainloopBwdSm90ILi2ELi2ELi2EN4cute5tupleIJNS5_1CILi1EEES8_S8_EEENS6_IJNS7_ILi64EEENS7_ILi128EEENS7_ILi96EEEEEENS_6half_tEfNS_4arch4Sm90ELb1ELb0ELb1ELb0ELb0ELb1ELb0ELb0ELi2ELi1ELi2ELi1ELb1EEENS1_24CollectiveEpilogueBwdGQAISD_fSG_Li256ELb0ELb0EEENS1_25SingleTileBwdLPTSchedulerILb0ELi128ELb0EEEEEEEEEvNT_6ParamsE,@"STO_CUDA_ENTRY STV_DEFAULT"
_ZN7cutlass13device_kernelIN5flash11enable_sm90INS1_16FlashAttnBwdSm90INS1_25CollectiveMainloopBwdSm90ILi2ELi2ELi2EN4cute5tupleIJNS5_1CILi1EEES8_S8_EEENS6_IJNS7_ILi64EEENS7_ILi128EEENS7_ILi96EEEEEENS_6half_tEfNS_4arch4Sm90ELb1ELb0ELb1ELb0ELb0ELb1ELb0ELb0ELi2ELi1ELi2ELi1ELb1EEENS1_24CollectiveEpilogueBwdGQAISD_fSG_Li256ELb0ELb0EEENS1_25SingleTileBwdLPTSchedulerILb0ELi128ELb0EEEEEEEEEvNT_6ParamsE:
        /* <DEDUP_REMOVED lines=24> */
.L_x_2408:
[----:B------:R-:W-:Y:S05]  /*0180*/  BSYNC B0 ;  /* 0x0000000000007941 */ /* 0x000fea0003800000 */
.L_x_2407:
        /* <DEDUP_REMOVED lines=37> */
.L_x_2409:
        /* <DEDUP_REMOVED lines=22> */
.L_x_2410:
[----:B------:R-:W-:Y:S01]  /*0540*/  PLOP3.LUT P0, PT, PT, PT, UP0, 0x80, 0x0 ;  /* 0x000000000000781c */ /* 0x000fe20003f0f008 */
[----:B------:R-:W-:Y:S01]  /*0550*/  NOP ;  /* 0x0000000000007918 */ /* 0x000fe20000000000 */
[----:B------:R-:W-:Y:S01]  /*0560*/  BSSY B6, `(.L_x_2411) ;  /* 0x0000862000067945 */ /* 0x000fe20003800000 */
[----:B-12-4-:R-:W-:Y:S10]  /*0570*/  BAR.SYNC.DEFER_BLOCKING 0x0 ;  /* 0x0000000000007b1d */ /* 0x016ff40000010000 */
[----:B------:R-:W-:Y:S05]  /*0580*/  @!P0 BRA `(.L_x_2412) ;  /* 0x0000004c00e88947 */ /* 0x000fea0003800000 */
.L_x_2413:
        /* <DEDUP_REMOVED lines=32> */
.L_x_2414:
[----:B------:R-:W-:Y:S01]  /*0790*/  ULDC UR7, c[0x0][0x8cc] ;  /* 0x0002330000077ab9 */ /* 0x000fe20000000800 */
[----:B------:R-:W-:Y:S01]  /*07a0*/  UMOV UR36, UR10 ;  /* 0x0000000a00247c82 */ /* 0x000fe20008000000 */
[----:B------:R-:W-:-:S11]  /*07b0*/  UISETP.NE.AND UP0, UPT, UR7, 0x1, UPT ;  /* 0x000000010700788c */ /* 0x000fd6000bf05270 */
[----:B------:R-:W-:Y:S02]  /*07c0*/  @UP0 ULDC.64 UR8, c[0x0][0x8d0] ;  /* 0x0002340000080ab9 */ /* 0x000fe40000000a00 */
[----:B------:R-:W-:-:S04]  /*07d0*/  UIMAD.WIDE.U32 UR4, UR10, UR8, URZ ;  /* 0x000000080a0472a5 */ /* 0x000fc8000f8e003f */
[----:B------:R-:W-:-:S04]  /*07e0*/  @UP0 USHF.R.U32.HI UR36, URZ, UR9, UR5 ;  /* 0x000000093f240299 */ /* 0x000fc80008011605 */
[----:B------:R-:W-:-:S12]  /*07f0*/  UIMAD UR4, UR36, UR7, URZ ;  /* 0x00000007240472a4 */ /* 0x000fd8000f8e023f */
.L_x_2415:
        /* <DEDUP_REMOVED lines=101> */
.L_x_2419:
        /* <DEDUP_REMOVED lines=15> */
.L_x_2418:
        /* <DEDUP_REMOVED lines=22> */
.L_x_2421:
        /* <DEDUP_REMOVED lines=15> */
.L_x_2420:
[----:B------:R-:W-:Y:S01]  /*1190*/  SHF.R.S32.HI R19, RZ, 0x1f, R18 ;  /* 0x0000001fff137819 */ /* 0x000fe20000011412 */
[----:B------:R-:W-:-:S03]  /*11a0*/  UMOV UR4, 0xffffffff ;  /* 0xffffffff00047882 */ /* 0x000fc60000000000 */
[----:B------:R-:W-:-:S04]  /*11b0*/  LEA.HI R0, R19, R18, RZ, 0x7 ;  /* 0x0000001213007211 */ /* 0x000fc800078f38ff */
[----:B------:R-:W-:Y:S01]  /*11c0*/  SHF.R.S32.HI R17, RZ, 0x7, R0 ;  /* 0x00000007ff117819 */ /* 0x000fe20000011400 */
[----:B------:R-:W-:Y:S06]  /*11d0*/  BRA.DIV UR4, `(.L_x_2422) ;  /* 0x0000007a04707947 */ /* 0x000fec000b800000 */
[----:B------:R1:W2:Y:S02]  /*11e0*/  SHFL.IDX PT, R14, R17, RZ, 0x1f ;  /* 0x00001fff110e7589 */ /* 0x0002a400000e0000 */
.L_x_2496:
        /* <DEDUP_REMOVED lines=15> */
.L_x_2423:
        /* <DEDUP_REMOVED lines=19> */
.L_x_2425:
        /* <DEDUP_REMOVED lines=124> */
.L_x_2436:
[----:B------:R-:W-:-:S06]  /*1bd0*/  UISETP.NE.AND UP0, UPT, UR11, 0x3, UPT ;  /* 0x000000030b00788c */ /* 0x000fcc000bf05270 */
[----:B------:R-:W-:-:S13]  /*1be0*/  PLOP3.LUT P0, PT, PT, PT, UP0, 0x80, 0x0 ;  /* 0x000000000000781c */ /* 0x000fda0003f0f008 */
[----:B-1----:R-:W-:Y:S05]  /*1bf0*/  @!P0 BRA `(.L_x_2426) ;  /* 0x0000000000048947 */ /* 0x002fea0003800000 */
[----:B------:R-:W-:Y:S01]  /*1c00*/  BPT.TRAP 0x1 ;  /* 0x000000040000795c */ /* 0x000fe20000300000 */
.L_x_2426:
[----:B------:R-:W-:Y:S01]  /*1c10*/  R2UR UR9, R235 ;  /* 0x00000000eb0972ca */ /* 0x000fe200000e0000 */
[----:B------:R-:W-:-:S05]  /*1c20*/  IMAD.U32 R120, RZ, RZ, UR4 ;  /* 0x00000004ff787e24 */ /* 0x000fca000f8e00ff */
[----:B------:R-:W-:-:S07]  /*1c30*/  SHF.L.U32 R120, R120, 0x1f, RZ ;  /* 0x0000001f78787819 */ /* 0x000fce00000006ff */
[----:B------:R-:W-:-:S09]  /*1c40*/  ULEA UR9, UR5, UR9, 0x3 ;  /* 0x0000000905097291 */ /* 0x000fd2000f8e183f */
[----:B------:R1:W2:Y:S01]  /*1c50*/  SYNCS.PHASECHK.TRANS64.TRYWAIT P1, [UR9+0x26810], R120 ;  /* 0x02681078ff0075a7 */ /* 0x0002a20008020149 */
[----:B------:R-:W-:Y:S05]  /*1c60*/  @!P0 BRA `(.L_x_2427) ;  /* 0x0000000000048947 */ /* 0x000fea0003800000 */
[----:B------:R-:W-:Y:S01]  /*1c70*/  BPT.TRAP 0x1 ;  /* 0x000000040000795c */ /* 0x000fe20000300000 */
.L_x_2427:
[----:B--2---:R-:W-:Y:S05]  /*1c80*/  @P1 BRA `(.L_x_2428) ;  /* 0x0000000000081947 */ /* 0x004fea0003800000 */
[----:B------:R-:W2:Y:S02]  /*1c90*/  SYNCS.PHASECHK.TRANS64.TRYWAIT P1, [UR9+0x26810], R120 ;  /* 0x02681078ff0075a7 */ /* 0x000ea40008020149 */
[----:B--2---:R-:W-:Y:S05]  /*1ca0*/  @!P1 BRA `(.L_x_2429) ;  /* 0x0000006c00f09947 */ /* 0x004fea0003800000 */
.L_x_2428:
        /* <DEDUP_REMOVED lines=66> */
.L_x_2430:
[----:B------:R1:W1:Y:S01]  /*20d0*/  SYNCS.PHASECHK.TRANS64.TRYWAIT P1, [UR9+0x26830], R120 ;  /* 0x02683078ff0075a7 */ /* 0x0002620008020149 */
[----:B------:R-:W-:Y:S05]  /*20e0*/  @!P0 BRA `(.L_x_2431) ;  /* 0x0000000000048947 */ /* 0x000fea0003800000 */
[----:B------:R-:W-:Y:S01]  /*20f0*/  BPT.TRAP 0x1 ;  /* 0x000000040000795c */ /* 0x000fe20000300000 */
.L_x_2431:
        /* <DEDUP_REMOVED lines=50> */
.L_x_2432:
        /* <DEDUP_REMOVED lines=38> */
[----:B------:R-:W-:Y:S01]  /*2680*/  FFMA.FTZ R227, R227, UR8, -R199 ;  /* 0x00000008e3e37c23 */ /* 0x000fe200080108c7 */
[----:B------:R-:W-:Y:S01]  /*2690*/  FSEL R125, R7, -INF , !P5 ;  /* 0xff800000077d7808 */ /* 0x000fe20006800000 */
[----:B------:R-:W-:Y:S01]  /*26a0*/  UMOV UR14, UR13 ;  /* 0x0000000d000e7c82 */ /* 0x000fe20008000000 */
[----:B------:R-:W-:Y:S01]  /*26b0*/  FSEL R224, R8, -INF , !P6 ;  /* 0xff80000008e07808 */ /* 0x000fe20007000000 */
[----:B------:R-:W-:Y:S01]  /*26c0*/  FFMA.FTZ R9, -R9, R9, 1 ;  /* 0x3f80000009097423 */ /* 0x000fe20000010109 */
[----:B------:R-:W-:Y:S01]  /*26d0*/  FSEL R228, R11, -INF , !P1 ;  /* 0xff8000000be47808 */ /* 0x000fe20004800000 */
[----:B------:R-:W-:Y:S01]  /*26e0*/  FFMA.FTZ R198, R125, UR8, -R198 ;  /* 0x000000087dc67c23 */ /* 0x000fe200080108c6 */
[----:B------:R-:W-:Y:S01]  /*26f0*/  FSEL R232, R10, -INF , !P2 ;  /* 0xff8000000ae87808 */ /* 0x000fe20005000000 */
[----:B------:R-:W4:Y:S01]  /*2700*/  MUFU.EX2 R227, R227 ;  /* 0x000000e300e37308 */ /* 0x000f220000000800 */
[----:B------:R-:W-:Y:S01]  /*2710*/  FSEL R217, R12, -INF , !P3 ;  /* 0xff8000000cd97808 */ /* 0x000fe20005800000 */
[----:B------:R-:W-:Y:S01]  /*2720*/  FFMA.FTZ R228, R228, UR8, -R196 ;  /* 0x00000008e4e47c23 */ /* 0x000fe200080108c4 */
[C---:B------:R-:W-:Y:S01]  /*2730*/  ISETP.GT.AND P4, PT, R121.reuse, 0x10, PT ;  /* 0x000000107900780c */ /* 0x040fe20003f84270 */
[----:B---3--:R-:W-:Y:S01]  /*2740*/  FFMA.FTZ R161, R232, UR8, -R197 ;  /* 0x00000008e8a17c23 */ /* 0x008fe200080108c5 */
[C---:B------:R-:W-:Y:S01]  /*2750*/  ISETP.GT.AND P5, PT, R121.reuse, 0x11, PT ;  /* 0x000000117900780c */ /* 0x040fe20003fa4270 */
[----:B------:R-:W-:Y:S01]  /*2760*/  FFMA.FTZ R199, R224, UR8, -R199 ;  /* 0x00000008e0c77c23 */ /* 0x000fe200080108c7 */
[C---:B------:R-:W-:Y:S01]  /*2770*/  ISETP.GT.AND P6, PT, R121.reuse, 0x18, PT ;  /* 0x000000187900780c */ /* 0x040fe20003fc4270 */
[----:B------:R-:W-:Y:S01]  /*2780*/  FMUL.FTZ R224, R162, UR7 ;  /* 0x00000007a2e07c20 */ /* 0x000fe20008410000 */
[----:B------:R-:W-:Y:S01]  /*2790*/  ISETP.GT.AND P1, PT, R121, 0x19, PT ;  /* 0x000000197900780c */ /* 0x000fe20003f24270 */
[----:B------:R-:W-:Y:S01]  /*27a0*/  MUFU.EX2 R155, R155 ;  /* 0x0000009b009b7308 */ /* 0x000fe20000000800 */
[----:B------:R-:W-:Y:S01]  /*27b0*/  ISETP.GT.AND P2, PT, R120, 0x10, PT ;  /* 0x000000107800780c */ /* 0x000fe20003f44270 */
[----:B------:R-:W-:Y:S01]  /*27c0*/  FFMA.FTZ R217, R217, UR8, -R197 ;  /* 0x00000008d9d97c23 */ /* 0x000fe200080108c5 */
[----:B------:R-:W-:Y:S01]  /*27d0*/  ISETP.GT.AND P3, PT, R121, 0x20, PT ;  /* 0x000000207900780c */ /* 0x000fe20003f64270 */
[----:B------:R-:W-:Y:S01]  /*27e0*/  FFMA.FTZ R12, -R12, R12, 1 ;  /* 0x3f8000000c0c7423 */ /* 0x000fe2000001010c */
[----:B------:R-:W-:Y:S01]  /*27f0*/  FSEL R231, R13, -INF , !P4 ;  /* 0xff8000000de77808 */ /* 0x000fe20006000000 */
[----:B------:R-:W-:Y:S01]  /*2800*/  ULOP3.LUT UR12, UR12, 0x1000000, URZ, 0xfc, !UPT ;  /* 0x010000000c0c7892 */ /* 0x000fe2000f8efc3f */
[----:B------:R-:W-:Y:S01]  /*2810*/  FSEL R214, R15, -INF , !P2 ;  /* 0xff8000000fd67808 */ /* 0x000fe20005000000 */
[----:B------:R-:W-:Y:S01]  /*2820*/  MUFU.TANH R215, R215 ;  /* 0x000000d700d77308 */ /* 0x000fe20000002400 */
[----:B------:R-:W-:Y:S01]  /*2830*/  FSEL R230, R14, -INF , !P5 ;  /* 0xff8000000ee67808 */ /* 0x000fe20006800000 */
[--C-:B------:R-:W-:Y:S01]  /*2840*/  FFMA.FTZ R162, R231, UR8, -R194.reuse ;  /* 0x00000008e7a27c23 */ /* 0x100fe200080108c2 */
[----:B------:R-:W-:Y:S01]  /*2850*/  FSEL R229, R18, -INF , !P6 ;  /* 0xff80000012e57808 */ /* 0x000fe20007000000 */
[----:B------:R-:W-:Y:S01]  /*2860*/  FFMA.FTZ R214, R214, UR8, -R194 ;  /* 0x00000008d6d67c23 */ /* 0x000fe200080108c2 */
[----:B------:R-:W-:Y:S01]  /*2870*/  FSEL R222, R19, -INF , !P1 ;  /* 0xff80000013de7808 */ /* 0x000fe20004800000 */
[----:B------:R-:W-:Y:S01]  /*2880*/  FFMA.FTZ R163, R230, UR8, -R195 ;  /* 0x00000008e6a37c23 */ /* 0x000fe200080108c3 */
[----:B------:R-:W-:Y:S01]  /*2890*/  FSEL R220, R202, -INF , !P3 ;  /* 0xff800000cadc7808 */ /* 0x000fe20005800000 */
[----:B------:R-:W-:Y:S01]  /*28a0*/  FFMA.FTZ R196, R229, UR8, -R192 ;  /* 0x00000008e5c47c23 */ /* 0x000fe200080108c0 */
[----:B------:R-:W-:Y:S01]  /*28b0*/  ISETP.GT.AND P4, PT, R120, 0x11, PT ;  /* 0x000000117800780c */ /* 0x000fe20003f84270 */
[----:B------:R-:W-:Y:S01]  /*28c0*/  MUFU.TANH R219, R219 ;  /* 0x000000db00db7308 */ /* 0x000fe20000002400 */
[----:B------:R-:W-:Y:S01]  /*28d0*/  ISETP.GT.AND P2, PT, R121, 0x21, PT ;  /* 0x000000217900780c */ /* 0x000fe20003f44270 */
[----:B------:R-:W-:Y:S01]  /*28e0*/  FFMA.FTZ R14, -R14, R14, 1 ;  /* 0x3f8000000e0e7423 */ /* 0x000fe2000001010e */
[C---:B------:R-:W-:Y:S01]  /*28f0*/  ISETP.GT.AND P5, PT, R120.reuse, 0x18, PT ;  /* 0x000000187800780c */ /* 0x040fe20003fa4270 */
[----:B------:R-:W-:Y:S01]  /*2900*/  UIMAD UR12, UR5, 0x300, UR12 ;  /* 0x00000300050c78a4 */ /* 0x000fe2000f8e020c */
[----:B------:R-:W-:-:S02]  /*2910*/  ISETP.GT.AND P6, PT, R120, 0x19, PT ;  /* 0x000000197800780c */ /* 0x000fc40003fc4270 */
[C---:B------:R-:W-:Y:S01]  /*2920*/  ISETP.GT.AND P1, PT, R120.reuse, 0x20, PT ;  /* 0x000000207800780c */ /* 0x040fe20003f24270 */
[----:B------:R-:W-:Y:S01]  /*2930*/  MUFU.EX2 R162, R162 ;  /* 0x000000a200a27308 */ /* 0x000fe20000000800 */
[----:B------:R-:W-:Y:S02]  /*2940*/  ISETP.GT.AND P3, PT, R120, 0x21, PT ;  /* 0x000000217800780c */ /* 0x000fe40003f64270 */
[----:B------:R-:W-:Y:S02]  /*2950*/  FSEL R213, R17, -INF , !P4 ;  /* 0xff80000011d57808 */ /* 0x000fe40006000000 */
[----:B------:R-:W-:Y:S02]  /*2960*/  FSEL R212, R200, -INF , !P5 ;  /* 0xff800000c8d47808 */ /* 0x000fe40006800000 */
[----:B------:R-:W-:Y:S01]  /*2970*/  FSEL R211, R201, -INF , !P6 ;  /* 0xff800000c9d37808 */ /* 0x000fe20007000000 */
[----:B------:R-:W-:Y:S01]  /*2980*/  MUFU.TANH R224, R224 ;  /* 0x000000e000e07308 */ /* 0x000fe20000002400 */
        /* <DEDUP_REMOVED lines=19> */
[----:B------:R-:W-:Y:S01]  /*2ac0*/  MUFU.EX2 R163, R163 ;  /* 0x000000a300a37308 */ /* 0x000fe20000000800 */
[----:B-1----:R-:W-:Y:S01]  /*2ad0*/  FSEL R160, R156, -INF , !P6 ;  /* 0xff8000009ca07808 */ /* 0x002fe20007000000 */
[----:B------:R-:W-:Y:S01]  /*2ae0*/  FFMA.FTZ R208, R208, UR8, -R188 ;  /* 0x00000008d0d07c23 */ /* 0x000fe200080108bc */
[C---:B-----5:R-:W-:Y:S01]  /*2af0*/  FSEL R157, R234.reuse, -INF , !P1 ;  /* 0xff800000ea9d7808 */ /* 0x060fe20004800000 */
[----:B------:R-:W-:Y:S01]  /*2b00*/  FFMA.FTZ R234, -R234, R234, 1 ;  /* 0x3f800000eaea7423 */ /* 0x000fe200000101ea */
[----:B------:R-:W-:Y:S01]  /*2b10*/  FSEL R206, R233, -INF , !P2 ;  /* 0xff800000e9ce7808 */ /* 0x000fe20005000000 */
[----:B------:R-:W-:Y:S01]  /*2b20*/  FFMA.FTZ R160, R160, UR8, -R22 ;  /* 0x00000008a0a07c23 */ /* 0x000fe20008010816 */
[----:B------:R-:W-:Y:S01]  /*2b30*/  ISETP.GT.AND P4, PT, R121, 0x39, PT ;  /* 0x000000397900780c */ /* 0x000fe20003f84270 */
[----:B------:R-:W-:Y:S01]  /*2b40*/  MUFU.EX2 R192, R214 ;  /* 0x000000d600c07308 */ /* 0x000fe20000000800 */
[----:B------:R-:W-:Y:S01]  /*2b50*/  ISETP.GT.AND P3, PT, R120, 0x29, PT ;  /* 0x000000297800780c */ /* 0x000fe20003f64270 */
[----:B------:R-:W-:Y:S01]  /*2b60*/  FFMA.FTZ R156, -R156, R156, 1 ;  /* 0x3f8000009c9c7423 */ /* 0x000fe2000001019c */
[C---:B------:R-:W-:Y:S01]  /*2b70*/  ISETP.GT.AND P5, PT, R120.reuse, 0x30, PT ;  /* 0x000000307800780c */ /* 0x040fe20003fa4270 */
[----:B------:R-:W-:Y:S01]  /*2b80*/  FFMA.FTZ R233, -R233, R233, 1 ;  /* 0x3f800000e9e97423 */ /* 0x000fe200000101e9 */
[----:B------:R-:W-:-:S02]  /*2b90*/  ISETP.GT.AND P6, PT, R120, 0x31, PT ;  /* 0x000000317800780c */ /* 0x000fc40003fc4270 */
[C---:B------:R-:W-:Y:S01]  /*2ba0*/  ISETP.GT.AND P1, PT, R120.reuse, 0x38, PT ;  /* 0x000000387800780c */ /* 0x040fe20003f24270 */
[----:B------:R-:W1:Y:S01]  /*2bb0*/  MUFU.EX2 R226, R226 ;  /* 0x000000e200e27308 */ /* 0x000e620000000800 */
[----:B------:R-:W-:Y:S02]  /*2bc0*/  ISETP.GT.AND P2, PT, R120, 0x39, PT ;  /* 0x000000397800780c */ /* 0x000fe40003f44270 */
[----:B------:R-:W-:-:S05]  /*2bd0*/  WARPGROUP.ARRIVE ;  /* 0x00000000000079c5 */ /* 0x000fca0000000000 */
[----:B------:R-:W-:Y:S01]  /*2be0*/  MUFU.EX2 R196, R196 ;  /* 0x000000c400c47308 */ /* 0x000fe20000000800 */
[----:B------:R-:W-:Y:S01]  /*2bf0*/  HGMMA.64x64x16.F32 R120, R164, gdesc[UR12], RZ, !UPT, gsb0 ;  /* 0x00e0000ca4787df0 */ /* 0x000fe2000c0008ff */
[----:B------:R-:W-:Y:S01]  /*2c00*/  UIADD3 UR14, UR13, 0x2, URZ ;  /* 0x000000020d0e7890 */ /* 0x000fe2000fffe03f */
[----:B------:R-:W-:-:S05]  /*2c10*/  UMOV UR15, 0x80000020 ;  /* 0x80000020000f7882 */ /* 0x000fca0000000000 */
[----:B------:R-:W-:Y:S08]  /*2c20*/  MUFU.EX2 R161, R161 ;  /* 0x000000a100a17308 */ /* 0x000ff00000000800 */
[----:B------:R-:W-:Y:S01]  /*2c30*/  MUFU.EX2 R160, R160 ;  /* 0x000000a000a07308 */ /* 0x000fe20000000800 */
        /* <DEDUP_REMOVED lines=35> */
[----:B------:R-:W-:Y:S01]  /*2e70*/  FADD.FTZ R232, R123, -R159 ;  /* 0x8000009f7be87221 */ /* 0x000fe20000010000 */
[----:B------:R-:W2:Y:S01]  /*2e80*/  LDS.64 R120, [R4+0x1e220] ;  /* 0x01e2200004787984 */ /* 0x000ea20000000a00 */
[----:B------:R-:W3:Y:S01]  /*2e90*/  MUFU.EX2 R123, R198 ;  /* 0x000000c6007b7308 */ /* 0x000ee20000000800 */
[----:B------:R-:W-:Y:S01]  /*2ea0*/  FADD.FTZ R231, R122, -R158 ;  /* 0x8000009e7ae77221 */ /* 0x000fe20000010000 */
[----:B------:R-:W-:Y:S01]  /*2eb0*/  FFMA.FTZ R159, -R7, R7, 1 ;  /* 0x3f800000079f7423 */ /* 0x000fe20000010107 */
[----:B------:R-:W-:Y:S01]  /*2ec0*/  FFMA.FTZ R7, R220, UR8, -R190 ;  /* 0x00000008dc077c23 */ /* 0x000fe200080108be */
[----:B----4-:R-:W-:Y:S01]  /*2ed0*/  FMUL.FTZ R229, R227, R229 ;  /* 0x000000e5e3e57220 */ /* 0x010fe20000410000 */
[----:B------:R-:W-:Y:S01]  /*2ee0*/  FFMA.FTZ R122, R222, UR8, -R193 ;  /* 0x00000008de7a7c23 */ /* 0x000fe200080108c1 */
[----:B------:R-:W-:Y:S01]  /*2ef0*/  FFMA.FTZ R222, R218, UR8, -R191 ;  /* 0x00000008dade7c23 */ /* 0x000fe200080108bf */
[----:B------:R-:W-:Y:S01]  /*2f00*/  FFMA.FTZ R158, -R5, R5, 1 ;  /* 0x3f800000059e7423 */ /* 0x000fe20000010105 */
[----:B------:R4:W-:Y:S01]  /*2f10*/  MUFU.EX2 R198, R7 ;  /* 0x0000000700c67308 */ /* 0x0009e20000000800 */
[----:B-1----:R-:W-:Y:S01]  /*2f20*/  FMUL.FTZ R5, R226, R230 ;  /* 0x000000e6e2057220 */ /* 0x002fe20000410000 */
[----:B------:R-:W-:-:S03]  /*2f30*/  FFMA.FTZ R218, -R8, R8, 1 ;  /* 0x3f80000008da7423 */ /* 0x000fc60000010108 */
[----:B------:R-:W-:-:S03]  /*2f40*/  FMUL.FTZ R158, R158, R5 ;  /* 0x000000059e9e7220 */ /* 0x000fc60000410000 */
[----:B------:R-:W-:Y:S01]  /*2f50*/  MUFU.EX2 R122, R122 ;  /* 0x0000007a007a7308 */ /* 0x000fe20000000800 */
[----:B---3--:R-:W-:-:S04]  /*2f60*/  FMUL.FTZ R220, R123, R231 ;  /* 0x000000e77bdc7220 */ /* 0x008fc80000410000 */
[----:B------:R-:W-:Y:S01]  /*2f70*/  FMUL.FTZ R159, R159, R220 ;  /* 0x000000dc9f9f7220 */ /* 0x000fe20000410000 */
[----:B------:R-:W-:Y:S02]  /*2f80*/  FFMA.FTZ R220, -R6, R6, 1 ;  /* 0x3f80000006dc7423 */ /* 0x000fe40000010106 */
[----:B----4-:R-:W1:Y:S01]  /*2f90*/  LDS.64 R6, [R4+0x1e240] ;  /* 0x01e2400004067984 */ /* 0x010e620000000a00 */
[----:B------:R-:W3:Y:S01]  /*2fa0*/  MUFU.EX2 R5, R199 ;  /* 0x000000c700057308 */ /* 0x000ee20000000800 */
[----:B------:R-:W-:-:S07]  /*2fb0*/  FMUL.FTZ R220, R220, R229 ;  /* 0x000000e5dcdc7220 */ /* 0x000fce0000410000 */
[----:B------:R-:W-:Y:S01]  /*2fc0*/  MUFU.EX2 R199, R222 ;  /* 0x000000de00c77308 */ /* 0x000fe20000000800 */
[--C-:B--2---:R-:W-:Y:S01]  /*2fd0*/  FADD.FTZ R124, R124, -R120.reuse ;  /* 0x800000787c7c7221 */ /* 0x104fe20000010000 */
        /* <DEDUP_REMOVED lines=9> */
[----:B------:R-:W2:Y:S01]  /*3070*/  MUFU.EX2 R9, R217 ;  /* 0x000000d900097308 */ /* 0x000ea20000000800 */
[----:B------:R-:W-:Y:S01]  /*3080*/  FFMA.FTZ R121, R207, UR8, -R189 ;  /* 0x00000008cf797c23 */ /* 0x000fe200080108bd */
[----:B---3--:R-:W-:Y:S01]  /*3090*/  FMUL.FTZ R231, R5, R232 ;  /* 0x000000e805e77220 */ /* 0x008fe20000410000 */
[----:B------:R-:W-:-:S03]  /*30a0*/  FMUL.FTZ R216, R161, R216 ;  /* 0x000000d8a1d87220 */ /* 0x000fc60000410000 */
[----:B------:R-:W-:Y:S01]  /*30b0*/  FMUL.FTZ R218, R218, R231 ;  /* 0x000000e7dada7220 */ /* 0x000fe20000410000 */
[----:B------:R-:W-:Y:S01]  /*30c0*/  FMUL.FTZ R127, R127, R216 ;  /* 0x000000d87f7f7220 */ /* 0x000fe20000410000 */
[----:B------:R-:W-:Y:S01]  /*30d0*/  MUFU.EX2 R121, R121 ;  /* 0x0000007900797308 */ /* 0x000fe20000000800 */
[--C-:B-1----:R-:W-:Y:S01]  /*30e0*/  FADD.FTZ R191, R128, -R6.reuse ;  /* 0x8000000680bf7221 */ /* 0x102fe20000010000 */
[----:B------:R-:W-:Y:S01]  /*30f0*/  FADD.FTZ R193, R130, -R6 ;  /* 0x8000000682c17221 */ /* 0x000fe20000010000 */
[----:B--2---:R-:W-:Y:S01]  /*3100*/  FMUL.FTZ R11, R9, R124 ;  /* 0x0000007c090b7220 */ /* 0x004fe20000410000 */
[----:B------:R-:W-:Y:S01]  /*3110*/  FSEL R6, R215, -INF , !P3 ;  /* 0xff800000d7067808 */ /* 0x000fe20005800000 */
[--C-:B------:R-:W-:Y:S01]  /*3120*/  FADD.FTZ R194, R131, -R7.reuse ;  /* 0x8000000783c27221 */ /* 0x100fe20000010000 */
[----:B------:R-:W-:Y:S01]  /*3130*/  FFMA.FTZ R131, -R13, R13, 1 ;  /* 0x3f8000000d837423 */ /* 0x000fe2000001010d */
[----:B------:R-:W-:Y:S01]  /*3140*/  FMUL.FTZ R157, R12, R11 ;  /* 0x0000000b0c9d7220 */ /* 0x000fe20000410000 */
[----:B------:R-:W-:Y:S01]  /*3150*/  FADD.FTZ R190, R129, -R7 ;  /* 0x8000000781be7221 */ /* 0x000fe20000010000 */
[----:B------:R1:W-:Y:S01]  /*3160*/  MUFU.EX2 R12, R10 ;  /* 0x0000000a000c7308 */ /* 0x0003e20000000800 */
[----:B------:R-:W-:Y:S01]  /*3170*/  FFMA.FTZ R189, R6, UR8, -R189 ;  /* 0x0000000806bd7c23 */ /* 0x000fe200080108bd */
[----:B------:R-:W-:Y:S01]  /*3180*/  FSEL R6, R223, -INF , !P4 ;  /* 0xff800000df067808 */ /* 0x000fe20006000000 */
[----:B------:R-:W-:Y:S01]  /*3190*/  FFMA.FTZ R130, -R15, R15, 1 ;  /* 0x3f8000000f827423 */ /* 0x000fe2000001010f */
[----:B------:R-:W-:Y:S01]  /*31a0*/  FMUL.FTZ R124, R162, R191 ;  /* 0x000000bfa27c7220 */ /* 0x000fe20000410000 */
[----:B------:R-:W-:Y:S01]  /*31b0*/  FSEL R15, R219, -INF , !P5 ;  /* 0xff800000db0f7808 */ /* 0x000fe20006800000 */
[----:B------:R-:W-:Y:S01]  /*31c0*/  FFMA.FTZ R128, R206, UR8, -R20 ;  /* 0x00000008ce807c23 */ /* 0x000fe20008010814 */
[----:B------:R-:W-:Y:S01]  /*31d0*/  FFMA.FTZ R13, R6, UR8, -R21 ;  /* 0x00000008060d7c23 */ /* 0x000fe20008010815 */
[----:B------:R-:W2:Y:S01]  /*31e0*/  MUFU.EX2 R129, R213 ;  /* 0x000000d500817308 */ /* 0x000ea20000000800 */
[----:B-1----:R-:W1:Y:S01]  /*31f0*/  LDS.64 R10, [R4+0x1e260] ;  /* 0x01e26000040a7984 */ /* 0x002e620000000a00 */
[----:B------:R-:W-:Y:S01]  /*3200*/  FMUL.FTZ R131, R131, R124 ;  /* 0x0000007c83837220 */ /* 0x000fe20000410000 */
[----:B------:R-:W-:Y:S01]  /*3210*/  FFMA.FTZ R124, R15, UR8, -R22 ;  /* 0x000000080f7c7c23 */ /* 0x000fe20008010816 */
[----:B------:R-:W-:Y:S01]  /*3220*/  FSEL R15, R224, -INF , !P1 ;  /* 0xff800000e00f7808 */ /* 0x000fe20004800000 */
[----:B------:R-:W3:Y:S01]  /*3230*/  LDS.64 R6, [R4+0x1e280] ;  /* 0x01e2800004067984 */ /* 0x000ee20000000a00 */
[----:B------:R-:W-:Y:S01]  /*3240*/  FSEL R22, R221, -INF , !P6 ;  /* 0xff800000dd167808 */ /* 0x000fe20007000000 */
[----:B------:R-:W-:Y:S01]  /*3250*/  FMUL.FTZ R191, R163, R190 ;  /* 0x000000bea3bf7220 */ /* 0x000fe20000410000 */
[----:B------:R-:W-:Y:S01]  /*3260*/  FMUL.FTZ R193, R192, R193 ;  /* 0x000000c1c0c17220 */ /* 0x000fe20000410000 */
[----:B------:R-:W-:Y:S01]  /*3270*/  FFMA.FTZ R188, R15, UR8, -R20 ;  /* 0x000000080fbc7c23 */ /* 0x000fe20008010814 */
[----:B------:R-:W-:Y:S01]  /*3280*/  FSEL R20, R225, -INF , !P2 ;  /* 0xff800000e1147808 */ /* 0x000fe20005000000 */
[----:B------:R-:W-:Y:S01]  /*3290*/  FFMA.FTZ R15, -R17, R17, 1 ;  /* 0x3f800000110f7423 */ /* 0x000fe20000010111 */
[----:B------:R-:W-:Y:S01]  /*32a0*/  FFMA.FTZ R23, R22, UR8, -R23 ;  /* 0x0000000816177c23 */ /* 0x000fe20008010817 */
[----:B------:R-:W-:Y:S01]  /*32b0*/  FMUL.FTZ R130, R130, R193 ;  /* 0x000000c182827220 */ /* 0x000fe20000410000 */
[----:B------:R-:W4:Y:S01]  /*32c0*/  MUFU.EX2 R22, R212 ;  /* 0x000000d400167308 */ /* 0x000f220000000800 */
[----:B------:R-:W-:Y:S01]  /*32d0*/  FFMA.FTZ R190, R20, UR8, -R21 ;  /* 0x0000000814be7c23 */ /* 0x000fe20008010815 */
[----:B------:R-:W-:Y:S01]  /*32e0*/  FFMA.FTZ R221, -R221, R221, 1 ;  /* 0x3f800000dddd7423 */ /* 0x000fe200000101dd */
[----:B--2---:R-:W-:Y:S01]  /*32f0*/  FMUL.FTZ R206, R129, R194 ;  /* 0x000000c281ce7220 */ /* 0x004fe20000410000 */
[----:B------:R-:W-:Y:S01]  /*3300*/  FMUL.FTZ R194, R14, R191 ;  /* 0x000000bf0ec27220 */ /* 0x000fe20000410000 */
[----:B------:R-:W-:Y:S01]  /*3310*/  FFMA.FTZ R219, -R219, R219, 1 ;  /* 0x3f800000dbdb7423 */ /* 0x000fe200000101db */
[----:B------:R-:W-:Y:S01]  /*3320*/  FFMA.FTZ R224, -R224, R224, 1 ;  /* 0x3f800000e0e07423 */ /* 0x000fe200000101e0 */
[----:B------:R-:W-:Y:S01]  /*3330*/  FMUL.FTZ R21, R15, R206 ;  /* 0x000000ce0f157220 */ /* 0x000fe20000410000 */
[----:B------:R-:W2:Y:S01]  /*3340*/  MUFU.EX2 R17, R211 ;  /* 0x000000d300117308 */ /* 0x000ea20000000800 */
[----:B------:R-:W5:Y:S01]  /*3350*/  LDS.64 R14, [R4+0x1e2a0] ;  /* 0x01e2a000040e7984 */ /* 0x000f620000000a00 */
[----:B------:R-:W-:Y:S01]  /*3360*/  FFMA.FTZ R223, -R223, R223, 1 ;  /* 0x3f800000dfdf7423 */ /* 0x000fe200000101df */
[----:B------:R-:W-:-:S05]  /*3370*/  FFMA.FTZ R225, -R225, R225, 1 ;  /* 0x3f800000e1e17423 */ /* 0x000fca00000101e1 */
[----:B------:R-:W-:Y:S08]  /*3380*/  MUFU.EX2 R23, R23 ;  /* 0x0000001700177308 */ /* 0x000ff00000000800 */
[----:B------:R-:W-:Y:S01]  /*3390*/  MUFU.EX2 R8, R228 ;  /* 0x000000e400087308 */ /* 0x000fe20000000800 */
[--C-:B-1----:R-:W-:Y:S01]  /*33a0*/  FADD.FTZ R191, R132, -R10.reuse ;  /* 0x8000000a84bf7221 */ /* 0x102fe20000010000 */
[----:B------:R-:W-:Y:S01]  /*33b0*/  FADD.FTZ R193, R134, -R10 ;  /* 0x8000000a86c17221 */ /* 0x000fe20000010000 */
[----:B------:R-:W-:Y:S01]  /*33c0*/  FFMA.FTZ R10, -R18, R18, 1 ;  /* 0x3f800000120a7423 */ /* 0x000fe20000010112 */
[--C-:B------:R-:W-:Y:S01]  /*33d0*/  FADD.FTZ R133, R133, -R11.reuse ;  /* 0x8000000b85857221 */ /* 0x100fe20000010000 */
[----:B------:R-:W-:Y:S01]  /*33e0*/  FMUL.FTZ R191, R196, R191 ;  /* 0x000000bfc4bf7220 */ /* 0x000fe20000410000 */
[----:B------:R-:W-:Y:S01]  /*33f0*/  FADD.FTZ R20, R135, -R11 ;  /* 0x8000000b87147221 */ /* 0x000fe20000010000 */
[----:B------:R-:W-:Y:S01]  /*3400*/  FFMA.FTZ R134, -R200, R200, 1 ;  /* 0x3f800000c8867423 */ /* 0x000fe200000101c8 */
[----:B------:R-:W-:Y:S01]  /*3410*/  FFMA.FTZ R200, -R19, R19, 1 ;  /* 0x3f80000013c87423 */ /* 0x000fe20000010113 */
[----:B------:R-:W-:Y:S01]  /*3420*/  FMUL.FTZ R135, R10, R191 ;  /* 0x000000bf0a877220 */ /* 0x000fe20000410000 */
[----:B------:R-:W-:Y:S01]  /*3430*/  FMUL.FTZ R133, R122, R133 ;  /* 0x000000857a857220 */ /* 0x000fe20000410000 */
[----:B------:R-:W1:Y:S01]  /*3440*/  LDS.64 R10, [R4+0x1e2c0] ;  /* 0x01e2c000040a7984 */ /* 0x000e620000000a00 */
[--C-:B---3--:R-:W-:Y:S01]  /*3450*/  FADD.FTZ R191, R138, -R6.reuse ;  /* 0x800000068abf7221 */ /* 0x108fe20000010000 */
[----:B----4-:R-:W-:Y:S01]  /*3460*/  FMUL.FTZ R193, R22, R193 ;  /* 0x000000c116c17220 */ /* 0x010fe20000410000 */
[----:B------:R-:W-:Y:S01]  /*3470*/  FMUL.FTZ R200, R200, R133 ;  /* 0x00000085c8c87220 */ /* 0x000fe20000410000 */
[----:B------:R-:W-:Y:S01]  /*3480*/  FADD.FTZ R133, R136, -R6 ;  /* 0x8000000688857221 */ /* 0x000fe20000010000 */
[--C-:B------:R-:W-:Y:S01]  /*3490*/  FADD.FTZ R6, R137, -R7.reuse ;  /* 0x8000000789067221 */ /* 0x100fe20000010000 */
[----:B------:R-:W-:Y:S01]  /*34a0*/  FMUL.FTZ R134, R134, R193 ;  /* 0x000000c186867220 */ /* 0x000fe20000410000 */
[----:B--2---:R-:W-:Y:S01]  /*34b0*/  FMUL.FTZ R20, R17, R20 ;  /* 0x0000001411147220 */ /* 0x004fe20000410000 */
[----:B------:R-:W-:Y:S01]  /*34c0*/  FFMA.FTZ R136, -R202, R202, 1 ;  /* 0x3f800000ca887423 */ /* 0x000fe200000101ca */
[----:B------:R-:W2:Y:S01]  /*34d0*/  MUFU.EX2 R18, R210 ;  /* 0x000000d200127308 */ /* 0x000ea20000000800 */
[----:B------:R-:W-:Y:S01]  /*34e0*/  FFMA.FTZ R193, -R201, R201, 1 ;  /* 0x3f800000c9c17423 */ /* 0x000fe200000101c9 */
[----:B------:R-:W-:Y:S01]  /*34f0*/  FADD.FTZ R206, R139, -R7 ;  /* 0x800000078bce7221 */ /* 0x000fe20000010000 */
[----:B------:R-:W-:Y:S01]  /*3500*/  FMUL.FTZ R202, R199, R6 ;  /* 0x00000006c7ca7220 */ /* 0x000fe20000410000 */
[----:B------:R-:W-:Y:S01]  /*3510*/  FMUL.FTZ R133, R198, R133 ;  /* 0x00000085c6857220 */ /* 0x000fe20000410000 */
[----:B------:R3:W4:Y:S01]  /*3520*/  LDS.64 R6, [R4+0x1e2e0] ;  /* 0x01e2e00004067984 */ /* 0x0007220000000a00 */
[----:B------:R-:W-:Y:S01]  /*3530*/  FMUL.FTZ R193, R193, R20 ;  /* 0x00000014c1c17220 */ /* 0x000fe20000410000 */
[----:B------:R-:W-:Y:S01]  /*3540*/  FFMA.FTZ R139, -R203, R203, 1 ;  /* 0x3f800000cb8b7423 */ /* 0x000fe200000101cb */
[----:B------:R-:W3:Y:S01]  /*3550*/  MUFU.EX2 R20, R208 ;  /* 0x000000d000147308 */ /* 0x000ee20000000800 */
[----:B------:R-:W-:Y:S01]  /*3560*/  FMUL.FTZ R136, R136, R133 ;  /* 0x0000008588887220 */ /* 0x000fe20000410000 */
[----:B------:R-:W-:Y:S01]  /*3570*/  FFMA.FTZ R137, -R204, R204, 1 ;  /* 0x3f800000cc897423 */ /* 0x000fe200000101cc */
[----:B-----5:R-:W-:Y:S01]  /*3580*/  FADD.FTZ R195, R142, -R14 ;  /* 0x8000000e8ec37221 */ /* 0x020fe20000010000 */
[----:B------:R-:W-:Y:S01]  /*3590*/  FMUL.FTZ R139, R139, R202 ;  /* 0x000000ca8b8b7220 */ /* 0x000fe20000410000 */
[--C-:B------:R-:W-:Y:S01]  /*35a0*/  FADD.FTZ R142, R141, -R15.reuse ;  /* 0x8000000f8d8e7221 */ /* 0x100fe20000010000 */
[----:B------:R-:W-:Y:S01]  /*35b0*/  FADD.FTZ R202, R143, -R15 ;  /* 0x8000000f8fca7221 */ /* 0x000fe20000010000 */
[----:B------:R-:W-:Y:S01]  /*35c0*/  FFMA.FTZ R15, -R154, R154, 1 ;  /* 0x3f8000009a0f7423 */ /* 0x000fe2000001019a */
[----:B------:R-:W5:Y:S01]  /*35d0*/  MUFU.EX2 R19, R209 ;  /* 0x000000d100137308 */ /* 0x000f620000000800 */
[----:B--2---:R-:W-:Y:S01]  /*35e0*/  FMUL.FTZ R132, R18, R191 ;  /* 0x000000bf12847220 */ /* 0x004fe20000410000 */
[----:B------:R-:W-:Y:S01]  /*35f0*/  FFMA.FTZ R138, -R205, R205, 1 ;  /* 0x3f800000cd8a7423 */ /* 0x000fe200000101cd */
[----:B------:R-:W-:Y:S01]  /*3600*/  FFMA.FTZ R141, -R153, R153, 1 ;  /* 0x3f800000998d7423 */ /* 0x000fe20000010199 */
[----:B------:R-:W-:Y:S01]  /*3610*/  FMUL.FTZ R142, R121, R142 ;  /* 0x0000008e798e7220 */ /* 0x000fe20000410000 */
[----:B------:R-:W-:Y:S01]  /*3620*/  FMUL.FTZ R137, R137, R132 ;  /* 0x0000008489897220 */ /* 0x000fe20000410000 */
[----:B------:R-:W-:-:S02]  /*3630*/  FMUL.FTZ R229, R8, R229 ;  /* 0x000000e508e57220 */ /* 0x000fc40000410000 */
[----:B------:R2:W4:Y:S01]  /*3640*/  MUFU.EX2 R133, R189 ;  /* 0x000000bd00857308 */ /* 0x0005220000000800 */
[----:B---3--:R-:W-:Y:S01]  /*3650*/  FMUL.FTZ R4, R20, R195 ;  /* 0x000000c314047220 */ /* 0x008fe20000410000 */
[----:B------:R-:W-:Y:S01]  /*3660*/  FMUL.FTZ R141, R141, R142 ;  /* 0x0000008e8d8d7220 */ /* 0x000fe20000410000 */
[----:B------:R-:W-:Y:S02]  /*3670*/  FMUL.FTZ R126, R126, R229 ;  /* 0x000000e57e7e7220 */ /* 0x000fe40000410000 */
[----:B------:R-:W-:Y:S01]  /*3680*/  FMUL.FTZ R15, R15, R4 ;  /* 0x000000040f0f7220 */ /* 0x000fe20000410000 */
[--C-:B-1----:R-:W-:Y:S02]  /*3690*/  FADD.FTZ R145, R145, -R11.reuse ;  /* 0x8000000b91917221 */ /* 0x102fe40000010000 */
[----:B------:R1:W3:Y:S01]  /*36a0*/  MUFU.EX2 R132, R124 ;  /* 0x0000007c00847308 */ /* 0x0002e20000000800 */
[----:B-----5:R-:W-:Y:S01]  /*36b0*/  FMUL.FTZ R191, R19, R206 ;  /* 0x000000ce13bf7220 */ /* 0x020fe20000410000 */
[----:B------:R-:W-:Y:S01]  /*36c0*/  FADD.FTZ R153, R146, -R10 ;  /* 0x8000000a92997221 */ /* 0x000fe20000010000 */
[----:B------:R-:W-:Y:S01]  /*36d0*/  FMUL.FTZ R145, R12, R145 ;  /* 0x000000910c917220 */ /* 0x000fe20000410000 */
[----:B--2---:R-:W-:Y:S01]  /*36e0*/  F2FP.F16.F32.PACK_AB R189, R218, R159 ;  /* 0x0000009fdabd723e */ /* 0x004fe200000000ff */
[----:B------:R-:W-:Y:S01]  /*36f0*/  FMUL.FTZ R138, R138, R191 ;  /* 0x000000bf8a8a7220 */ /* 0x000fe20000410000 */
[----:B------:R-:W-:Y:S01]  /*3700*/  FADD.FTZ R191, R140, -R14 ;  /* 0x8000000e8cbf7221 */ /* 0x000fe20000010000 */
[----:B------:R-:W-:Y:S01]  /*3710*/  FFMA.FTZ R140, -R215, R215, 1 ;  /* 0x3f800000d78c7423 */ /* 0x000fe200000101d7 */
[----:B------:R-:W2:Y:S01]  /*3720*/  MUFU.EX2 R120, R120 ;  /* 0x0000007800787308 */ /* 0x000ea20000000800 */
[----:B-1----:R-:W-:Y:S01]  /*3730*/  FADD.FTZ R124, R147, -R11 ;  /* 0x8000000b937c7221 */ /* 0x002fe20000010000 */
[----:B----4-:R-:W-:Y:S01]  /*3740*/  FMUL.FTZ R143, R133, R202 ;  /* 0x000000ca858f7220 */ /* 0x010fe20000410000 */
[----:B------:R-:W-:Y:S01]  /*3750*/  FFMA.FTZ R14, -R152, R152, 1 ;  /* 0x3f800000980e7423 */ /* 0x000fe20000010198 */
[----:B------:R-:W-:Y:S01]  /*3760*/  F2FP.F16.F32.PACK_AB R159, R193, R134 ;  /* 0x00000086c19f723e */ /* 0x000fe200000000ff */
[----:B------:R-:W-:Y:S01]  /*3770*/  FMUL.FTZ R124, R23, R124 ;  /* 0x0000007c177c7220 */ /* 0x000fe20000410000 */
[----:B------:R-:W-:Y:S01]  /*3780*/  FMUL.FTZ R140, R140, R143 ;  /* 0x0000008f8c8c7220 */ /* 0x000fe20000410000 */
[----:B------:R-:W-:Y:S01]  /*3790*/  FADD.FTZ R143, R144, -R10 ;  /* 0x8000000a908f7221 */ /* 0x000fe20000010000 */
[----:B------:R-:W1:Y:S01]  /*37a0*/  MUFU.EX2 R128, R128 ;  /* 0x0000008000807308 */ /* 0x000e620000000800 */
[----:B------:R-:W-:Y:S01]  /*37b0*/  FMUL.FTZ R144, R234, R145 ;  /* 0x00000091ea907220 */ /* 0x000fe20000410000 */
[----:B---3--:R-:W-:Y:S01]  /*37c0*/  FMUL.FTZ R10, R132, R153 ;  /* 0x00000099840a7220 */ /* 0x008fe20000410000 */
[----:B------:R-:W-:Y:S01]  /*37d0*/  FMUL.FTZ R145, R221, R124 ;  /* 0x0000007cdd917220 */ /* 0x000fe20000410000 */
[--C-:B------:R-:W-:Y:S01]  /*37e0*/  FADD.FTZ R147, R148, -R6.reuse ;  /* 0x8000000694937221 */ /* 0x100fe20000010000 */
[----:B------:R-:W-:Y:S01]  /*37f0*/  FADD.FTZ R153, R150, -R6 ;  /* 0x8000000696997221 */ /* 0x000fe20000010000 */
[--C-:B------:R-:W-:Y:S01]  /*3800*/  FADD.FTZ R124, R149, -R7.reuse ;  /* 0x80000007957c7221 */ /* 0x100fe20000010000 */
[----:B------:R-:W-:Y:S01]  /*3810*/  FADD.FTZ R142, R151, -R7 ;  /* 0x80000007978e7221 */ /* 0x000fe20000010000 */
[----:B------:R-:W3:Y:S01]  /*3820*/  MUFU.EX2 R13, R13 ;  /* 0x0000000d000d7308 */ /* 0x000ee20000000800 */
[----:B--2---:R-:W-:Y:S01]  /*3830*/  FMUL.FTZ R191, R120, R191 ;  /* 0x000000bf78bf7220 */ /* 0x004fe20000410000 */
[----:B------:R-:W-:-:S02]  /*3840*/  IMAD.U32 R7, RZ, RZ, UR5 ;  /* 0x00000005ff077e24 */ /* 0x000fc4000f8e00ff */
[----:B------:R-:W-:Y:S01]  /*3850*/  FMUL.FTZ R143, R160, R143 ;  /* 0x0000008fa08f7220 */ /* 0x000fe20000410000 */
[----:B------:R-:W-:Y:S01]  /*3860*/  FMUL.FTZ R10, R219, R10 ;  /* 0x0000000adb0a7220 */ /* 0x000fe20000410000 */
[----:B------:R-:W-:Y:S01]  /*3870*/  FMUL.FTZ R14, R14, R191 ;  /* 0x000000bf0e0e7220 */ /* 0x000fe20000410000 */
[----:B------:R-:W-:Y:S01]  /*3880*/  F2FP.F16.F32.PACK_AB R191, R157, R126 ;  /* 0x0000007e9dbf723e */ /* 0x000fe200000000ff */
[----:B------:R-:W-:Y:S01]  /*3890*/  IMAD R126, R7, 0x2000, R236 ;  /* 0x00002000077e7824 */ /* 0x000fe200078e02ec */
[----:B------:R2:W4:Y:S01]  /*38a0*/  MUFU.EX2 R4, R188 ;  /* 0x000000bc00047308 */ /* 0x0005220000000800 */
[----:B-1----:R-:W-:Y:S01]  /*38b0*/  FMUL.FTZ R6, R128, R147 ;  /* 0x0000009380067220 */ /* 0x002fe20000410000 */
[----:B------:R-:W-:Y:S01]  /*38c0*/  FMUL.FTZ R143, R156, R143 ;  /* 0x0000008f9c8f7220 */ /* 0x000fe20000410000 */
[----:B------:R-:W-:Y:S01]  /*38d0*/  IMAD R7, R126, 0x2, R235 ;  /* 0x000000027e077824 */ /* 0x000fe200078e02eb */
[----:B------:R-:W-:Y:S01]  /*38e0*/  F2FP.F16.F32.PACK_AB R156, R194, R131 ;  /* 0x00000083c29c723e */ /* 0x000fe200000000ff */
[----:B------:R-:W-:Y:S01]  /*38f0*/  FMUL.FTZ R6, R233, R6 ;  /* 0x00000006e9067220 */ /* 0x000fe20000410000 */
[----:B------:R-:W-:-:S02]  /*3900*/  F2FP.F16.F32.PACK_AB R157, R21, R130 ;  /* 0x00000082159d723e */ /* 0x000fc400000000ff */
[----:B------:R1:W5:Y:S01]  /*3910*/  MUFU.EX2 R11, R190 ;  /* 0x000000be000b7308 */ /* 0x0003620000000800 */
[----:B---3--:R-:W-:Y:S01]  /*3920*/  FMUL.FTZ R124, R13, R124 ;  /* 0x0000007c0d7c7220 */ /* 0x008fe20000410000 */
[----:B--2---:R-:W-:Y:S02]  /*3930*/  F2FP.F16.F32.PACK_AB R188, R220, R158 ;  /* 0x0000009edcbc723e */ /* 0x004fe400000000ff */
        /* <DEDUP_REMOVED lines=18> */
[----:B------:R-:W-:-:S02]  /*3a60*/  F2FP.F16.F32.PACK_AB R126, R161, R155 ;  /* 0x0000009ba17e723e */ /* 0x000fc400000000ff */
[----:B------:R-:W-:Y:S02]  /*3a70*/  F2FP.F16.F32.PACK_AB R147, R142, R147 ;  /* 0x000000938e93723e */ /* 0x000fe400000000ff */
[----:B------:R-:W-:Y:S01]  /*3a80*/  F2FP.F16.F32.PACK_AB R125, R5, R123 ;  /* 0x0000007b057d723e */ /* 0x000fe200000000ff */
[----:B------:R-:W-:Y:S01]  /*3a90*/  IMAD R5, R16, 0x1000, R235 ;  /* 0x0000100010057824 */ /* 0x000fe200078e02eb */
[----:B------:R-:W-:Y:S01]  /*3aa0*/  F2FP.F16.F32.PACK_AB R127, R9, R8 ;  /* 0x00000008097f723e */ /* 0x000fe200000000ff */
[----:B------:R1:W-:Y:S01]  /*3ab0*/  STSM.16.MT88.4 [R7+0x20000], R144 ;  /* 0x0200009007007844 */ /* 0x0003e20000004200 */
[----:B------:R-:W-:Y:S02]  /*3ac0*/  F2FP.F16.F32.PACK_AB R160, R12, R160 ;  /* 0x000000a00ca0723e */ /* 0x000fe400000000ff */
[----:B------:R-:W-:Y:S01]  /*3ad0*/  WARPGROUP.ARRIVE ;  /* 0x00000000000079c5 */ /* 0x000fe20000000000 */
[----:B------:R-:W-:-:S05]  /*3ae0*/  F2FP.F16.F32.PACK_AB R161, R23, R132 ;  /* 0x0000008417a1723e */ /* 0x000fca00000000ff */
        /* <DEDUP_REMOVED lines=18> */
[----:B------:R-:W-:-:S04]  /*3c10*/  F2FP.F16.F32.PACK_AB R127, R133, R20 ;  /* 0x00000014857f723e */ /* 0x000fc800000000ff */
[----:B------:R-:W-:-:S06]  /*3c20*/  WARPGROUP.ARRIVE ;  /* 0x00000000000079c5 */ /* 0x000fcc0000000000 */
        /* <DEDUP_REMOVED lines=170> */
.L_x_2434:
        /* <DEDUP_REMOVED lines=8> */
[----:B------:R-:W-:-:S05]  /*4750*/  UMOV UR14, UR10 ;  /* 0x0000000a000e7c82 */ /* 0x000fca0008000000 */
        /* <DEDUP_REMOVED lines=37> */
.L_x_2435:
        /* <DEDUP_REMOVED lines=62> */
.L_x_2417:
[----:B------:R-:W-:Y:S05]  /*4d90*/  @P0 BRA `(.L_x_2416) ;  /* 0x0000003c00780947 */ /* 0x000fea0003800000 */
[----:B-1----:R-:W1:Y:S01]  /*4da0*/  S2R R4, SR_TID.X ;  /* 0x0000000000047919 */ /* 0x002e620000002100 */
[----:B------:R-:W2:Y:S01]  /*4db0*/  S2UR UR5, SR_CgaCtaId ;  /* 0x00000000000579c3 */ /* 0x000ea20000008800 */
[----:B------:R-:W-:Y:S01]  /*4dc0*/  ULDC UR4, c[0x0][0x850] ;  /* 0x0002140000047ab9 */ /* 0x000fe20000000800 */
[----:B------:R-:W-:Y:S01]  /*4dd0*/  UIMAD UR8, UR36, 0x3000, URZ ;  /* 0x00003000240878a4 */ /* 0x000fe2000f8e023f */
[----:B------:R-:W-:Y:S01]  /*4de0*/  BSSY B0, `(.L_x_2437) ;  /* 0x0000050000007945 */ /* 0x000fe20003800000 */
[----:B------:R-:W-:Y:S01]  /*4df0*/  UISETP.NE.AND UP0, UPT, UR4, 0x1, UPT ;  /* 0x000000010400788c */ /* 0x000fe2000bf05270 */
[----:B------:R-:W-:Y:S02]  /*4e00*/  ULDC.64 UR12, c[0x0][0x818] ;  /* 0x00020600000c7ab9 */ /* 0x000fe40000000a00 */
[----:B------:R-:W-:Y:S01]  /*4e10*/  UMOV UR4, 0x400 ;  /* 0x0000040000047882 */ /* 0x000fe20000000000 */
[----:B------:R-:W-:Y:S01]  /*4e20*/  USHF.R.S32.HI UR9, URZ, 0x1f, UR8 ;  /* 0x0000001f3f097899 */ /* 0x000fe20008011408 */
[----:B------:R-:W-:Y:S01]  /*4e30*/  ULDC.64 UR14, c[0x0][0x820] ;  /* 0x00020800000e7ab9 */ /* 0x000fe20000000a00 */
[----:B------:R-:W-:-:S05]  /*4e40*/  ULDC.64 UR16, c[0x0][0x848] ;  /* 0x0002120000107ab9 */ /* 0x000fca0000000a00 */
[----:B------:R-:W-:Y:S02]  /*4e50*/  @UP0 ULDC UR6, c[0x0][0x854] ;  /* 0x0002150000060ab9 */ /* 0x000fe40000000800 */
[----:B------:R-:W-:Y:S02]  /*4e60*/  UIMAD.WIDE.U32 UR6, UR40, UR6, URZ ;  /* 0x00000006280672a5 */ /* 0x000fe4000f8e003f */
[----:B--2---:R-:W-:-:S03]  /*4e70*/  ULEA UR4, UR5, UR4, 0x18 ;  /* 0x0000000405047291 */ /* 0x004fc6000f8ec03f */
[----:B------:R-:W-:Y:S02]  /*4e80*/  @UP0 ULDC UR5, c[0x0][0x858] ;  /* 0x0002160000050ab9 */ /* 0x000fe40000000800 */
[----:B------:R-:W-:Y:S01]  /*4e90*/  @UP0 USHF.R.U32.HI UR40, URZ, UR5, UR7 ;  /* 0x000000053f280299 */ /* 0x000fe20008011607 */
[----:B-1----:R-:W-:-:S03]  /*4ea0*/  VIADD R3, R4, 0xffffff80 ;  /* 0xffffff8004037836 */ /* 0x002fc60000000000 */
[----:B------:R-:W-:Y:S02]  /*4eb0*/  USHF.R.S32.HI UR5, URZ, 0x1f, UR40 ;  /* 0x0000001f3f057899 */ /* 0x000fe40008011428 */
[----:B------:R-:W-:Y:S01]  /*4ec0*/  UIMAD.WIDE.U32 UR6, UR40, UR12, UR8 ;  /* 0x0000000c280672a5 */ /* 0x000fe2000f8e0008 */
[----:B------:R-:W-:Y:S01]  /*4ed0*/  SHF.R.S32.HI R0, RZ, 0x1f, R3 ;  /* 0x0000001fff007819 */ /* 0x000fe20000011403 */
[----:B------:R-:W-:Y:S01]  /*4ee0*/  UIMAD UR10, UR5, UR12, URZ ;  /* 0x0000000c050a72a4 */ /* 0x000fe2000f8e023f */
[----:B------:R-:W-:Y:S01]  /*4ef0*/  BAR.SYNC.DEFER_BLOCKING 0x1, 0x100 ;  /* 0x0044000000007b1d */ /* 0x000fe20000010000 */
[----:B------:R-:W-:Y:S02]  /*4f00*/  ISETP.NE.AND P0, PT, R3, RZ, PT ;  /* 0x000000ff0300720c */ /* 0x000fe40003f05270 */
[----:B------:R-:W-:Y:S01]  /*4f10*/  LEA.HI R2, R0, R3, RZ, 0x7 ;  /* 0x0000000300027211 */ /* 0x000fe200078f38ff */
[----:B------:R-:W-:-:S03]  /*4f20*/  UIMAD UR10, UR40, UR13, UR10 ;  /* 0x0000000d280a72a4 */ /* 0x000fc6000f8e020a */
[----:B------:R-:W-:Y:S01]  /*4f30*/  LOP3.LUT R0, R2, 0x3fffff80, RZ, 0xc0, !PT ;  /* 0x3fffff8002007812 */ /* 0x000fe200078ec0ff */
[----:B------:R-:W-:Y:S01]  /*4f40*/  ULDC.64 UR12, c[0x0][0x840] ;  /* 0x00021000000c7ab9 */ /* 0x000fe20000000a00 */
[----:B------:R-:W-:Y:S01]  /*4f50*/  SHF.R.S32.HI R5, RZ, 0x7, R2 ;  /* 0x00000007ff057819 */ /* 0x000fe20000011402 */
[----:B------:R-:W-:Y:S02]  /*4f60*/  UIMAD UR5, UR5, UR12, URZ ;  /* 0x0000000c050572a4 */ /* 0x000fe4000f8e023f */
[----:B------:R-:W-:Y:S01]  /*4f70*/  IMAD.IADD R0, R3, 0x1, -R0 ;  /* 0x0000000103007824 */ /* 0x000fe200078e0a00 */
[----:B------:R-:W-:Y:S02]  /*4f80*/  UIMAD.WIDE.U32 UR8, UR40, UR12, UR8 ;  /* 0x0000000c280872a5 */ /* 0x000fe4000f8e0008 */
[----:B------:R-:W-:Y:S01]  /*4f90*/  UIMAD UR12, UR40, UR13, UR5 ;  /* 0x0000000d280c72a4 */ /* 0x000fe2000f8e0205 */
[----:B------:R-:W-:Y:S01]  /*4fa0*/  IMAD R0, R5, 0x600, R0 ;  /* 0x0000060005007824 */ /* 0x000fe200078e0200 */
[----:B------:R-:W-:-:S02]  /*4fb0*/  USHF.R.S32.HI UR5, URZ, 0x1f, UR37 ;  /* 0x0000001f3f057899 */ /* 0x000fc40008011425 */
[----:B------:R-:W-:Y:S01]  /*4fc0*/  UIADD3 UR7, UR7, UR10, URZ ;  /* 0x0000000a07077290 */ /* 0x000fe2000fffe03f */
[----:B------:R-:W-:Y:S01]  /*4fd0*/  IMAD.SHL.U32 R0, R0, 0x4, RZ ;  /* 0x0000000400007824 */ /* 0x000fe200078e00ff */
[----:B------:R-:W-:Y:S02]  /*4fe0*/  UIMAD UR11, UR5, UR14, URZ ;  /* 0x0000000e050b72a4 */ /* 0x000fe4000f8e023f */
[----:B------:R-:W-:Y:S02]  /*4ff0*/  UIMAD UR5, UR5, UR16, URZ ;  /* 0x00000010050572a4 */ /* 0x000fe4000f8e023f */
[----:B------:R-:W-:Y:S01]  /*5000*/  LEA R0, R0, UR4, 0x2 ;  /* 0x0000000400007c11 */ /* 0x000fe2000f8e10ff */
[----:B------:R-:W-:Y:S02]  /*5010*/  UIADD3 UR9, UR9, UR12, URZ ;  /* 0x0000000c09097290 */ /* 0x000fe4000fffe03f */
[----:B------:R-:W-:Y:S02]  /*5020*/  UIMAD UR11, UR37, UR15, UR11 ;  /* 0x0000000f250b72a4 */ /* 0x000fe4000f8e020b */
[----:B------:R1:W-:Y:S01]  /*5030*/  STS.128 [R0], R24 ;  /* 0x0000001800007388 */ /* 0x0003e20000000c00 */
        /* <DEDUP_REMOVED lines=35> */
.L_x_2439:
[----:B------:R-:W-:Y:S01]  /*5270*/  @P0 ELECT P1, URZ, PT ;  /* 0x00000000003f082f */ /* 0x000fe20003820000 */
[----:B------:R2:W-:-:S12]  /*5280*/  UBLKRED.G.S.ADD.F32.RN [UR6], [UR4], UR5, desc[UR8] ;  /* 0x00000806040073bb */ /* 0x0005d800080a1405 */
[----:B------:R-:W-:Y:S02]  /*5290*/  @P1 PLOP3.LUT P0, PT, P1, PT, PT, 0x8, 0x0 ;  /* 0x000000000000181c */ /* 0x000fe40000f0e170 */
[----:B------:R-:W-:-:S11]  /*52a0*/  PLOP3.LUT P1, PT, PT, PT, PT, 0x8, 0x0 ;  /* 0x000000000000781c */ /* 0x000fd60003f2e170 */
[----:B--2---:R-:W-:Y:S05]  /*52b0*/  @P0 BRA.U.ANY `(.L_x_2439) ;  /* 0xfffffffd00ec0947 */ /* 0x004fea000393ffff */
[----:B------:R0:W-:Y:S01]  /*52c0*/  UTMACMDFLUSH ;  /* 0x00000000000079b7 */ /* 0x0001e20000000000 */
[----:B------:R-:W-:-:S04]  /*52d0*/  DEPBAR.LE SB0, 0x0 ;  /* 0x000080000000791a */ /* 0x000fc80000000000 */
.L_x_2438:
[----:B------:R-:W-:Y:S05]  /*52e0*/  BSYNC B0 ;  /* 0x0000000000007941 */ /* 0x000fea0003800000 */
.L_x_2437:
        /* <DEDUP_REMOVED lines=28> */
.L_x_2440:
        /* <DEDUP_REMOVED lines=8> */
.L_x_2412:
        /* <DEDUP_REMOVED lines=29> */
.L_x_2442:
[----:B------:R-:W-:Y:S01]  /*5700*/  ULDC UR9, c[0x0][0x8cc] ;  /* 0x0002330000097ab9 */ /* 0x000fe20000000800 */
[----:B------:R-:W-:Y:S01]  /*5710*/  UMOV UR7, UR8 ;  /* 0x0000000800077c82 */ /* 0x000fe20008000000 */
[----:B------:R-:W-:-:S11]  /*5720*/  UISETP.NE.AND UP0, UPT, UR9, 0x1, UPT ;  /* 0x000000010900788c */ /* 0x000fd6000bf05270 */
[----:B------:R-:W-:Y:S02]  /*5730*/  @UP0 ULDC.64 UR10, c[0x0][0x8d0] ;  /* 0x00023400000a0ab9 */ /* 0x000fe40000000a00 */
[----:B------:R-:W-:-:S04]  /*5740*/  UIMAD.WIDE.U32 UR4, UR8, UR10, URZ ;  /* 0x0000000a080472a5 */ /* 0x000fc8000f8e003f */
[----:B------:R-:W-:-:S04]  /*5750*/  @UP0 USHF.R.U32.HI UR7, URZ, UR11, UR5 ;  /* 0x0000000b3f070299 */ /* 0x000fc80008011605 */
[----:B------:R-:W-:-:S12]  /*5760*/  UIMAD UR4, UR7, UR9, URZ ;  /* 0x00000009070472a4 */ /* 0x000fd8000f8e023f */
.L_x_2443:
        /* <DEDUP_REMOVED lines=67> */
.L_x_2446:
[----:B------:R-:W-:Y:S05]  /*5ba0*/  BSYNC B0 ;  /* 0x0000000000007941 */ /* 0x000fea0003800000 */
.L_x_2445:
        /* <DEDUP_REMOVED lines=19> */
.L_x_2448:
[----:B------:R-:W-:Y:S05]  /*5ce0*/  BSYNC B0 ;  /* 0x0000000000007941 */ /* 0x000fea0003800000 */
.L_x_2447:
[----:B------:R-:W-:Y:S06]  /*5cf0*/  BAR.ARV 0xa, 0xa0 ;  /* 0x0282800000007b1d */ /* 0x000fec0000002000 */
[----:B------:R-:W-:Y:S04]  /*5d00*/  BSSY B0, `(.L_x_2449) ;  /* 0x0000003000007945 */ /* 0x000fe80003800000 */
[----:B------:R-:W-:Y:S05]  /*5d10*/  @!P0 BRA `(.L_x_2450) ;  /* 0x0000000000048947 */ /* 0x000fea0003800000 */
[----:B------:R-:W-:-:S04]  /*5d20*/  DEPBAR.LE SB0, 0x0 ;  /* 0x000080000000791a */ /* 0x000fc80000000000 */
.L_x_2450:
[----:B------:R-:W-:Y:S05]  /*5d30*/  BSYNC B0 ;  /* 0x0000000000007941 */ /* 0x000fea0003800000 */
.L_x_2449:
[----:B------:R-:W-:Y:S06]  /*5d40*/  BAR.ARV 0xb, 0xa0 ;  /* 0x02c2800000007b1d */ /* 0x000fec0000002000 */
[----:B------:R-:W-:Y:S01]  /*5d50*/  UIADD3 UR12, UR8, 0x1, URZ ;  /* 0x00000001080c7890 */ /* 0x000fe2000fffe03f */
[----:B------:R-:W-:Y:S11]  /*5d60*/  BRA `(.L_x_2451) ;  /* 0x0000000000047947 */ /* 0x000ff60003800000 */
.L_x_2444:
[----:B------:R-:W-:-:S05]  /*5d70*/  UMOV UR12, UR8 ;  /* 0x00000008000c7c82 */ /* 0x000fca0008000000 */
.L_x_2451:
        /* <DEDUP_REMOVED lines=18> */
.L_x_2464:
        /* <DEDUP_REMOVED lines=20> */
.L_x_2453:
[----:B------:R-:W-:Y:S05]  /*5fe0*/  BSYNC B0 ;  /* 0x0000000000007941 */ /* 0x000fea0003800000 */
.L_x_2452:
        /* <DEDUP_REMOVED lines=13> */
.L_x_2455:
[----:B------:R-:W-:Y:S05]  /*60c0*/  BSYNC B0 ;  /* 0x0000000000007941 */ /* 0x000fea0003800000 */
.L_x_2454:
[----:B------:R-:W-:Y:S06]  /*60d0*/  BAR.ARV 0xa, 0xa0 ;  /* 0x0282800000007b1d */ /* 0x000fec0000002000 */
[----:B------:R-:W-:Y:S04]  /*60e0*/  BSSY B0, `(.L_x_2456) ;  /* 0x0000003000007945 */ /* 0x000fe80003800000 */
[----:B------:R-:W-:Y:S05]  /*60f0*/  @!P0 BRA `(.L_x_2457) ;  /* 0x0000000000048947 */ /* 0x000fea0003800000 */
[----:B------:R-:W-:-:S04]  /*6100*/  DEPBAR.LE SB0, 0x0 ;  /* 0x000080000000791a */ /* 0x000fc80000000000 */
.L_x_2457:
[----:B------:R-:W-:Y:S05]  /*6110*/  BSYNC B0 ;  /* 0x0000000000007941 */ /* 0x000fea0003800000 */
.L_x_2456:
        /* <DEDUP_REMOVED lines=13> */
.L_x_2459:
[----:B------:R-:W-:Y:S05]  /*61f0*/  BSYNC B0 ;  /* 0x0000000000007941 */ /* 0x000fea0003800000 */
.L_x_2458:
        /* <DEDUP_REMOVED lines=13> */
.L_x_2461:
[----:B------:R-:W-:Y:S05]  /*62d0*/  BSYNC B0 ;  /* 0x0000000000007941 */ /* 0x000fea0003800000 */
.L_x_2460:
[----:B------:R-:W-:Y:S01]  /*62e0*/  UIADD3 UR12, UR12, 0x2, URZ ;  /* 0x000000020c0c7890 */ /* 0x000fe2000fffe03f */
[----:B------:R-:W-:Y:S06]  /*62f0*/  BAR.ARV 0xa, 0xa0 ;  /* 0x0282800000007b1d */ /* 0x000fec0000002000 */
[----:B------:R-:W-:Y:S01]  /*6300*/  UISETP.GE.AND UP0, UPT, UR12, UR5, UPT ;  /* 0x000000050c00728c */ /* 0x000fe2000bf06270 */
[----:B------:R-:W-:Y:S04]  /*6310*/  BSSY B0, `(.L_x_2462) ;  /* 0x0000003000007945 */ /* 0x000fe80003800000 */
[----:B------:R-:W-:Y:S06]  /*6320*/  @!P0 BRA `(.L_x_2463) ;  /* 0x0000000000048947 */ /* 0x000fec0003800000 */
[----:B------:R-:W-:-:S04]  /*6330*/  DEPBAR.LE SB0, 0x0 ;  /* 0x000080000000791a */ /* 0x000fc80000000000 */
.L_x_2463:
[----:B------:R-:W-:Y:S05]  /*6340*/  BSYNC B0 ;  /* 0x0000000000007941 */ /* 0x000fea0003800000 */
.L_x_2462:
[----:B------:R-:W-:Y:S06]  /*6350*/  BAR.ARV 0xb, 0xa0 ;  /* 0x02c2800000007b1d */ /* 0x000fec0000002000 */
[----:B------:R-:W-:Y:S01]  /*6360*/  PLOP3.LUT P1, PT, PT, PT, UP0, 0x80, 0x0 ;  /* 0x000000000000781c */ /* 0x000fe20003f2f008 */
[----:B------:R-:W-:Y:S02]  /*6370*/  UIADD3 UR20, UR20, 0x3000, URZ ;  /* 0x0000300014147890 */ /* 0x000fe4000fffe03f */
[----:B------:R-:W-:-:S10]  /*6380*/  UIADD3 UR4, UR4, 0x3000, URZ ;  /* 0x0000300004047890 */ /* 0x000fd4000fffe03f */
[----:B------:R-:W-:Y:S05]  /*6390*/  @!P1 BRA `(.L_x_2464) ;  /* 0xfffffff800c09947 */ /* 0x000fea000383ffff */
[----:B------:R-:W-:Y:S05]  /*63a0*/  BRA `(.L_x_2416) ;  /* 0x0000002400f47947 */ /* 0x000fea0003800000 */
.L_x_2441:
        /* <DEDUP_REMOVED lines=21> */
.L_x_2465:
[----:B------:R-:W-:Y:S01]  /*6500*/  ULDC UR8, c[0x0][0x8cc] ;  /* 0x0002330000087ab9 */ /* 0x000fe20000000800 */
[----:B------:R-:W-:Y:S01]  /*6510*/  UMOV UR11, UR7 ;  /* 0x00000007000b7c82 */ /* 0x000fe20008000000 */
[----:B------:R-:W-:-:S11]  /*6520*/  UISETP.NE.AND UP0, UPT, UR8, 0x1, UPT ;  /* 0x000000010800788c */ /* 0x000fd6000bf05270 */
[----:B------:R-:W-:Y:S02]  /*6530*/  @UP0 ULDC.64 UR12, c[0x0][0x8d0] ;  /* 0x00023400000c0ab9 */ /* 0x000fe40000000a00 */
[----:B------:R-:W-:-:S04]  /*6540*/  UIMAD.WIDE.U32 UR4, UR7, UR12, URZ ;  /* 0x0000000c070472a5 */ /* 0x000fc8000f8e003f */
[----:B------:R-:W-:-:S04]  /*6550*/  @UP0 USHF.R.U32.HI UR11, URZ, UR13, UR5 ;  /* 0x0000000d3f0b0299 */ /* 0x000fc80008011605 */
[----:B------:R-:W-:-:S12]  /*6560*/  UIMAD UR4, UR11, UR8, URZ ;  /* 0x000000080b0472a4 */ /* 0x000fd8000f8e023f */
.L_x_2466:
        /* <DEDUP_REMOVED lines=70> */
.L_x_2497:
        /* <DEDUP_REMOVED lines=15> */
.L_x_2470:
        /* <DEDUP_REMOVED lines=66> */
[----:B------:R-:W-:Y:S01]  /*6ee0*/  ISETP.GE.AND P1, PT, R4, R6, PT ;  /* 0x000000060400720c */ /* 0x000fe20003f26270 */
[----:B------:R-:W-:Y:S01]  /*6ef0*/  UTMALDG.4D [UR16], [UR48], desc[UR50] ;  /* 0x00003210300075b4 */ /* 0x000fe20008019000 */
[----:B------:R-:W-:Y:S01]  /*6f00*/  UMOV UR60, UR12 ;  /* 0x0000000c003c7c82 */ /* 0x000fe20008000000 */
        /* <DEDUP_REMOVED lines=30> */
[----:B-1----:R-:W-:Y:S01]  /*70f0*/  UIADD3 UR24, UR8, 0x6000, URZ ;  /* 0x0000600008187890 */ /* 0x002fe2000fffe03f */
[----:B------:R-:W-:Y:S01]  /*7100*/  UMOV UR26, UR18 ;  /* 0x00000012001a7c82 */ /* 0x000fe20008000000 */
[----:B------:R3:W-:Y:S01]  /*7110*/  UTMALDG.4D [UR40], [UR46], desc[UR54] ;  /* 0x000036282e0075b4 */ /* 0x0007e20008019000 */
[----:B--2---:R-:W-:-:S02]  /*7120*/  UIADD3 UR32, UR8, 0x8000, URZ ;  /* 0x0000800008207890 */ /* 0x004fc4000fffe03f */
[----:B------:R-:W-:-:S04]  /*7130*/  UIADD3 UR8, UR8, 0xa000, URZ ;  /* 0x0000a00008087890 */ /* 0x000fc8000fffe03f */
[----:B------:R3:W-:Y:S03]  /*7140*/  UTMALDG.4D [UR24], [UR30], desc[UR54] ;  /* 0x000036181e0075b4 */ /* 0x0007e60008019000 */
        /* <DEDUP_REMOVED lines=21> */
.L_x_2481:
[----:B--234-:R-:W-:-:S04]  /*72a0*/  SHF.L.U32 R21, R11, 0x1f, RZ ;  /* 0x0000001f0b157819 */ /* 0x01cfc800000006ff */
[----:B------:R-:W1:Y:S02]  /*72b0*/  SYNCS.PHASECHK.TRANS64.TRYWAIT P1, [R16+URZ+0x26840], R21 ;  /* 0x02684015100075a7 */ /* 0x000e64000802017f */
[----:B-1----:R-:W-:Y:S05]  /*72c0*/  @!P1 BRA `(.L_x_2473) ;  /* 0x0000001800ac9947 */ /* 0x002fea0003800000 */
.L_x_2498:
[----:B------:R-:W-:Y:S05]  /*72d0*/  @P0 BRA `(.L_x_2474) ;  /* 0x0000000000140947 */ /* 0x000fea0003800000 */
[----:B------:R-:W-:Y:S01]  /*72e0*/  ISETP.NE.AND P1, PT, R6, RZ, PT ;  /* 0x000000ff0600720c */ /* 0x000fe20003f25270 */
[----:B------:R-:W-:-:S04]  /*72f0*/  IMAD.MOV.U32 R3, RZ, RZ, 0x3100 ;  /* 0x00003100ff037424 */ /* 0x000fc800078e00ff */
[----:B------:R3:W-:Y:S08]  /*7300*/  SYNCS.ARRIVE.TRANS64 RZ, [R16+URZ+0x26830], R3 ;  /* 0x0268300310ff79a7 */ /* 0x0007f0000800003f */
[----:B------:R-:W-:Y:S05]  /*7310*/  @!P1 BRA `(.L_x_2474) ;  /* 0x0000000000049947 */ /* 0x000fea0003800000 */
[----:B------:R-:W-:Y:S01]  /*7320*/  BPT.TRAP 0x1 ;  /* 0x000000040000795c */ /* 0x000fe20000300000 */
.L_x_2474:
        /* <DEDUP_REMOVED lines=43> */
.L_x_2499:
[----:B------:R-:W-:Y:S05]  /*75e0*/  @P0 BRA `(.L_x_2476) ;  /* 0x0000000000140947 */ /* 0x000fea0003800000 */
[----:B------:R-:W-:Y:S01]  /*75f0*/  ISETP.NE.AND P1, PT, R6, RZ, PT ;  /* 0x000000ff0600720c */ /* 0x000fe20003f25270 */
[----:B------:R-:W-:-:S04]  /*7600*/  IMAD.MOV.U32 R2, RZ, RZ, 0x3100 ;  /* 0x00003100ff027424 */ /* 0x000fc800078e00ff */
[----:B------:R3:W-:Y:S08]  /*7610*/  SYNCS.ARRIVE.TRANS64 RZ, [R16+URZ+0x26818], R2 ;  /* 0x0268180210ff79a7 */ /* 0x0007f0000800003f */
[----:B------:R-:W-:Y:S05]  /*7620*/  @!P1 BRA `(.L_x_2476) ;  /* 0x0000000000049947 */ /* 0x000fea0003800000 */
[----:B------:R-:W-:Y:S01]  /*7630*/  BPT.TRAP 0x1 ;  /* 0x000000040000795c */ /* 0x000fe20000300000 */
.L_x_2476:
        /* <DEDUP_REMOVED lines=43> */
.L_x_2500:
[----:B------:R-:W-:Y:S05]  /*78f0*/  @P0 BRA `(.L_x_2478) ;  /* 0x0000000000140947 */ /* 0x000fea0003800000 */
[----:B------:R-:W-:Y:S01]  /*7900*/  ISETP.NE.AND P1, PT, R6, RZ, PT ;  /* 0x000000ff0600720c */ /* 0x000fe20003f25270 */
[----:B-123--:R-:W-:-:S04]  /*7910*/  IMAD.MOV.U32 R21, RZ, RZ, 0x3100 ;  /* 0x00003100ff157424 */ /* 0x00efc800078e00ff */
[----:B------:R4:W-:Y:S08]  /*7920*/  SYNCS.ARRIVE.TRANS64 RZ, [R16+URZ+0x26838], R21 ;  /* 0x0268381510ff79a7 */ /* 0x0009f0000800003f */
[----:B------:R-:W-:Y:S05]  /*7930*/  @!P1 BRA `(.L_x_2478) ;  /* 0x0000000000049947 */ /* 0x000fea0003800000 */
[----:B------:R-:W-:Y:S01]  /*7940*/  BPT.TRAP 0x1 ;  /* 0x000000040000795c */ /* 0x000fe20000300000 */
.L_x_2478:
        /* <DEDUP_REMOVED lines=38> */
.L_x_2502:
[----:B------:R-:W-:Y:S05]  /*7bb0*/  @P0 BRA `(.L_x_2480) ;  /* 0x0000000000140947 */ /* 0x000fea0003800000 */
[----:B------:R-:W-:Y:S01]  /*7bc0*/  ISETP.NE.AND P1, PT, R6, RZ, PT ;  /* 0x000000ff0600720c */ /* 0x000fe20003f25270 */
[----:B------:R-:W-:-:S04]  /*7bd0*/  IMAD.MOV.U32 R5, RZ, RZ, 0x3100 ;  /* 0x00003100ff057424 */ /* 0x000fc800078e00ff */
[----:B------:R1:W-:Y:S08]  /*7be0*/  SYNCS.ARRIVE.TRANS64 RZ, [R16+URZ+0x26810], R5 ;  /* 0x0268100510ff79a7 */ /* 0x0003f0000800003f */
[----:B------:R-:W-:Y:S05]  /*7bf0*/  @!P1 BRA `(.L_x_2480) ;  /* 0x0000000000049947 */ /* 0x000fea0003800000 */
[----:B------:R-:W-:Y:S01]  /*7c00*/  BPT.TRAP 0x1 ;  /* 0x000000040000795c */ /* 0x000fe20000300000 */
.L_x_2480:
        /* <DEDUP_REMOVED lines=44> */
.L_x_2472:
        /* <DEDUP_REMOVED lines=8> */
.L_x_2503:
[----:B------:R-:W-:Y:S05]  /*7f50*/  @P0 BRA `(.L_x_2483) ;  /* 0x0000000000140947 */ /* 0x000fea0003800000 */
[----:B------:R-:W-:Y:S01]  /*7f60*/  ISETP.NE.AND P1, PT, R6, RZ, PT ;  /* 0x000000ff0600720c */ /* 0x000fe20003f25270 */
[----:B------:R-:W-:-:S04]  /*7f70*/  IMAD.MOV.U32 R5, RZ, RZ, 0x3100 ;  /* 0x00003100ff057424 */ /* 0x000fc800078e00ff */
[----:B------:R2:W-:Y:S08]  /*7f80*/  SYNCS.ARRIVE.TRANS64 RZ, [R16+URZ+0x26830], R5 ;  /* 0x0268300510ff79a7 */ /* 0x0005f0000800003f */
[----:B------:R-:W-:Y:S05]  /*7f90*/  @!P1 BRA `(.L_x_2483) ;  /* 0x0000000000049947 */ /* 0x000fea0003800000 */
[----:B------:R-:W-:Y:S01]  /*7fa0*/  BPT.TRAP 0x1 ;  /* 0x000000040000795c */ /* 0x000fe20000300000 */
.L_x_2483:
        /* <DEDUP_REMOVED lines=40> */
.L_x_2504:
[----:B------:R-:W-:Y:S05]  /*8230*/  @P0 BRA `(.L_x_2485) ;  /* 0x0000000000140947 */ /* 0x000fea0003800000 */
[----:B------:R-:W-:Y:S01]  /*8240*/  ISETP.NE.AND P0, PT, R6, RZ, PT ;  /* 0x000000ff0600720c */ /* 0x000fe20003f05270 */
[----:B------:R-:W-:-:S04]  /*8250*/  IMAD.MOV.U32 R5, RZ, RZ, 0x3100 ;  /* 0x00003100ff057424 */ /* 0x000fc800078e00ff */
[----:B------:R1:W-:Y:S08]  /*8260*/  SYNCS.ARRIVE.TRANS64 RZ, [R16+URZ+0x26818], R5 ;  /* 0x0268180510ff79a7 */ /* 0x0003f0000800003f */
[----:B------:R-:W-:Y:S05]  /*8270*/  @!P0 BRA `(.L_x_2485) ;  /* 0x0000000000048947 */ /* 0x000fea0003800000 */
[----:B------:R-:W-:Y:S01]  /*8280*/  BPT.TRAP 0x1 ;  /* 0x000000040000795c */ /* 0x000fe20000300000 */
.L_x_2485:
        /* <DEDUP_REMOVED lines=44> */
.L_x_2471:
[----:B------:R-:W1:Y:S01]  /*8550*/  S2R R0, SR_TID.X ;  /* 0x0000000000007919 */ /* 0x000e620000002100 */
[----:B------:R-:W-:Y:S01]  /*8560*/  IMAD R3, R19, 0x8, R16 ;  /* 0x0000000813037824 */ /* 0x000fe200078e0210 */
[----:B-1----:R-:W-:Y:S02]  /*8570*/  LOP3.LUT R2, R0, 0x7f, RZ, 0xc0, !PT ;  /* 0x0000007f00027812 */ /* 0x002fe400078ec0ff */
[----:B------:R-:W-:Y:S02]  /*8580*/  SHF.L.U32 R0, R11, 0x1f, RZ ;  /* 0x0000001f0b007819 */ /* 0x000fe400000006ff */
[----:B------:R-:W-:Y:S02]  /*8590*/  ISETP.NE.AND P1, PT, R2, RZ, PT ;  /* 0x000000ff0200720c */ /* 0x000fe40003f25270 */
[----:B------:R-:W1:Y:S02]  /*85a0*/  SYNCS.PHASECHK.TRANS64.TRYWAIT P0, [R3+URZ+0x26840], R0 ;  /* 0x02684000030075a7 */ /* 0x000e64000800017f */
[----:B-1----:R-:W-:Y:S09]  /*85b0*/  @!P0 BRA `(.L_x_2486) ;  /* 0x00000008006c8947 */ /* 0x002ff20003800000 */
.L_x_2505:
[----:B------:R-:W-:Y:S05]  /*85c0*/  @P1 BRA `(.L_x_2487) ;  /* 0x0000000000181947 */ /* 0x000fea0003800000 */
[----:B------:R-:W1:Y:S01]  /*85d0*/  S2R R2, SR_TID.X ;  /* 0x0000000000027919 */ /* 0x000e620000002100 */
[----:B------:R-:W-:-:S04]  /*85e0*/  IMAD.MOV.U32 R0, RZ, RZ, 0x3100 ;  /* 0x00003100ff007424 */ /* 0x000fc800078e00ff */
[----:B------:R1:W-:Y:S02]  /*85f0*/  SYNCS.ARRIVE.TRANS64 RZ, [R3+URZ+0x26830], R0 ;  /* 0x0268300003ff79a7 */ /* 0x0003e4000800003f */
[----:B-1----:R-:W-:-:S13]  /*8600*/  LOP3.LUT P0, RZ, R2, 0x1f, RZ, 0xc0, !PT ;  /* 0x0000001f02ff7812 */ /* 0x002fda000780c0ff */
[----:B------:R-:W-:Y:S05]  /*8610*/  @!P0 BRA `(.L_x_2487) ;  /* 0x0000000000048947 */ /* 0x000fea0003800000 */
[----:B------:R-:W-:Y:S01]  /*8620*/  BPT.TRAP 0x1 ;  /* 0x000000040000795c */ /* 0x000fe20000300000 */
.L_x_2487:
        /* <DEDUP_REMOVED lines=47> */
.L_x_2468:
[----:B------:R-:W-:Y:S05]  /*8920*/  BSYNC B0 ;  /* 0x0000000000007941 */ /* 0x000fea0003800000 */
.L_x_2467:
[----:B------:R-:W-:-:S03]  /*8930*/  UMOV UR7, 0xffffffff ;  /* 0xffffffff00077882 */ /* 0x000fc60000000000 */
[----:B------:R-:W-:Y:S05]  /*8940*/  BRA.DIV UR7, `(.L_x_2488) ;  /* 0x00000006079c7947 */ /* 0x000fea000b800000 */
[----:B------:R-:W-:-:S13]  /*8950*/  ELECT P6, URZ, PT ;  /* 0x00000000003f782f */ /* 0x000fda00038c0000 */
.L_x_2508:
[----:B------:R-:W-:Y:S05]  /*8960*/  @!P6 BRA `(.L_x_2416) ;  /* 0x000000000084e947 */ /* 0x000fea0003800000 */
[----:B------:R-:W-:-:S06]  /*8970*/  ULOP3.LUT UR7, UR38, 0x2, URZ, 0xfc, !UPT ;  /* 0x0000000226077892 */ /* 0x000fcc000f8efc3f */
[----:B------:R-:W-:-:S05]  /*8980*/  IMAD.U32 R2, RZ, RZ, UR7 ;  /* 0x00000007ff027e24 */ /* 0x000fca000f8e00ff */
[----:B------:R-:W-:-:S13]  /*8990*/  ISETP.NE.AND P2, PT, R2, 0x3, PT ;  /* 0x000000030200780c */ /* 0x000fda0003f45270 */
[----:B------:R-:W-:Y:S05]  /*89a0*/  @!P2 BRA `(.L_x_2489) ;  /* 0x000000000004a947 */ /* 0x000fea0003800000 */
[----:B------:R-:W-:Y:S01]  /*89b0*/  BPT.TRAP 0x1 ;  /* 0x000000040000795c */ /* 0x000fe20000300000 */
.L_x_2489:
        /* <DEDUP_REMOVED lines=15> */
.L_x_2509:
[----:B------:R-:W2:Y:S02]  /*8ab0*/  SYNCS.PHASECHK.TRANS64.TRYWAIT P0, [R3+URZ], R2 ;  /* 0x00000002030075a7 */ /* 0x000ea4000800017f */
[----:B--2---:R-:W-:Y:S05]  /*8ac0*/  @!P0 BRA `(.L_x_2491) ;  /* 0x0000000400708947 */ /* 0x004fea0003800000 */
.L_x_2510:
[----:B------:R-:W-:Y:S05]  /*8ad0*/  @!P2 BRA `(.L_x_2492) ;  /* 0x000000000004a947 */ /* 0x000fea0003800000 */
[----:B------:R-:W-:Y:S01]  /*8ae0*/  BPT.TRAP 0x1 ;  /* 0x000000040000795c */ /* 0x000fe20000300000 */
.L_x_2492:
[----:B--2---:R-:W-:-:S04]  /*8af0*/  VIADD R3, R7, 0x26840 ;  /* 0x0002684007037836 */ /* 0x004fc80000000000 */
[----:B------:R-:W-:-:S04]  /*8b00*/  IMAD R0, R0, 0x8, R3 ;  /* 0x0000000800007824 */ /* 0x000fc800078e0203 */
[----:B------:R-:W2:Y:S02]  /*8b10*/  SYNCS.PHASECHK.TRANS64.TRYWAIT P0, [R0+URZ], R5 ;  /* 0x00000005000075a7 */ /* 0x000ea4000800017f */
[----:B--2---:R-:W-:Y:S05]  /*8b20*/  @!P0 BRA `(.L_x_2493) ;  /* 0x00000004006c8947 */ /* 0x004fea0003800000 */
.L_x_2511:
[----:B------:R-:W-:-:S07]  /*8b30*/  IMAD R3, R4, 0x8, R3 ;  /* 0x0000000804037824 */ /* 0x000fce00078e0203 */
.L_x_2494:
[----:B---3--:R3:W4:Y:S02]  /*8b40*/  SYNCS.PHASECHK.TRANS64.TRYWAIT P0, [R3+URZ], R2 ;  /* 0x00000002030075a7 */ /* 0x008724000800017f */
[----:B----4-:R-:W-:Y:S05]  /*8b50*/  @!P0 NANOSLEEP.SYNCS 0x989680 ;  /* 0x009896800000895d */ /* 0x010fea0003900000 */
[----:B------:R-:W4:Y:S02]  /*8b60*/  @!P0 SYNCS.PHASECHK.TRANS64 P0, [R3+URZ], R2 ;  /* 0x00000002030085a7 */ /* 0x000f24000800007f */
[----:B----4-:R-:W-:Y:S05]  /*8b70*/  @!P0 BRA `(.L_x_2494) ;  /* 0xfffffffc00f08947 */ /* 0x010fea000383ffff */
.L_x_2416:
[----:B------:R-:W-:Y:S05]  /*8b80*/  BSYNC B6 ;  /* 0x0000000000067941 */ /* 0x000fea0003800000 */
.L_x_2411:
[----:B------:R-:W-:Y:S05]  /*8b90*/  EXIT ;  /* 0x000000000000794d */ /* 0x000fea0003800000 */
.L_x_2422:
[----:B------:R-:W-:Y:S02]  /*8ba0*/  IMAD.MOV.U32 R13, RZ, RZ, R17 ;  /* 0x000000ffff0d7224 */ /* 0x000fe400078e0011 */
[----:B------:R-:W-:Y:S02]  /*8bb0*/  IMAD.MOV.U32 R12, RZ, RZ, RZ ;  /* 0x000000ffff0c7224 */ /* 0x000fe400078e00ff */
[----:B------:R-:W-:Y:S02]  /*8bc0*/  IMAD.MOV.U32 R11, RZ, RZ, 0x1f ;  /* 0x0000001fff0b7424 */ /* 0x000fe400078e00ff */
[----:B------:R-:W-:-:S07]  /*8bd0*/  IMAD.MOV.U32 R15, RZ, RZ, -0x1 ;  /* 0xffffffffff0f7424 */ /* 0x000fce00078e00ff */
[----:B------:R-:W-:Y:S05]  /*8be0*/  WARPSYNC.COLLECTIVE R15, `(.L_x_2495) ;  /* 0x000000000f087348 */ /* 0x000fea0003c00000 */
[----:B------:R1:W2:Y:S02]  /*8bf0*/  SHFL.IDX P6, R14, R13, R12, R11 ;  /* 0x0000000c0d0e7389 */ /* 0x0002a400000c000b */
[----:B-12---:R-:W-:Y:S01]  /*8c00*/  ENDCOLLECTIVE ;  /* 0x000000000000791b */ /* 0x006fe20003800000 */
.L_x_2495:
[----:B------:R-:W-:Y:S05]  /*8c10*/  BRA `(.L_x_2496) ;  /* 0xffffff8400747947 */ /* 0x000fea000383ffff */
.L_x_2424:
[----:B--2---:R2:W3:Y:S02]  /*8c20*/  SYNCS.PHASECHK.TRANS64.TRYWAIT P0, [R235+URZ+0x26800], R4 ;  /* 0x02680004eb0075a7 */ /* 0x0044e4000800017f */
[----:B---3--:R-:W-:Y:S05]  /*8c30*/  @!P0 NANOSLEEP.SYNCS 0x989680 ;  /* 0x009896800000895d */ /* 0x008fea0003900000 */
[----:B------:R-:W3:Y:S02]  /*8c40*/  @!P0 SYNCS.PHASECHK.TRANS64 P0, [R235+URZ+0x26800], R4 ;  /* 0x02680004eb0085a7 */ /* 0x000ee4000800007f */
[----:B---3--:R-:W-:Y:S05]  /*8c50*/  @!P0 BRA `(.L_x_2424) ;  /* 0xfffffffc00f08947 */ /* 0x008fea000383ffff */
[----:B------:R-:W-:Y:S05]  /*8c60*/  BRA `(.L_x_2423) ;  /* 0xffffff84009c7947 */ /* 0x000fea000383ffff */
.L_x_2429:
[----:B--2---:R-:W-:-:S04]  /*8c70*/  IMAD.U32 R5, RZ, RZ, UR9 ;  /* 0x00000009ff057e24 */ /* 0x004fc8000f8e00ff */
[----:B------:R2:W3:Y:S03]  /*8c80*/  SYNCS.PHASECHK.TRANS64.TRYWAIT P1, [R5+URZ+0x26810], R120 ;  /* 0x02681078050075a7 */ /* 0x0004e6000802017f */
[----:B---3--:R-:W-:Y:S05]  /*8c90*/  @!P1 NANOSLEEP.SYNCS 0x989680 ;  /* 0x009896800000995d */ /* 0x008fea0003900000 */
[----:B------:R-:W3:Y:S02]  /*8ca0*/  @!P1 SYNCS.PHASECHK.TRANS64 P1, [R5+URZ+0x26810], R120 ;  /* 0x02681078050095a7 */ /* 0x000ee4000802007f */
[----:B---3--:R-:W-:Y:S05]  /*8cb0*/  @!P1 BRA `(.L_x_2429) ;  /* 0xfffffffc00ec9947 */ /* 0x008fea000383ffff */
[----:B------:R-:W-:Y:S05]  /*8cc0*/  BRA `(.L_x_2428) ;  /* 0xffffff8c00f87947 */ /* 0x000fea000383ffff */
.L_x_2433:
[----:B------:R-:W-:-:S04]  /*8cd0*/  IMAD.U32 R121, RZ, RZ, UR9 ;  /* 0x00000009ff797e24 */ /* 0x000fc8000f8e00ff */
[----:B------:R1:W1:Y:S03]  /*8ce0*/  SYNCS.PHASECHK.TRANS64.TRYWAIT P1, [R121+URZ+0x26830], R120 ;  /* 0x02683078790075a7 */ /* 0x000266000802017f */
[----:B-1----:R-:W-:Y:S05]  /*8cf0*/  @!P1 NANOSLEEP.SYNCS 0x989680 ;  /* 0x009896800000995d */ /* 0x002fea0003900000 */
[----:B------:R-:W1:Y:S02]  /*8d00*/  @!P1 SYNCS.PHASECHK.TRANS64 P1, [R121+URZ+0x26830], R120 ;  /* 0x02683078790095a7 */ /* 0x000e64000802007f */
[----:B-1----:R-:W-:Y:S05]  /*8d10*/  @!P1 BRA `(.L_x_2433) ;  /* 0xfffffffc00ec9947 */ /* 0x002fea000383ffff */
[----:B------:R-:W-:Y:S05]  /*8d20*/  BRA `(.L_x_2432) ;  /* 0xffffff9400bc7947 */ /* 0x000fea000383ffff */
.L_x_2469:
[----:B-1----:R1:W2:Y:S02]  /*8d30*/  SYNCS.PHASECHK.TRANS64.TRYWAIT P0, [R16+URZ+0x26820], R3 ;  /* 0x02682003100075a7 */ /* 0x0022a4000800017f */
[----:B--2---:R-:W-:Y:S05]  /*8d40*/  @!P0 NANOSLEEP.SYNCS 0x989680 ;  /* 0x009896800000895d */ /* 0x004fea0003900000 */
[----:B------:R-:W2:Y:S02]  /*8d50*/  @!P0 SYNCS.PHASECHK.TRANS64 P0, [R16+URZ+0x26820], R3 ;  /* 0x02682003100085a7 */ /* 0x000ea4000800007f */
[----:B--2---:R-:W-:Y:S05]  /*8d60*/  @!P0 BRA `(.L_x_2469) ;  /* 0xfffffffc00f08947 */ /* 0x004fea000383ffff */
[----:B------:R-:W-:Y:S05]  /*8d70*/  BRA `(.L_x_2497) ;  /* 0xffffffdc00147947 */ /* 0x000fea000383ffff */
.L_x_2473:
[----:B-1----:R1:W3:Y:S02]  /*8d80*/  SYNCS.PHASECHK.TRANS64.TRYWAIT P1, [R16+URZ+0x26840], R21 ;  /* 0x02684015100075a7 */ /* 0x0022e4000802017f */
[----:B---3--:R-:W-:Y:S05]  /*8d90*/  @!P1 NANOSLEEP.SYNCS 0x989680 ;  /* 0x009896800000995d */ /* 0x008fea0003900000 */
[----:B------:R-:W3:Y:S02]  /*8da0*/  @!P1 SYNCS.PHASECHK.TRANS64 P1, [R16+URZ+0x26840], R21 ;  /* 0x02684015100095a7 */ /* 0x000ee4000802007f */
[----:B---3--:R-:W-:Y:S05]  /*8db0*/  @!P1 BRA `(.L_x_2473) ;  /* 0xfffffffc00f09947 */ /* 0x008fea000383ffff */
[----:B------:R-:W-:Y:S05]  /*8dc0*/  BRA `(.L_x_2498) ;  /* 0xffffffe400407947 */ /* 0x000fea000383ffff */
.L_x_2475:
[----:B--2---:R2:W3:Y:S02]  /*8dd0*/  SYNCS.PHASECHK.TRANS64.TRYWAIT P1, [R16+URZ+0x26828], R21 ;  /* 0x02682815100075a7 */ /* 0x0044e4000802017f */
[----:B---3--:R-:W-:Y:S05]  /*8de0*/  @!P1 NANOSLEEP.SYNCS 0x989680 ;  /* 0x009896800000995d */ /* 0x008fea0003900000 */
[----:B------:R-:W3:Y:S02]  /*8df0*/  @!P1 SYNCS.PHASECHK.TRANS64 P1, [R16+URZ+0x26828], R21 ;  /* 0x02682815100095a7 */ /* 0x000ee4000802007f */
[----:B---3--:R-:W-:Y:S05]  /*8e00*/  @!P1 BRA `(.L_x_2475) ;  /* 0xfffffffc00f09947 */ /* 0x008fea000383ffff */
[----:B------:R-:W-:Y:S05]  /*8e10*/  BRA `(.L_x_2499) ;  /* 0xffffffe400f07947 */ /* 0x000fea000383ffff */
.L_x_2477:
[----:B---3--:R3:W4:Y:S02]  /*8e20*/  SYNCS.PHASECHK.TRANS64.TRYWAIT P1, [R16+URZ+0x26848], R21 ;  /* 0x02684815100075a7 */ /* 0x008724000802017f */
[----:B----4-:R-:W-:Y:S05]  /*8e30*/  @!P1 NANOSLEEP.SYNCS 0x989680 ;  /* 0x009896800000995d */ /* 0x010fea0003900000 */
[----:B------:R-:W4:Y:S02]  /*8e40*/  @!P1 SYNCS.PHASECHK.TRANS64 P1, [R16+URZ+0x26848], R21 ;  /* 0x02684815100095a7 */ /* 0x000f24000802007f */
[----:B----4-:R-:W-:Y:S05]  /*8e50*/  @!P1 BRA `(.L_x_2477) ;  /* 0xfffffffc00f09947 */ /* 0x010fea000383ffff */
[----:B------:R-:W-:Y:S05]  /*8e60*/  BRA `(.L_x_2500) ;  /* 0xffffffe800a07947 */ /* 0x000fea000383ffff */
.L_x_2479:
[----:B------:R-:W-:-:S07]  /*8e70*/  SHF.L.U32 R5, R11, 0x1f, RZ ;  /* 0x0000001f0b057819 */ /* 0x000fce00000006ff */
.L_x_2501:
[----:B------:R1:W1:Y:S02]  /*8e80*/  SYNCS.PHASECHK.TRANS64.TRYWAIT P1, [R16+URZ+0x26820], R5 ;  /* 0x02682005100075a7 */ /* 0x000264000802017f */
[----:B-1----:R-:W-:Y:S05]  /*8e90*/  @!P1 NANOSLEEP.SYNCS 0x989680 ;  /* 0x009896800000995d */ /* 0x002fea0003900000 */
[----:B------:R-:W1:Y:S02]  /*8ea0*/  @!P1 SYNCS.PHASECHK.TRANS64 P1, [R16+URZ+0x26820], R5 ;  /* 0x02682005100095a7 */ /* 0x000e64000802007f */
[----:B-1----:R-:W-:Y:S05]  /*8eb0*/  @!P1 BRA `(.L_x_2501) ;  /* 0xfffffffc00f09947 */ /* 0x002fea000383ffff */
[----:B------:R-:W-:Y:S05]  /*8ec0*/  BRA `(.L_x_2502) ;  /* 0xffffffec00387947 */ /* 0x000fea000383ffff */
.L_x_2482:
[----:B-1----:R1:W2:Y:S02]  /*8ed0*/  SYNCS.PHASECHK.TRANS64.TRYWAIT P1, [R16+URZ+0x26840], R13 ;  /* 0x0268400d100075a7 */ /* 0x0022a4000802017f */
[----:B--2---:R-:W-:Y:S05]  /*8ee0*/  @!P1 NANOSLEEP.SYNCS 0x989680 ;  /* 0x009896800000995d */ /* 0x004fea0003900000 */
[----:B------:R-:W2:Y:S02]  /*8ef0*/  @!P1 SYNCS.PHASECHK.TRANS64 P1, [R16+URZ+0x26840], R13 ;  /* 0x0268400d100095a7 */ /* 0x000ea4000802007f */
[----:B--2---:R-:W-:Y:S05]  /*8f00*/  @!P1 BRA `(.L_x_2482) ;  /* 0xfffffffc00f09947 */ /* 0x004fea000383ffff */
[----:B------:R-:W-:Y:S05]  /*8f10*/  BRA `(.L_x_2503) ;  /* 0xfffffff0000c7947 */ /* 0x000fea000383ffff */
.L_x_2484:
[----:B--2---:R2:W1:Y:S02]  /*8f20*/  SYNCS.PHASECHK.TRANS64.TRYWAIT P1, [R16+URZ+0x26828], R13 ;  /* 0x0268280d100075a7 */ /* 0x004464000802017f */
[----:B-1----:R-:W-:Y:S05]  /*8f30*/  @!P1 NANOSLEEP.SYNCS 0x989680 ;  /* 0x009896800000995d */ /* 0x002fea0003900000 */
[----:B------:R-:W1:Y:S02]  /*8f40*/  @!P1 SYNCS.PHASECHK.TRANS64 P1, [R16+URZ+0x26828], R13 ;  /* 0x0268280d100095a7 */ /* 0x000e64000802007f */
[----:B-1----:R-:W-:Y:S05]  /*8f50*/  @!P1 BRA `(.L_x_2484) ;  /* 0xfffffffc00f09947 */ /* 0x002fea000383ffff */
[----:B------:R-:W-:Y:S05]  /*8f60*/  BRA `(.L_x_2504) ;  /* 0xfffffff000b07947 */ /* 0x000fea000383ffff */
.L_x_2486:
[----:B------:R1:W1:Y:S02]  /*8f70*/  SYNCS.PHASECHK.TRANS64.TRYWAIT P0, [R3+URZ+0x26840], R0 ;  /* 0x02684000030075a7 */ /* 0x000264000800017f */
[----:B-1----:R-:W-:Y:S05]  /*8f80*/  @!P0 NANOSLEEP.SYNCS 0x989680 ;  /* 0x009896800000895d */ /* 0x002fea0003900000 */
[----:B------:R-:W1:Y:S02]  /*8f90*/  @!P0 SYNCS.PHASECHK.TRANS64 P0, [R3+URZ+0x26840], R0 ;  /* 0x02684000030085a7 */ /* 0x000e64000800007f */
[----:B-1----:R-:W-:Y:S05]  /*8fa0*/  @!P0 BRA `(.L_x_2486) ;  /* 0xfffffffc00f08947 */ /* 0x002fea000383ffff */
[----:B------:R-:W-:Y:S05]  /*8fb0*/  BRA `(.L_x_2505) ;  /* 0xfffffff400807947 */ /* 0x000fea000383ffff */
.L_x_2488:
[----:B------:R-:W-:Y:S01]  /*8fc0*/  BSSY B0, `(.L_x_2506) ;  /* 0x0000006000007945 */ /* 0x000fe20003800000 */
[----:B------:R-:W-:-:S07]  /*8fd0*/  IMAD.MOV.U32 R15, RZ, RZ, -0x1 ;  /* 0xffffffffff0f7424 */ /* 0x000fce00078e00ff */
[----:B------:R-:W-:Y:S05]  /*8fe0*/  WARPSYNC.COLLECTIVE R15, `(.L_x_2507) ;  /* 0x000000000f0c7348 */ /* 0x000fea0003c00000 */
[----:B------:R-:W-:Y:S02]  /*8ff0*/  ELECT P6, UR62, PT ;  /* 0x00000000003e782f */ /* 0x000fe400038c0000 */
[----:B------:R-:W-:Y:S01]  /*9000*/  MOV R14, UR62 ;  /* 0x0000003e000e7c02 */ /* 0x000fe20008000f00 */
[----:B------:R-:W-:Y:S10]  /*9010*/  ENDCOLLECTIVE ;  /* 0x000000000000791b */ /* 0x000ff40003800000 */
.L_x_2507:
[----:B------:R-:W-:Y:S05]  /*9020*/  BSYNC B0 ;  /* 0x0000000000007941 */ /* 0x000fea0003800000 */
.L_x_2506:
[----:B------:R-:W-:Y:S05]  /*9030*/  BRA `(.L_x_2508) ;  /* 0xfffffff800487947 */ /* 0x000fea000383ffff */
.L_x_2490:
[----:B-1----:R1:W2:Y:S02]  /*9040*/  SYNCS.PHASECHK.TRANS64.TRYWAIT P0, [R6+URZ], R5 ;  /* 0x00000005060075a7 */ /* 0x0022a4000800017f */
[----:B--2---:R-:W-:Y:S05]  /*9050*/  @!P0 NANOSLEEP.SYNCS 0x989680 ;  /* 0x009896800000895d */ /* 0x004fea0003900000 */
[----:B------:R-:W2:Y:S02]  /*9060*/  @!P0 SYNCS.PHASECHK.TRANS64 P0, [R6+URZ], R5 ;  /* 0x00000005060085a7 */ /* 0x000ea4000800007f */
[----:B--2---:R-:W-:Y:S05]  /*9070*/  @!P0 BRA `(.L_x_2490) ;  /* 0xfffffffc00f08947 */ /* 0x004fea000383ffff */
[----:B------:R-:W-:Y:S05]  /*9080*/  BRA `(.L_x_2509) ;  /* 0xfffffff800887947 */ /* 0x000fea000383ffff */
.L_x_2491:
[----:B--2---:R2:W3:Y:S02]  /*9090*/  SYNCS.PHASECHK.TRANS64.TRYWAIT P0, [R3+URZ], R2 ;  /* 0x00000002030075a7 */ /* 0x0044e4000800017f */
[----:B---3--:R-:W-:Y:S05]  /*90a0*/  @!P0 NANOSLEEP.SYNCS 0x989680 ;  /* 0x009896800000895d */ /* 0x008fea0003900000 */
[----:B------:R-:W3:Y:S02]  /*90b0*/  @!P0 SYNCS.PHASECHK.TRANS64 P0, [R3+URZ], R2 ;  /* 0x00000002030085a7 */ /* 0x000ee4000800007f */
[----:B---3--:R-:W-:Y:S05]  /*90c0*/  @!P0 BRA `(.L_x_2491) ;  /* 0xfffffffc00f08947 */ /* 0x008fea000383ffff */
[----:B------:R-:W-:Y:S05]  /*90d0*/  BRA `(.L_x_2510) ;  /* 0xfffffff8007c7947 */ /* 0x000fea000383ffff */
.L_x_2493:
[----:B--2---:R2:W3:Y:S02]  /*90e0*/  SYNCS.PHASECHK.TRANS64.TRYWAIT P0, [R0+URZ], R5 ;  /* 0x00000005000075a7 */ /* 0x0044e4000800017f */
[----:B---3--:R-:W-:Y:S05]  /*90f0*/  @!P0 NANOSLEEP.SYNCS 0x989680 ;  /* 0x009896800000895d */ /* 0x008fea0003900000 */
[----:B------:R-:W3:Y:S02]  /*9100*/  @!P0 SYNCS.PHASECHK.TRANS64 P0, [R0+URZ], R5 ;  /* 0x00000005000085a7 */ /* 0x000ee4000800007f */
[----:B---3--:R-:W-:Y:S05]  /*9110*/  @!P0 BRA `(.L_x_2493) ;  /* 0xfffffffc00f08947 */ /* 0x008fea000383ffff */
[----:B------:R-:W-:Y:S05]  /*9120*/  BRA `(.L_x_2511) ;  /* 0xfffffff800807947 */ /* 0x000fea000383ffff */
.L_x_2512:
        /* <DEDUP_REMOVED lines=13> */
.L_x_3313:


//--------------------- .text._ZN7cutlass13device_kernelIN5flash11enable_sm90INS1_16FlashAttnBwdSm90INS1_25CollectiveMainloopBwdSm90ILi2ELi2ELi2EN4cute5tupleIJNS5_1CILi1EEES8_S8_EEENS6_IJNS7_ILi64EEENS7_ILi128EEENS7_ILi96EEEEEENS_6half_tEfNS_4arch4Sm90ELb1ELb0ELb1ELb0ELb1ELb1ELb0ELb0ELi2ELi1ELi2ELi1ELb1EEENS1_24CollectiveEpilogueBwdGQAISD_fSG_Li256ELb0ELb1EEENS1_25SingleTileBwdLPTSchedulerILb0ELi128ELb1EEEEEEEEEvNT_6ParamsE --------------------------
	.section	.text._ZN7cutlass13device_kernelIN5flash11enable_sm90INS1_16FlashAttnBwdSm90INS1_25CollectiveMainloopBwdSm90ILi2ELi2ELi2EN4cute5tupleIJNS5_1CILi1EEES8_S8_EEENS6_IJNS7_ILi64EEENS7_ILi128EEENS7_ILi96EEEEEENS_6half_tEfNS_4arch4Sm90ELb1ELb0ELb1ELb0ELb1ELb1ELb0ELb0ELi2ELi1ELi2ELi1ELb1EEENS1_24CollectiveEpilogueBwdGQAISD_fSG_Li256ELb0ELb1EEENS1_25SingleTileBwdLPTSchedulerILb0ELi128ELb1EEEEEEEEEvNT_6ParamsE,"ax",@progbits
	.align	128
.text._ZN7cutlass13device_kernelIN5flash11enable_sm90INS1_16FlashAttnBwdSm90INS1_25CollectiveMainloopBwdSm90ILi2ELi2ELi2EN4cute5tupleIJNS5_1CILi1EEES8_S8_EEENS6_IJNS7_ILi64EEENS7_ILi128EEENS7_ILi96EEEEEENS_6half_tEfNS_4arch4Sm90ELb1ELb0ELb1ELb0ELb1ELb1ELb0ELb0ELi2ELi1ELi2ELi1ELb1EEENS1_24CollectiveEpilogueBwdGQAISD_fSG_Li256ELb0ELb1EEENS1_25SingleTileBwdLPTSchedulerILb0ELi128ELb1EEEEEEEEEvNT_6ParamsE:
        .type           _ZN7cutlass13device_kernelIN5flash11enable_sm90INS1_16FlashAttnBwdSm90INS1_25CollectiveMainloopBwdSm90ILi2ELi2ELi2EN4cute5tupleIJNS5_1CILi1EEES8_S8_EEENS6_IJNS7_ILi64EEENS7_ILi128EEENS7_ILi96EEEEEENS_6half_tEfNS_4arch4Sm90ELb1ELb0ELb1ELb0ELb1ELb1ELb0ELb0ELi2ELi1ELi2ELi1ELb1EEENS1_24CollectiveEpilogueBwdGQAISD_fSG_Li256ELb0ELb1EEENS1_25SingleTileBwdLPTSchedulerILb0ELi128ELb1EEEEEEEEEvNT_6ParamsE,@function
        .size           _ZN7cutlass13device_kernelIN5flash11enable_sm90INS1_16FlashAttnBwdSm90INS1_25CollectiveMainloopBwdSm90ILi2ELi2ELi2EN4cute5tupleIJNS5_1CILi1EEES8_S8_EEENS6_IJNS7_ILi64EEENS7_ILi128EEENS7_ILi96EEEEEENS_6half_tEfNS_4arch4Sm90ELb1ELb0ELb1ELb0ELb1ELb1ELb0ELb0ELi2ELi1ELi2ELi1ELb1EEENS1_24CollectiveEpilogueBwdGQAISD_fSG_Li256ELb0ELb1EEENS1_25SingleTileBwdLPTSchedulerILb0ELi128ELb1EEEEEEEEEvNT_6ParamsE,(.L_x_3314 - _ZN7cutlass13device_kernelIN5flash11enable_sm90INS1_16FlashAttnBwdSm90INS1_25CollectiveMainloopBwdSm90ILi2ELi2ELi2EN4cute5tupleIJNS5_1CILi1EEES8_S8_EEENS6_IJNS7_ILi64EEENS7_ILi128EEENS7_ILi96EEEEEENS_6half_tEfNS_4arch4Sm90ELb1ELb0ELb1ELb0ELb1ELb1ELb0ELb0ELi2ELi1ELi2ELi1ELb1EEENS1_24CollectiveEpilogueBwdGQAISD_fSG_Li256ELb0ELb1EEENS1_25SingleTileBwdLPTSchedulerILb0ELi128ELb1EEEEEEEEEvNT_6ParamsE)
        .other          _ZN7cutlass13device_kernelIN5flash11enable_sm90INS1_16FlashAttnBwdSm90INS1_25CollectiveMainloopBwdSm90ILi2ELi2ELi2EN4cute5tupleIJNS5_1CILi1EEES8_S8_EEENS6_IJNS7_ILi64EEENS7_ILi128EEENS7_ILi96EEEEEENS_6half_tEfNS_4arch4Sm90ELb1ELb0ELb1ELb0ELb1ELb1ELb0ELb0ELi2ELi1ELi2ELi1ELb1EEENS1_24CollectiveEpilogueBwdGQAISD_fSG_Li256ELb0ELb1EEENS1_25SingleTileBwdLPTSchedulerILb0ELi128ELb1EEEEEEEEEvNT_6ParamsE,@"STO_CUDA_ENTRY STV_DEFAULT"
_ZN7cutlass13device_kernelIN5flash11enable_sm90INS1_16FlashAttnBwdSm90INS1_25CollectiveMainloopBwdSm90ILi2ELi2ELi2EN4cute5tupleIJNS5_1CILi1EEES8_S8_EEENS6_IJNS7_ILi64EEENS7_ILi128EEENS7_ILi96EEEEEENS_6half_tEfNS_4arch4Sm90ELb1ELb0ELb1ELb0ELb1ELb1ELb0ELb0ELi2ELi1ELi2ELi1ELb1EEENS1_24CollectiveEpilogueBwdGQAISD_fSG_Li256ELb0ELb1EEENS1_25SingleTileBwdLPTSchedulerILb0ELi128ELb1EEEEEEEEEvNT_6ParamsE:
        /* <DEDUP_REMOVED lines=24> */
.L_x_2514:
[----:B------:R-:W-:Y:S05]  /*0180*/  BSYNC B0 ;  /* 0x0000000000007941 */ /* 0x000fea0003800000 */
.L_x_2513:
        /* <DEDUP_REMOVED lines=37> */
.L_x_2515:
        /* <DEDUP_REMOVED lines=22> */
.L_x_2516:
[----:B------:R-:W-:Y:S01]  /*0540*/  PLOP3.LUT P0, PT, PT, PT, UP0, 0x80, 0x0 ;  /* 0x000000000000781c */ /* 0x000fe20003f0f008 */
[----:B------:R-:W-:Y:S01]  /*0550*/  NOP ;  /* 0x0000000000007918 */ /* 0x000fe20000000000 */
[----:B------:R-:W-:Y:S01]  /*0560*/  ULDC.64 UR46, c[0x0][0x208] ;  /* 0x00008200002e7ab9 */ /* 0x000fe20000000a00 */
[----:B------:R-:W-:Y:S01]  /*0570*/  BSSY B6, `(.L_x_2517) ;  /* 0x0000955000067945 */ /* 0x000fe20003800000 */
[----:B-12-4-:R-:W-:Y:S09]  /*0580*/  BAR.SYNC.DEFER_BLOCKING 0x0 ;  /* 0x0000000000007b1d */ /* 0x016ff20000010000 */
[----:B------:R-:W-:Y:S05]  /*0590*/  @!P0 BRA `(.L_x_2518) ;  /* 0x0000005400348947 */ /* 0x000fea0003800000 */
.L_x_2519:
        /* <DEDUP_REMOVED lines=32> */
.L_x_2520:
[----:B------:R-:W-:Y:S01]  /*07a0*/  ULDC UR7, c[0x0][0x8cc] ;  /* 0x0002330000077ab9 */ /* 0x000fe20000000800 */
[----:B------:R-:W-:Y:S01]  /*07b0*/  UMOV UR36, UR10 ;  /* 0x0000000a00247c82 */ /* 0x000fe20008000000 */
[----:B------:R-:W-:-:S11]  /*07c0*/  UISETP.NE.AND UP0, UPT, UR7, 0x1, UPT ;  /* 0x000000010700788c */ /* 0x000fd6000bf05270 */
[----:B------:R-:W-:Y:S02]  /*07d0*/  @UP0 ULDC.64 UR8, c[0x0][0x8d0] ;  /* 0x0002340000080ab9 */ /* 0x000fe40000000a00 */
[----:B------:R-:W-:-:S04]  /*07e0*/  UIMAD.WIDE.U32 UR4, UR10, UR8, URZ ;  /* 0x000000080a0472a5 */ /* 0x000fc8000f8e003f */
[----:B------:R-:W-:-:S04]  /*07f0*/  @UP0 USHF.R.U32.HI UR36, URZ, UR9, UR5 ;  /* 0x000000093f240299 */ /* 0x000fc80008011605 */
[----:B------:R-:W-:-:S12]  /*0800*/  UIMAD UR4, UR36, UR7, URZ ;  /* 0x00000007240472a4 */ /* 0x000fd8000f8e023f */
.L_x_2521:
        /* <DEDUP_REMOVED lines=104> */
.L_x_2525:
        /* <DEDUP_REMOVED lines=15> */
.L_x_2524:
        /* <DEDUP_REMOVED lines=22> */
.L_x_2527:
        /* <DEDUP_REMOVED lines=15> */
.L_x_2526:
[----:B------:R-:W-:Y:S01]  /*11d0*/  SHF.R.S32.HI R19, RZ, 0x1f, R18 ;  /* 0x0000001fff137819 */ /* 0x000fe20000011412 */
[----:B------:R-:W-:-:S03]  /*11e0*/  UMOV UR4, 0xffffffff ;  /* 0xffffffff00047882 */ /* 0x000fc60000000000 */
[----:B------:R-:W-:-:S04]  /*11f0*/  LEA.HI R0, R19, R18, RZ, 0x7 ;  /* 0x0000001213007211 */ /* 0x000fc800078f38ff */
[----:B------:R-:W-:Y:S01]  /*1200*/  SHF.R.S32.HI R17, RZ, 0x7, R0 ;  /* 0x00000007ff117819 */ /* 0x000fe20000011400 */
[----:B------:R-:W-:Y:S06]  /*1210*/  BRA.DIV UR4, `(.L_x_2528) ;  /* 0x0000008a04307947 */ /* 0x000fec000b800000 */
[----:B------:R1:W2:Y:S02]  /*1220*/  SHFL.IDX PT, R14, R17, RZ, 0x1f ;  /* 0x00001fff110e7589 */ /* 0x0002a400000e0000 */
.L_x_2632:
        /* <DEDUP_REMOVED lines=15> */
.L_x_2529:
        /* <DEDUP_REMOVED lines=19> */
.L_x_2531:
        /* <DEDUP_REMOVED lines=124> */
.L_x_2542:
[----:B------:R-:W-:-:S06]  /*1c10*/  UISETP.NE.AND UP0, UPT, UR16, 0x3, UPT ;  /* 0x000000031000788c */ /* 0x000fcc000bf05270 */
[----:B------:R-:W-:-:S13]  /*1c20*/  PLOP3.LUT P0, PT, PT, PT, UP0, 0x80, 0x0 ;  /* 0x000000000000781c */ /* 0x000fda0003f0f008 */
[----:B-1----:R-:W-:Y:S05]  /*1c30*/  @!P0 BRA `(.L_x_2532) ;  /* 0x0000000000048947 */ /* 0x002fea0003800000 */
[----:B------:R-:W-:Y:S01]  /*1c40*/  BPT.TRAP 0x1 ;  /* 0x000000040000795c */ /* 0x000fe20000300000 */
.L_x_2532:
[----:B------:R-:W-:Y:S01]  /*1c50*/  R2UR UR9, R235 ;  /* 0x00000000eb0972ca */ /* 0x000fe200000e0000 */
[----:B------:R-:W-:-:S05]  /*1c60*/  IMAD.U32 R120, RZ, RZ, UR4 ;  /* 0x00000004ff787e24 */ /* 0x000fca000f8e00ff */
[----:B------:R-:W-:-:S07]  /*1c70*/  SHF.L.U32 R120, R120, 0x1f, RZ ;  /* 0x0000001f78787819 */ /* 0x000fce00000006ff */
[----:B------:R-:W-:-:S09]  /*1c80*/  ULEA UR9, UR5, UR9, 0x3 ;  /* 0x0000000905097291 */ /* 0x000fd2000f8e183f */
[----:B------:R1:W2:Y:S01]  /*1c90*/  SYNCS.PHASECHK.TRANS64.TRYWAIT P1, [UR9+0x26810], R120 ;  /* 0x02681078ff0075a7 */ /* 0x0002a20008020149 */
[----:B------:R-:W-:Y:S05]  /*1ca0*/  @!P0 BRA `(.L_x_2533) ;  /* 0x0000000000048947 */ /* 0x000fea0003800000 */
[----:B------:R-:W-:Y:S01]  /*1cb0*/  BPT.TRAP 0x1 ;  /* 0x000000040000795c */ /* 0x000fe20000300000 */
.L_x_2533:
[----:B--2---:R-:W-:Y:S05]  /*1cc0*/  @P1 BRA `(.L_x_2534) ;  /* 0x0000000000081947 */ /* 0x004fea0003800000 */
[----:B------:R-:W2:Y:S02]  /*1cd0*/  SYNCS.PHASECHK.TRANS64.TRYWAIT P1, [UR9+0x26810], R120 ;  /* 0x02681078ff0075a7 */ /* 0x000ea40008020149 */
[----:B--2---:R-:W-:Y:S05]  /*1ce0*/  @!P1 BRA `(.L_x_2535) ;  /* 0x0000007c00b09947 */ /* 0x004fea0003800000 */
.L_x_2534:
        /* <DEDUP_REMOVED lines=66> */
.L_x_2536:
[----:B------:R1:W1:Y:S01]  /*2110*/  SYNCS.PHASECHK.TRANS64.TRYWAIT P1, [UR9+0x26830], R120 ;  /* 0x02683078ff0075a7 */ /* 0x0002620008020149 */
[----:B------:R-:W-:Y:S05]  /*2120*/  @!P0 BRA `(.L_x_2537) ;  /* 0x0000000000048947 */ /* 0x000fea0003800000 */
[----:B------:R-:W-:Y:S01]  /*2130*/  BPT.TRAP 0x1 ;  /* 0x000000040000795c */ /* 0x000fe20000300000 */
.L_x_2537:
        /* <DEDUP_REMOVED lines=50> */
.L_x_2538:
        /* <DEDUP_REMOVED lines=79> */
[C---:B------:R-:W-:Y:S01]  /*2950*/  ISETP.GT.AND P6, PT, R120.reuse, 0x19, PT ;  /* 0x000000197800780c */ /* 0x040fe20003fc4270 */
[----:B------:R-:W-:Y:S01]  /*2960*/  UMOV UR15, 0xc0000010 ;  /* 0xc0000010000f7882 */ /* 0x000fe20000000000 */
[C---:B------:R-:W-:Y:S01]  /*2970*/  ISETP.GT.AND P1, PT, R120.reuse, 0x20, PT ;  /* 0x000000207800780c */ /* 0x040fe20003f24270 */
[----:B------:R-:W-:Y:S01]  /*2980*/  MUFU.EX2 R162, R162 ;  /* 0x000000a200a27308 */ /* 0x000fe20000000800 */
[----:B------:R-:W-:-:S02]  /*2990*/  ISETP.GT.AND P3, PT, R120, 0x21, PT ;  /* 0x000000217800780c */ /* 0x000fc40003f64270 */
        /* <DEDUP_REMOVED lines=66> */
[----:B------:R-:W-:Y:S02]  /*2dc0*/  UMOV UR11, 0x80000020 ;  /* 0x80000020000b7882 */ /* 0x000fe40000000000 */
        /* <DEDUP_REMOVED lines=231> */
[----:B------:R-:W-:Y:S02]  /*3c40*/  R2UR UR10, R237 ;  /* 0x00000000ed0a72ca */ /* 0x000fe400000e0000 */
[----:B------:R-:W-:-:S11]  /*3c50*/  R2UR UR11, R5 ;  /* 0x00000000050b72ca */ /* 0x000fd600000e0000 */
[----:B------:R-:W-:Y:S02]  /*3c60*/  USHF.R.U32.HI UR10, URZ, 0x4, UR10 ;  /* 0x000000043f0a7899 */ /* 0x000fe4000801160a */
[----:B------:R-:W-:Y:S02]  /*3c70*/  USHF.R.U32.HI UR11, URZ, 0x4, UR11 ;  /* 0x000000043f0b7899 */ /* 0x000fe4000801160b */
[----:B------:R-:W-:Y:S02]  /*3c80*/  ULOP3.LUT UR10, UR10, 0x3fff, URZ, 0xc0, !UPT ;  /* 0x00003fff0a0a7892 */ /* 0x000fe4000f8ec03f */
[----:B------:R-:W-:Y:S02]  /*3c90*/  ULOP3.LUT UR18, UR11, 0x3fff, URZ, 0xc0, !UPT ;  /* 0x00003fff0b127892 */ /* 0x000fe4000f8ec03f */
[----:B------:R-:W-:Y:S02]  /*3ca0*/  ULOP3.LUT UR19, UR10, 0x10000, URZ, 0xfc, !UPT ;  /* 0x000100000a137892 */ /* 0x000fe4000f8efc3f */
[----:B------:R-:W-:Y:S01]  /*3cb0*/  UIADD3 UR10, UR12, 0xc0, URZ ;  /* 0x000000c00c0a7890 */ /* 0x000fe2000fffe03f */
[----:B------:R-:W-:Y:S01]  /*3cc0*/  UMOV UR11, 0x80000020 ;  /* 0x80000020000b7882 */ /* 0x000fe20000000000 */
[----:B------:R-:W-:Y:S01]  /*3cd0*/  ULEA UR19, UR5, UR19, 0xa ;  /* 0x0000001305137291 */ /* 0x000fe2000f8e503f */
[----:B------:R-:W-:Y:S01]  /*3ce0*/  UMOV UR14, UR18 ;  /* 0x00000012000e7c82 */ /* 0x000fe20008000000 */
[----:B------:R-:W-:-:S05]  /*3cf0*/  UIADD3 UR20, UR18, 0x200, URZ ;  /* 0x0000020012147890 */ /* 0x000fca000fffe03f */
        /* <DEDUP_REMOVED lines=161> */
.L_x_2540:
        /* <DEDUP_REMOVED lines=23> */
[----:B------:R-:W-:Y:S01]  /*4880*/  UIADD3 UR10, UR12, 0xc0, URZ ;  /* 0x000000c00c0a7890 */ /* 0x000fe2000fffe03f */
        /* <DEDUP_REMOVED lines=21> */
.L_x_2541:
        /* <DEDUP_REMOVED lines=62> */
.L_x_2523:
[----:B------:R-:W-:Y:S05]  /*4dc0*/  @P0 BRA `(.L_x_2522) ;  /* 0x0000004c003c0947 */ /* 0x000fea0003800000 */
[----:B-1----:R-:W1:Y:S01]  /*4dd0*/  S2R R4, SR_TID.X ;  /* 0x0000000000047919 */ /* 0x002e620000002100 */
[----:B------:R-:W-:Y:S01]  /*4de0*/  ULDC UR8, c[0x0][0x850] ;  /* 0x0002140000087ab9 */ /* 0x000fe20000000800 */
[----:B------:R-:W-:Y:S01]  /*4df0*/  UMOV UR10, UR39 ;  /* 0x00000027000a7c82 */ /* 0x000fe20008000000 */
[----:B------:R-:W-:Y:S01]  /*4e00*/  UISETP.NE.AND UP0, UPT, UR8, 0x1, UPT ;  /* 0x000000010800788c */ /* 0x000fe2000bf05270 */
[----:B------:R-:W2:Y:S01]  /*4e10*/  S2UR UR19, SR_CgaCtaId ;  /* 0x00000000001379c3 */ /* 0x000ea20000008800 */
[----:B------:R-:W-:Y:S01]  /*4e20*/  ULDC.64 UR12, c[0x0][0x818] ;  /* 0x00020600000c7ab9 */ /* 0x000fe20000000a00 */
[----:B------:R-:W-:Y:S01]  /*4e30*/  ULOP3.LUT UR36, URZ, UR36, URZ, 0x33, !UPT ;  /* 0x000000243f247292 */ /* 0x000fe2000f8e333f */
[----:B------:R-:W-:Y:S01]  /*4e40*/  BSSY B0, `(.L_x_2543) ;  /* 0x0000056000007945 */ /* 0x000fe20003800000 */
[----:B------:R-:W-:Y:S01]  /*4e50*/  ULDC UR6, c[0x0][0x8b4] ;  /* 0x00022d0000067ab9 */ /* 0x000fe20000000800 */
[----:B------:R-:W-:Y:S01]  /*4e60*/  ULDC UR16, c[0x0][0x80c] ;  /* 0x0002030000107ab9 */ /* 0x000fe20000000800 */
[----:B------:R-:W-:-:S02]  /*4e70*/  UIADD3 UR36, UR36, UR6, URZ ;  /* 0x0000000624247290 */ /* 0x000fc4000fffe03f */
[----:B------:R-:W-:Y:S02]  /*4e80*/  UIMAD UR11, UR37, UR16, URZ ;  /* 0x00000010250b72a4 */ /* 0x000fe4000f8e023f */
[----:B------:R-:W-:Y:S01]  /*4e90*/  @UP0 ULDC UR4, c[0x0][0x854] ;  /* 0x0002150000040ab9 */ /* 0x000fe20000000800 */
[----:B------:R-:W-:Y:S01]  /*4ea0*/  @UP0 ULDC UR7, c[0x0][0x858] ;  /* 0x0002160000070ab9 */ /* 0x000fe20000000800 */
[----:B------:R-:W-:Y:S02]  /*4eb0*/  UIMAD.WIDE.U32 UR4, UR39, UR4, URZ ;  /* 0x00000004270472a5 */ /* 0x000fe4000f8e003f */
[----:B------:R-:W-:Y:S02]  /*4ec0*/  UIMAD UR6, UR36, 0x3000, URZ ;  /* 0x00003000240678a4 */ /* 0x000fe4000f8e023f */
[----:B------:R-:W-:Y:S01]  /*4ed0*/  @UP0 USHF.R.U32.HI UR10, URZ, UR7, UR5 ;  /* 0x000000073f0a0299 */ /* 0x000fe20008011605 */
[----:B------:R-:W-:Y:S01]  /*4ee0*/  UMOV UR18, 0x400 ;  /* 0x0000040000127882 */ /* 0x000fe20000000000 */
[----:B------:R-:W-:-:S02]  /*4ef0*/  USHF.R.S32.HI UR7, URZ, 0x1f, UR6 ;  /* 0x0000001f3f077899 */ /* 0x000fc40008011406 */
[----:B------:R-:W-:Y:S01]  /*4f00*/  USHF.R.S32.HI UR17, URZ, 0x1f, UR10 ;  /* 0x0000001f3f117899 */ /* 0x000fe2000801140a */
[----:B------:R-:W-:Y:S01]  /*4f10*/  ULDC.64 UR14, c[0x0][0x840] ;  /* 0x00021000000e7ab9 */ /* 0x000fe20000000a00 */
[----:B------:R-:W-:Y:S02]  /*4f20*/  UIMAD.WIDE.U32 UR4, UR10, UR12, UR6 ;  /* 0x0000000c0a0472a5 */ /* 0x000fe4000f8e0006 */
[----:B------:R-:W-:Y:S01]  /*4f30*/  UIMAD UR9, UR17, UR12, URZ ;  /* 0x0000000c110972a4 */ /* 0x000fe2000f8e023f */
[C---:B-1----:R-:W-:Y:S01]  /*4f40*/  VIADD R3, R4.reuse, 0xffffff80 ;  /* 0xffffff8004037836 */ /* 0x042fe20000000000 */
[----:B------:R-:W-:Y:S01]  /*4f50*/  UIMAD.WIDE.U32 UR6, UR10, UR14, UR6 ;  /* 0x0000000e0a0672a5 */ /* 0x000fe2000f8e0006 */
[----:B------:R-:W-:Y:S01]  /*4f60*/  BAR.SYNC.DEFER_BLOCKING 0x1, 0x100 ;  /* 0x0044000000007b1d */ /* 0x000fe20000010000 */
[----:B------:R-:W-:Y:S01]  /*4f70*/  UIMAD UR20, UR10, UR13, UR9 ;  /* 0x0000000d0a1472a4 */ /* 0x000fe2000f8e0209 */
[----:B------:R-:W-:Y:S01]  /*4f80*/  ISETP.NE.AND P1, PT, R4, 0x80, PT ;  /* 0x000000800400780c */ /* 0x000fe20003f25270 */
[----:B------:R-:W-:Y:S01]  /*4f90*/  UIMAD UR21, UR17, UR14, URZ ;  /* 0x0000000e111572a4 */ /* 0x000fe2000f8e023f */
[----:B------:R-:W-:Y:S01]  /*4fa0*/  SHF.R.S32.HI R0, RZ, 0x1f, R3 ;  /* 0x0000001fff007819 */ /* 0x000fe20000011403 */
[----:B------:R-:W-:Y:S01]  /*4fb0*/  UIADD3 UR5, UR5, UR20, URZ ;  /* 0x0000001405057290 */ /* 0x000fe2000fffe03f */
[----:B------:R-:W-:Y:S01]  /*4fc0*/  ISETP.NE.AND P0, PT, R3, RZ, PT ;  /* 0x000000ff0300720c */ /* 0x000fe20003f05270 */
[----:B------:R-:W-:Y:S01]  /*4fd0*/  ULDC UR9, c[0x0][0x870] ;  /* 0x00021c0000097ab9 */ /* 0x000fe20000000800 */
[----:B------:R-:W-:Y:S01]  /*4fe0*/  LEA.HI R2, R0, R3, RZ, 0x7 ;  /* 0x0000000300027211 */ /* 0x000fe200078f38ff */
[----:B------:R-:W-:Y:S01]  /*4ff0*/  UIMAD UR9, UR9, UR36, URZ ;  /* 0x00000024090972a4 */ /* 0x000fe2000f8e023f */
[----:B------:R-:W-:-:S02]  /*5000*/  ULDC.64 UR12, c[0x0][0x868] ;  /* 0x00021a00000c7ab9 */ /* 0x000fc40000000a00 */
[----:B------:R-:W-:Y:S01]  /*5010*/  LOP3.LUT R0, R2, 0x3fffff80, RZ, 0xc0, !PT ;  /* 0x3fffff8002007812 */ /* 0x000fe200078ec0ff */
[----:B------:R-:W-:Y:S01]  /*5020*/  UIMAD UR16, UR9, UR16, URZ ;  /* 0x00000010091072a4 */ /* 0x000fe2000f8e023f */
[----:B------:R-:W-:Y:S01]  /*5030*/  SHF.R.S32.HI R5, RZ, 0x7, R2 ;  /* 0x00000007ff057819 */ /* 0x000fe20000011402 */
[----:B--2---:R-:W-:Y:S02]  /*5040*/  ULEA UR9, UR19, UR18, 0x18 ;  /* 0x0000001213097291 */ /* 0x004fe4000f8ec03f */
[----:B------:R-:W-:Y:S01]  /*5050*/  IMAD.IADD R0, R3, 0x1, -R0 ;  /* 0x0000000103007824 */ /* 0x000fe200078e0a00 */
[----:B------:R-:W-:Y:S02]  /*5060*/  USHF.R.S32.HI UR19, URZ, 0x1f, UR16 ;  /* 0x0000001f3f137899 */ /* 0x000fe40008011410 */
[----:B------:R-:W-:Y:S01]  /*5070*/  USHF.R.S32.HI UR18, URZ, 0x1f, UR11 ;  /* 0x0000001f3f127899 */ /* 0x000fe2000801140b */
[----:B------:R-:W-:Y:S01]  /*5080*/  IMAD R0, R5, 0x600, R0 ;  /* 0x0000060005007824 */ /* 0x000fe200078e0200 */
[----:B------:R-:W-:-:S02]  /*5090*/  UIADD3 UR16, UP0, UP1, UR16, UR11, UR10 ;  /* 0x0000000b10107290 */ /* 0x000fc4000f91e00a */
[----:B------:R-:W-:Y:S01]  /*50a0*/  UIMAD UR15, UR10, UR15, UR21 ;  /* 0x0000000f0a0f72a4 */ /* 0x000fe2000f8e0215 */
[----:B------:R-:W-:Y:S01]  /*50b0*/  IMAD.SHL.U32 R0, R0, 0x4, RZ ;  /* 0x0000000400007824 */ /* 0x000fe200078e00ff */
[----:B------:R-:W-:Y:S02]  /*50c0*/  UIADD3.X UR14, UR19, UR18, UR17, UP0, UP1 ;  /* 0x00000012130e7290 */ /* 0x000fe400087e2411 */
[----:B------:R-:W-:Y:S02]  /*50d0*/  USHF.L.U32 UR11, UR16, 0x2, URZ ;  /* 0x00000002100b7899 */ /* 0x000fe4000800063f */
[----:B------:R-:W-:Y:S01]  /*50e0*/  LEA R0, R0, UR9, 0x2 ;  /* 0x0000000900007c11 */ /* 0x000fe2000f8e10ff */
[----:B------:R-:W-:Y:S02]  /*50f0*/  USHF.L.U64.HI UR14, UR16, 0x2, UR14 ;  /* 0x00000002100e7899 */ /* 0x000fe4000801020e */
[----:B------:R-:W-:Y:S02]  /*5100*/  UIADD3 UR16, UP0, UR11, UR12, URZ ;  /* 0x0000000c0b107290 */ /* 0x000fe4000ff1e03f */
[----:B------:R1:W-:Y:S01]  /*5110*/  STS.128 [R0], R24 ;  /* 0x0000001800007388 */ /* 0x0003e20000000c00 */
[----:B------:R-:W-:Y:S01]  /*5120*/  USHF.R.S32.HI UR12, URZ, 0x1f, UR37 ;  /* 0x0000001f3f0c7899 */ /* 0x000fe20008011425 */
[----:B------:R-:W-:-:S02]  /*5130*/  ULDC.64 UR18, c[0x0][0x820] ;  /* 0x0002080000127ab9 */ /* 0x000fc40000000a00 */
[----:B------:R1:W-:Y:S01]  /*5140*/  STS.128 [R0+0x800], R28 ;  /* 0x0008001c00007388 */ /* 0x0003e20000000c00 */
[----:B------:R-:W-:Y:S01]  /*5150*/  UIADD3.X UR17, UR14, UR13, URZ, UP0, !UPT ;  /* 0x0000000d0e117290 */ /* 0x000fe200087fe43f */
[----:B------:R-:W-:Y:S01]  /*5160*/  IMAD.U32 R2, RZ, RZ, UR16 ;  /* 0x00000010ff027e24 */ /* 0x000fe2000f8e00ff */
[----:B------:R-:W-:Y:S01]  /*5170*/  ULDC.64 UR22, c[0x0][0x848] ;  /* 0x0002120000167ab9 */ /* 0x000fe20000000a00 */
[----:B------:R1:W-:Y:S01]  /*5180*/  STS.128 [R0+0x1000], R32 ;  /* 0x0010002000007388 */ /* 0x0003e20000000c00 */
[----:B------:R-:W-:Y:S02]  /*5190*/  UIMAD UR13, UR12, UR18, URZ ;  /* 0x000000120c0d72a4 */ /* 0x000fe4000f8e023f */
[----:B------:R-:W-:Y:S01]  /*51a0*/  UIMAD UR12, UR12, UR22, URZ ;  /* 0x000000160c0c72a4 */ /* 0x000fe2000f8e023f */
[----:B------:R1:W-:Y:S01]  /*51b0*/  STS.128 [R0+0x1800], R36 ;  /* 0x0018002400007388 */ /* 0x0003e20000000c00 */
[----:B------:R-:W-:Y:S01]  /*51c0*/  UIADD3 UR7, UR7, UR15, URZ ;  /* 0x0000000f07077290 */ /* 0x000fe2000fffe03f */
[----:B------:R-:W-:Y:S01]  /*51d0*/  IMAD.U32 R3, RZ, RZ, UR17 ;  /* 0x00000011ff037e24 */ /* 0x000fe2000f8e00ff */
        /* <DEDUP_REMOVED lines=9> */
[----:B------:R-:W-:Y:S02]  /*5270*/  UIADD3 UR15, -UR10, URZ, URZ ;  /* 0x0000003f0a0f7290 */ /* 0x000fe4000fffe13f */
[----:B------:R1:W-:Y:S01]  /*5280*/  STS.128 [R0+0x3800], R52 ;  /* 0x0038003400007388 */ /* 0x0003e20000000c00 */
[----:B------:R-:W-:-:S02]  /*5290*/  UIADD3 UR10, UR5, UR13, URZ ;  /* 0x0000000d050a7290 */ /* 0x000fc4000fffe03f */
[----:B------:R-:W-:Y:S01]  /*52a0*/  ULEA UR18, UP0, UR4, UR18, 0x2 ;  /* 0x0000001204127291 */ /* 0x000fe2000f80103f */
[----:B------:R1:W-:Y:S01]  /*52b0*/  STS.128 [R0+0x4000], R56 ;  /* 0x0040003800007388 */ /* 0x0003e20000000c00 */
[----:B------:R-:W-:Y:S02]  /*52c0*/  UIADD3 UR5, UR7, UR12, URZ ;  /* 0x0000000c07057290 */ /* 0x000fe4000fffe03f */
[----:B------:R-:W-:Y:S01]  /*52d0*/  ULEA UR20, UP1, UR6, UR20, 0x2 ;  /* 0x0000001406147291 */ /* 0x000fe2000f82103f */
[----:B------:R1:W-:Y:S01]  /*52e0*/  STS.128 [R0+0x4800], R60 ;  /* 0x0048003c00007388 */ /* 0x0003e20000000c00 */
[----:B------:R-:W-:Y:S02]  /*52f0*/  ULEA.HI.X UR19, UR4, UR19, UR10, 0x2, UP0 ;  /* 0x0000001304137291 */ /* 0x000fe400080f140a */
[----:B------:R-:W-:Y:S01]  /*5300*/  ULEA.HI.X UR5, UR6, UR21, UR5, 0x2, UP1 ;  /* 0x0000001506057291 */ /* 0x000fe200088f1405 */
[----:B------:R1:W-:Y:S01]  /*5310*/  STS.128 [R0+0x5000], R64 ;  /* 0x0050004000007388 */ /* 0x0003e20000000c00 */
[----:B------:R-:W-:-:S03]  /*5320*/  UIMAD UR15, UR8, UR15, UR39 ;  /* 0x0000000f080f72a4 */ /* 0x000fc6000f8e0227 */
[----:B------:R1:W-:Y:S01]  /*5330*/  STS.128 [R0+0x5800], R68 ;  /* 0x0058004400007388 */ /* 0x0003e20000000c00 */
[----:B------:R-:W-:Y:S08]  /*5340*/  @P0 BRA `(.L_x_2544) ;  /* 0x0000000000140947 */ /* 0x000ff00003800000 */
.L_x_2545:
[----:B------:R-:W2:Y:S04]  /*5350*/  LDG.E.STRONG.GPU R4, desc[UR46][R2.64] ;  /* 0x0000002e02047981 */ /* 0x000ea8000c1ef900 */
[----:B--2---:R-:W-:Y:S01]  /*5360*/  CCTL.IVALL ;  /* 0x00000000ff00798f */ /* 0x004fe20002000000 */
[----:B------:R-:W-:Y:S05]  /*5370*/  YIELD ;  /* 0x0000000000007946 */ /* 0x000fea0003800000 */
[----:B------:R-:W-:-:S13]  /*5380*/  ISETP.NE.AND P0, PT, R4, UR15, PT ;  /* 0x0000000f04007c0c */ /* 0x000fda000bf05270 */
[----:B------:R-:W-:Y:S05]  /*5390*/  @P0 BRA `(.L_x_2545) ;  /* 0xfffffffc00ec0947 */ /* 0x000fea000383ffff */
.L_x_2544:
[----:B------:R-:W-:Y:S05]  /*53a0*/  BSYNC B0 ;  /* 0x0000000000007941 */ /* 0x000fea0003800000 */
.L_x_2543:
[----:B------:R-:W-:-:S03]  /*53b0*/  UMOV UR4, 0xffffffff ;  /* 0xffffffff00047882 */ /* 0x000fc60000000000 */
[----:B------:R-:W-:Y:S05]  /*53c0*/  BRA.DIV UR4, `(.L_x_2546) ;  /* 0x0000004a04287947 */ /* 0x000fea000b800000 */
[----:B------:R-:W-:Y:S01]  /*53d0*/  NOP ;  /* 0x0000000000007918 */ /* 0x000fe20000000000 */
.L_x_2635:
        /* <DEDUP_REMOVED lines=15> */
.L_x_2549:
[----:B------:R-:W-:Y:S01]  /*54d0*/  @P0 ELECT P2, URZ, PT ;  /* 0x00000000003f082f */ /* 0x000fe20003840000 */
[----:B------:R2:W-:-:S12]  /*54e0*/  UBLKRED.G.S.ADD.F32.RN [UR4], [UR9], UR6, desc[UR12] ;  /* 0x00000c04090073bb */ /* 0x0005d800080a1406 */
[----:B------:R-:W-:Y:S02]  /*54f0*/  @P2 PLOP3.LUT P0, PT, P2, PT, PT, 0x8, 0x0 ;  /* 0x000000000000281c */ /* 0x000fe4000170e170 */
[----:B------:R-:W-:-:S11]  /*5500*/  PLOP3.LUT P2, PT, PT, PT, PT, 0x8, 0x0 ;  /* 0x000000000000781c */ /* 0x000fd60003f4e170 */
[----:B--2---:R-:W-:Y:S05]  /*5510*/  @P0 BRA.U.ANY `(.L_x_2549) ;  /* 0xfffffffd00ec0947 */ /* 0x004fea000393ffff */
[----:B------:R0:W-:Y:S01]  /*5520*/  UTMACMDFLUSH ;  /* 0x00000000000079b7 */ /* 0x0001e20000000000 */
[----:B------:R-:W-:-:S04]  /*5530*/  DEPBAR.LE SB0, 0x0 ;  /* 0x000080000000791a */ /* 0x000fc80000000000 */
.L_x_2548:
[----:B------:R-:W-:Y:S05]  /*5540*/  BSYNC B0 ;  /* 0x0000000000007941 */ /* 0x000fea0003800000 */
.L_x_2547:
        /* <DEDUP_REMOVED lines=14> */
.L_x_2551:
[----:B------:R-:W-:Y:S05]  /*5630*/  BSYNC B0 ;  /* 0x0000000000007941 */ /* 0x000fea0003800000 */
.L_x_2550:
        /* <DEDUP_REMOVED lines=20> */
.L_x_2554:
[----:B-12---:R-:W2:Y:S04]  /*5780*/  LDG.E.STRONG.GPU R0, desc[UR46][R2.64] ;  /* 0x0000002e02007981 */ /* 0x006ea8000c1ef900 */
[----:B--2---:R-:W-:Y:S01]  /*5790*/  CCTL.IVALL ;  /* 0x00000000ff00798f */ /* 0x004fe20002000000 */
[----:B------:R-:W-:Y:S05]  /*57a0*/  YIELD ;  /* 0x0000000000007946 */ /* 0x000fea0003800000 */
[----:B------:R-:W-:-:S13]  /*57b0*/  ISETP.NE.AND P0, PT, R0, UR15, PT ;  /* 0x0000000f00007c0c */ /* 0x000fda000bf05270 */
[----:B------:R-:W-:Y:S05]  /*57c0*/  @P0 BRA `(.L_x_2554) ;  /* 0xfffffffc00ec0947 */ /* 0x000fea000383ffff */
.L_x_2553:
[----:B------:R-:W-:Y:S05]  /*57d0*/  BSYNC B0 ;  /* 0x0000000000007941 */ /* 0x000fea0003800000 */
.L_x_2552:
[----:B------:R-:W-:-:S03]  /*57e0*/  UMOV UR4, 0xffffffff ;  /* 0xffffffff00047882 */ /* 0x000fc60000000000 */
[----:B------:R-:W-:Y:S05]  /*57f0*/  BRA.DIV UR4, `(.L_x_2555) ;  /* 0x0000004604387947 */ /* 0x000fea000b800000 */
[----:B------:R-:W-:Y:S01]  /*5800*/  NOP ;  /* 0x0000000000007918 */ /* 0x000fe20000000000 */
.L_x_2638:
        /* <DEDUP_REMOVED lines=16> */
.L_x_2558:
[----:B------:R-:W-:Y:S01]  /*5910*/  @P0 ELECT P2, URZ, PT ;  /* 0x00000000003f082f */ /* 0x000fe20003840000 */
[----:B------:R3:W-:-:S12]  /*5920*/  UBLKRED.G.S.ADD.F32.RN [UR4], [UR9], UR6, desc[UR10] ;  /* 0x00000a04090073bb */ /* 0x0007d800080a1406 */
[----:B------:R-:W-:Y:S02]  /*5930*/  @P2 PLOP3.LUT P0, PT, P2, PT, PT, 0x8, 0x0 ;  /* 0x000000000000281c */ /* 0x000fe4000170e170 */
[----:B------:R-:W-:-:S11]  /*5940*/  PLOP3.LUT P2, PT, PT, PT, PT, 0x8, 0x0 ;  /* 0x000000000000781c */ /* 0x000fd60003f4e170 */
[----:B---3--:R-:W-:Y:S05]  /*5950*/  @P0 BRA.U.ANY `(.L_x_2558) ;  /* 0xfffffffd00ec0947 */ /* 0x008fea000393ffff */
[----:B------:R0:W-:Y:S01]  /*5960*/  UTMACMDFLUSH ;  /* 0x00000000000079b7 */ /* 0x0001e20000000000 */
[----:B------:R-:W-:-:S04]  /*5970*/  DEPBAR.LE SB0, 0x0 ;  /* 0x000080000000791a */ /* 0x000fc80000000000 */
.L_x_2557:
[----:B------:R-:W-:Y:S05]  /*5980*/  BSYNC B0 ;  /* 0x0000000000007941 */ /* 0x000fea0003800000 */
.L_x_2556:
        /* <DEDUP_REMOVED lines=14> */
.L_x_2518:
        /* <DEDUP_REMOVED lines=29> */
.L_x_2560:
[----:B------:R-:W-:Y:S01]  /*5c40*/  ULDC UR9, c[0x0][0x8cc] ;  /* 0x0002330000097ab9 */ /* 0x000fe20000000800 */
[----:B------:R-:W-:Y:S01]  /*5c50*/  UMOV UR7, UR8 ;  /* 0x0000000800077c82 */ /* 0x000fe20008000000 */
[----:B------:R-:W-:-:S11]  /*5c60*/  UISETP.NE.AND UP0, UPT, UR9, 0x1, UPT ;  /* 0x000000010900788c */ /* 0x000fd6000bf05270 */
[----:B------:R-:W-:Y:S02]  /*5c70*/  @UP0 ULDC.64 UR10, c[0x0][0x8d0] ;  /* 0x00023400000a0ab9 */ /* 0x000fe40000000a00 */
[----:B------:R-:W-:-:S04]  /*5c80*/  UIMAD.WIDE.U32 UR4, UR8, UR10, URZ ;  /* 0x0000000a080472a5 */ /* 0x000fc8000f8e003f */
[----:B------:R-:W-:-:S04]  /*5c90*/  @UP0 USHF.R.U32.HI UR7, URZ, UR11, UR5 ;  /* 0x0000000b3f070299 */ /* 0x000fc80008011605 */
[----:B------:R-:W-:-:S12]  /*5ca0*/  UIMAD UR4, UR7, UR9, URZ ;  /* 0x00000009070472a4 */ /* 0x000fd8000f8e023f */
.L_x_2561:
        /* <DEDUP_REMOVED lines=84> */
.L_x_2565:
[----:B------:R-:W2:Y:S04]  /*61f0*/  LDG.E.STRONG.GPU R4, desc[UR46][R2.64] ;  /* 0x0000002e02047981 */ /* 0x000ea8000c1ef900 */
[----:B--2---:R-:W-:Y:S01]  /*6200*/  CCTL.IVALL ;  /* 0x00000000ff00798f */ /* 0x004fe20002000000 */
[----:B------:R-:W-:Y:S05]  /*6210*/  YIELD ;  /* 0x0000000000007946 */ /* 0x000fea0003800000 */
[----:B------:R-:W-:-:S13]  /*6220*/  ISETP.NE.AND P1, PT, R4, R5, PT ;  /* 0x000000050400720c */ /* 0x000fda0003f25270 */
[----:B------:R-:W-:Y:S05]  /*6230*/  @P1 BRA `(.L_x_2565) ;  /* 0xfffffffc00ec1947 */ /* 0x000fea000383ffff */
.L_x_2564:
[----:B------:R-:W-:Y:S05]  /*6240*/  BSYNC B0 ;  /* 0x0000000000007941 */ /* 0x000fea0003800000 */
.L_x_2563:
[----:B------:R-:W-:-:S03]  /*6250*/  UMOV UR4, 0xffffffff ;  /* 0xffffffff00047882 */ /* 0x000fc60000000000 */
[----:B------:R-:W-:Y:S05]  /*6260*/  BRA.DIV UR4, `(.L_x_2566) ;  /* 0x0000003a04b87947 */ /* 0x000fea000b800000 */
[----:B------:R-:W-:Y:S01]  /*6270*/  NOP ;  /* 0x0000000000007918 */ /* 0x000fe20000000000 */
.L_x_2641:
        /* <DEDUP_REMOVED lines=22> */
.L_x_2568:
[----:B------:R-:W-:Y:S05]  /*63e0*/  BSYNC B0 ;  /* 0x0000000000007941 */ /* 0x000fea0003800000 */
.L_x_2567:
        /* <DEDUP_REMOVED lines=20> */
.L_x_2570:
[----:B------:R-:W-:Y:S05]  /*6530*/  BSYNC B0 ;  /* 0x0000000000007941 */ /* 0x000fea0003800000 */
.L_x_2569:
[----:B------:R-:W-:Y:S06]  /*6540*/  BAR.ARV 0xa, 0xa0 ;  /* 0x0282800000007b1d */ /* 0x000fec0000002000 */
[----:B------:R-:W-:Y:S04]  /*6550*/  BSSY B0, `(.L_x_2571) ;  /* 0x0000003000007945 */ /* 0x000fe80003800000 */
[----:B------:R-:W-:Y:S05]  /*6560*/  @!P0 BRA `(.L_x_2572) ;  /* 0x0000000000048947 */ /* 0x000fea0003800000 */
[----:B------:R-:W-:-:S04]  /*6570*/  DEPBAR.LE SB0, 0x0 ;  /* 0x000080000000791a */ /* 0x000fc80000000000 */
.L_x_2572:
[----:B------:R-:W-:Y:S05]  /*6580*/  BSYNC B0 ;  /* 0x0000000000007941 */ /* 0x000fea0003800000 */
.L_x_2571:
        /* <DEDUP_REMOVED lines=19> */
.L_x_2574:
[----:B------:R-:W-:Y:S05]  /*66c0*/  BSYNC B0 ;  /* 0x0000000000007941 */ /* 0x000fea0003800000 */
.L_x_2573:
[----:B------:R-:W-:Y:S01]  /*66d0*/  UIADD3 UR17, UR8, 0x1, URZ ;  /* 0x0000000108117890 */ /* 0x000fe2000fffe03f */
[----:B------:R-:W-:Y:S11]  /*66e0*/  BRA `(.L_x_2575) ;  /* 0x0000000000047947 */ /* 0x000ff60003800000 */
.L_x_2562:
[----:B------:R-:W-:-:S05]  /*66f0*/  UMOV UR17, UR8 ;  /* 0x0000000800117c82 */ /* 0x000fca0008000000 */
.L_x_2575:
        /* <DEDUP_REMOVED lines=12> */
.L_x_2600:
        /* <DEDUP_REMOVED lines=18> */
.L_x_2578:
[----:B------:R-:W2:Y:S04]  /*68e0*/  LDG.E.STRONG.GPU R4, desc[UR46][R2.64] ;  /* 0x0000002e02047981 */ /* 0x000ea8000c1ef900 */
[----:B--2---:R-:W-:Y:S01]  /*68f0*/  CCTL.IVALL ;  /* 0x00000000ff00798f */ /* 0x004fe20002000000 */
[----:B------:R-:W-:Y:S05]  /*6900*/  YIELD ;  /* 0x0000000000007946 */ /* 0x000fea0003800000 */
[----:B------:R-:W-:-:S13]  /*6910*/  ISETP.NE.AND P1, PT, R4, R5, PT ;  /* 0x000000050400720c */ /* 0x000fda0003f25270 */
[----:B------:R-:W-:Y:S05]  /*6920*/  @P1 BRA `(.L_x_2578) ;  /* 0xfffffffc00ec1947 */ /* 0x000fea000383ffff */
.L_x_2577:
[----:B------:R-:W-:Y:S05]  /*6930*/  BSYNC B0 ;  /* 0x0000000000007941 */ /* 0x000fea0003800000 */
.L_x_2576:
[----:B------:R-:W-:-:S03]  /*6940*/  UMOV UR18, 0xffffffff ;  /* 0xffffffff00127882 */ /* 0x000fc60000000000 */
[----:B------:R-:W-:Y:S05]  /*6950*/  BRA.DIV UR18, `(.L_x_2579) ;  /* 0x0000003612187947 */ /* 0x000fea000b800000 */
[----:B------:R-:W-:Y:S01]  /*6960*/  NOP ;  /* 0x0000000000007918 */ /* 0x000fe20000000000 */
.L_x_2644:
        /* <DEDUP_REMOVED lines=19> */
.L_x_2581:
[----:B------:R-:W-:Y:S05]  /*6aa0*/  BSYNC B0 ;  /* 0x0000000000007941 */ /* 0x000fea0003800000 */
.L_x_2580:
        /* <DEDUP_REMOVED lines=15> */
.L_x_2583:
[----:B------:R-:W-:Y:S05]  /*6ba0*/  BSYNC B0 ;  /* 0x0000000000007941 */ /* 0x000fea0003800000 */
.L_x_2582:
[----:B------:R-:W-:Y:S06]  /*6bb0*/  BAR.ARV 0xa, 0xa0 ;  /* 0x0282800000007b1d */ /* 0x000fec0000002000 */
[----:B------:R-:W-:Y:S04]  /*6bc0*/  BSSY B0, `(.L_x_2584) ;  /* 0x0000003000007945 */ /* 0x000fe80003800000 */
[----:B------:R-:W-:Y:S05]  /*6bd0*/  @!P0 BRA `(.L_x_2585) ;  /* 0x0000000000048947 */ /* 0x000fea0003800000 */
[----:B------:R-:W-:-:S04]  /*6be0*/  DEPBAR.LE SB0, 0x0 ;  /* 0x000080000000791a */ /* 0x000fc80000000000 */
.L_x_2585:
[----:B------:R-:W-:Y:S05]  /*6bf0*/  BSYNC B0 ;  /* 0x0000000000007941 */ /* 0x000fea0003800000 */
.L_x_2584:
        /* <DEDUP_REMOVED lines=19> */
.L_x_2587:
[----:B------:R-:W-:Y:S05]  /*6d30*/  BSYNC B0 ;  /* 0x0000000000007941 */ /* 0x000fea0003800000 */
.L_x_2586:
        /* <DEDUP_REMOVED lines=16> */
.L_x_2590:
[----:B------:R-:W2:Y:S04]  /*6e40*/  LDG.E.STRONG.GPU R4, desc[UR46][R2.64] ;  /* 0x0000002e02047981 */ /* 0x000ea8000c1ef900 */
[----:B--2---:R-:W-:Y:S01]  /*6e50*/  CCTL.IVALL ;  /* 0x00000000ff00798f */ /* 0x004fe20002000000 */
[----:B------:R-:W-:Y:S05]  /*6e60*/  YIELD ;  /* 0x0000000000007946 */ /* 0x000fea0003800000 */
[----:B------:R-:W-:-:S13]  /*6e70*/  ISETP.NE.AND P1, PT, R4, R5, PT ;  /* 0x000000050400720c */ /* 0x000fda0003f25270 */
[----:B------:R-:W-:Y:S05]  /*6e80*/  @P1 BRA `(.L_x_2590) ;  /* 0xfffffffc00ec1947 */ /* 0x000fea000383ffff */
.L_x_2589:
[----:B------:R-:W-:Y:S05]  /*6e90*/  BSYNC B0 ;  /* 0x0000000000007941 */ /* 0x000fea0003800000 */
.L_x_2588:
[----:B------:R-:W-:-:S03]  /*6ea0*/  UMOV UR10, 0xffffffff ;  /* 0xffffffff000a7882 */ /* 0x000fc60000000000 */
[----:B------:R-:W-:Y:S05]  /*6eb0*/  BRA.DIV UR10, `(.L_x_2591) ;  /* 0x0000002e0adc7947 */ /* 0x000fea000b800000 */
[----:B------:R-:W-:Y:S01]  /*6ec0*/  NOP ;  /* 0x0000000000007918 */ /* 0x000fe20000000000 */
.L_x_2647:
        /* <DEDUP_REMOVED lines=15> */
.L_x_2593:
[----:B------:R-:W-:Y:S05]  /*6fc0*/  BSYNC B0 ;  /* 0x0000000000007941 */ /* 0x000fea0003800000 */
.L_x_2592:
        /* <DEDUP_REMOVED lines=15> */
.L_x_2595:
[----:B------:R-:W-:Y:S05]  /*70c0*/  BSYNC B0 ;  /* 0x0000000000007941 */ /* 0x000fea0003800000 */
.L_x_2594:
[----:B------:R-:W-:Y:S06]  /*70d0*/  BAR.ARV 0xa, 0xa0 ;  /* 0x0282800000007b1d */ /* 0x000fec0000002000 */
[----:B------:R-:W-:Y:S04]  /*70e0*/  BSSY B0, `(.L_x_2596) ;  /* 0x0000003000007945 */ /* 0x000fe80003800000 */
[----:B------:R-:W-:Y:S05]  /*70f0*/  @!P0 BRA `(.L_x_2597) ;  /* 0x0000000000048947 */ /* 0x000fea0003800000 */
[----:B------:R-:W-:-:S04]  /*7100*/  DEPBAR.LE SB0, 0x0 ;  /* 0x000080000000791a */ /* 0x000fc80000000000 */
.L_x_2597:
[----:B------:R-:W-:Y:S05]  /*7110*/  BSYNC B0 ;  /* 0x0000000000007941 */ /* 0x000fea0003800000 */
.L_x_2596:
        /* <DEDUP_REMOVED lines=19> */
.L_x_2599:
[----:B------:R-:W-:Y:S05]  /*7250*/  BSYNC B0 ;  /* 0x0000000000007941 */ /* 0x000fea0003800000 */
.L_x_2598:
[----:B------:R-:W-:Y:S02]  /*7260*/  UIADD3 UR17, UR17, 0x2, URZ ;  /* 0x0000000211117890 */ /* 0x000fe4000fffe03f */
[----:B------:R-:W-:Y:S02]  /*7270*/  UIADD3 UR4, UR4, 0x3000, URZ ;  /* 0x0000300004047890 */ /* 0x000fe4000fffe03f */
[----:B------:R-:W-:-:S06]  /*7280*/  UISETP.GE.AND UP0, UPT, UR17, UR5, UPT ;  /* 0x000000051100728c */ /* 0x000fcc000bf06270 */
[----:B------:R-:W-:-:S13]  /*7290*/  PLOP3.LUT P1, PT, PT, PT, UP0, 0x80, 0x0 ;  /* 0x000000000000781c */ /* 0x000fda0003f2f008 */
[----:B------:R-:W-:Y:S05]  /*72a0*/  @!P1 BRA `(.L_x_2600) ;  /* 0xfffffff400449947 */ /* 0x000fea000383ffff */
[----:B------:R-:W-:Y:S05]  /*72b0*/  BRA `(.L_x_2522) ;  /* 0x0000002800007947 */ /* 0x000fea0003800000 */
.L_x_2559:
        /* <DEDUP_REMOVED lines=21> */
.L_x_2601:
[----:B------:R-:W-:Y:S01]  /*7410*/  ULDC UR9, c[0x0][0x8cc] ;  /* 0x0002330000097ab9 */ /* 0x000fe20000000800 */
[----:B------:R-:W-:Y:S01]  /*7420*/  UMOV UR7, UR8 ;  /* 0x0000000800077c82 */ /* 0x000fe20008000000 */
[----:B------:R-:W-:-:S11]  /*7430*/  UISETP.NE.AND UP0, UPT, UR9, 0x1, UPT ;  /* 0x000000010900788c */ /* 0x000fd6000bf05270 */
[----:B------:R-:W-:Y:S02]  /*7440*/  @UP0 ULDC.64 UR10, c[0x0][0x8d0] ;  /* 0x00023400000a0ab9 */ /* 0x000fe40000000a00 */
[----:B------:R-:W-:-:S04]  /*7450*/  UIMAD.WIDE.U32 UR4, UR8, UR10, URZ ;  /* 0x0000000a080472a5 */ /* 0x000fc8000f8e003f */
[----:B------:R-:W-:-:S04]  /*7460*/  @UP0 USHF.R.U32.HI UR7, URZ, UR11, UR5 ;  /* 0x0000000b3f070299 */ /* 0x000fc80008011605 */
[----:B------:R-:W-:-:S12]  /*7470*/  UIMAD UR4, UR7, UR9, URZ ;  /* 0x00000009070472a4 */ /* 0x000fd8000f8e023f */
.L_x_2602:
        /* <DEDUP_REMOVED lines=73> */
.L_x_2648:
        /* <DEDUP_REMOVED lines=15> */
.L_x_2606:
        /* <DEDUP_REMOVED lines=66> */
[----:B------:R-:W-:Y:S01]  /*7e20*/  ISETP.GE.AND P1, PT, R4, R6, PT ;  /* 0x000000060400720c */ /* 0x000fe20003f26270 */
[----:B------:R1:W-:Y:S01]  /*7e30*/  UTMALDG.4D [UR16], [UR48], desc[UR50] ;  /* 0x00003210300075b4 */ /* 0x0003e20008019000 */
[----:B------:R-:W-:Y:S01]  /*7e40*/  UMOV UR57, UR9 ;  /* 0x0000000900397c82 */ /* 0x000fe20008000000 */
        /* <DEDUP_REMOVED lines=27> */
[----:B-1----:R-:W-:Y:S01]  /*8000*/  UMOV UR10, 0x40 ;  /* 0x00000040000a7882 */ /* 0x002fe20000000000 */
        /* <DEDUP_REMOVED lines=29> */
.L_x_2617:
[----:B--234-:R-:W-:-:S04]  /*81e0*/  SHF.L.U32 R21, R11, 0x1f, RZ ;  /* 0x0000001f0b157819 */ /* 0x01cfc800000006ff */
[----:B------:R-:W1:Y:S02]  /*81f0*/  SYNCS.PHASECHK.TRANS64.TRYWAIT P1, [R16+URZ+0x26840], R21 ;  /* 0x02684015100075a7 */ /* 0x000e64000802017f */
[----:B-1----:R-:W-:Y:S05]  /*8200*/  @!P1 BRA `(.L_x_2609) ;  /* 0x0000001c00389947 */ /* 0x002fea0003800000 */
.L_x_2649:
[----:B------:R-:W-:Y:S05]  /*8210*/  @P0 BRA `(.L_x_2610) ;  /* 0x0000000000140947 */ /* 0x000fea0003800000 */
[----:B------:R-:W-:Y:S01]  /*8220*/  ISETP.NE.AND P1, PT, R6, RZ, PT ;  /* 0x000000ff0600720c */ /* 0x000fe20003f25270 */
[----:B------:R-:W-:-:S04]  /*8230*/  IMAD.MOV.U32 R3, RZ, RZ, 0x3100 ;  /* 0x00003100ff037424 */ /* 0x000fc800078e00ff */
[----:B------:R3:W-:Y:S08]  /*8240*/  SYNCS.ARRIVE.TRANS64 RZ, [R16+URZ+0x26830], R3 ;  /* 0x0268300310ff79a7 */ /* 0x0007f0000800003f */
[----:B------:R-:W-:Y:S05]  /*8250*/  @!P1 BRA `(.L_x_2610) ;  /* 0x0000000000049947 */ /* 0x000fea0003800000 */
[----:B------:R-:W-:Y:S01]  /*8260*/  BPT.TRAP 0x1 ;  /* 0x000000040000795c */ /* 0x000fe20000300000 */
.L_x_2610:
        /* <DEDUP_REMOVED lines=43> */
.L_x_2650:
[----:B------:R-:W-:Y:S05]  /*8520*/  @P0 BRA `(.L_x_2612) ;  /* 0x0000000000140947 */ /* 0x000fea0003800000 */
[----:B------:R-:W-:Y:S01]  /*8530*/  ISETP.NE.AND P1, PT, R6, RZ, PT ;  /* 0x000000ff0600720c */ /* 0x000fe20003f25270 */
[----:B------:R-:W-:-:S04]  /*8540*/  IMAD.MOV.U32 R2, RZ, RZ, 0x3100 ;  /* 0x00003100ff027424 */ /* 0x000fc800078e00ff */
[----:B------:R3:W-:Y:S08]  /*8550*/  SYNCS.ARRIVE.TRANS64 RZ, [R16+URZ+0x26818], R2 ;  /* 0x0268180210ff79a7 */ /* 0x0007f0000800003f */
[----:B------:R-:W-:Y:S05]  /*8560*/  @!P1 BRA `(.L_x_2612) ;  /* 0x0000000000049947 */ /* 0x000fea0003800000 */
[----:B------:R-:W-:Y:S01]  /*8570*/  BPT.TRAP 0x1 ;  /* 0x000000040000795c */ /* 0x000fe20000300000 */
.L_x_2612:
        /* <DEDUP_REMOVED lines=43> */
.L_x_2651:
[----:B------:R-:W-:Y:S05]  /*8830*/  @P0 BRA `(.L_x_2614) ;  /* 0x0000000000140947 */ /* 0x000fea0003800000 */
[----:B------:R-:W-:Y:S01]  /*8840*/  ISETP.NE.AND P1, PT, R6, RZ, PT ;  /* 0x000000ff0600720c */ /* 0x000fe20003f25270 */
[----:B-123--:R-:W-:-:S04]  /*8850*/  IMAD.MOV.U32 R21, RZ, RZ, 0x3100 ;  /* 0x00003100ff157424 */ /* 0x00efc800078e00ff */
[----:B------:R4:W-:Y:S08]  /*8860*/  SYNCS.ARRIVE.TRANS64 RZ, [R16+URZ+0x26838], R21 ;  /* 0x0268381510ff79a7 */ /* 0x0009f0000800003f */
[----:B------:R-:W-:Y:S05]  /*8870*/  @!P1 BRA `(.L_x_2614) ;  /* 0x0000000000049947 */ /* 0x000fea0003800000 */
[----:B------:R-:W-:Y:S01]  /*8880*/  BPT.TRAP 0x1 ;  /* 0x000000040000795c */ /* 0x000fe20000300000 */
.L_x_2614:
        /* <DEDUP_REMOVED lines=38> */
.L_x_2653:
[----:B------:R-:W-:Y:S05]  /*8af0*/  @P0 BRA `(.L_x_2616) ;  /* 0x0000000000140947 */ /* 0x000fea0003800000 */
[----:B------:R-:W-:Y:S01]  /*8b00*/  ISETP.NE.AND P1, PT, R6, RZ, PT ;  /* 0x000000ff0600720c */ /* 0x000fe20003f25270 */
[----:B------:R-:W-:-:S04]  /*8b10*/  IMAD.MOV.U32 R5, RZ, RZ, 0x3100 ;  /* 0x00003100ff057424 */ /* 0x000fc800078e00ff */
[----:B------:R1:W-:Y:S08]  /*8b20*/  SYNCS.ARRIVE.TRANS64 RZ, [R16+URZ+0x26810], R5 ;  /* 0x0268100510ff79a7 */ /* 0x0003f0000800003f */
[----:B------:R-:W-:Y:S05]  /*8b30*/  @!P1 BRA `(.L_x_2616) ;  /* 0x0000000000049947 */ /* 0x000fea0003800000 */
[----:B------:R-:W-:Y:S01]  /*8b40*/  BPT.TRAP 0x1 ;  /* 0x000000040000795c */ /* 0x000fe20000300000 */
.L_x_2616:
        /* <DEDUP_REMOVED lines=44> */
.L_x_2608:
        /* <DEDUP_REMOVED lines=8> */
.L_x_2654:
[----:B------:R-:W-:Y:S05]  /*8e90*/  @P0 BRA `(.L_x_2619) ;  /* 0x0000000000140947 */ /* 0x000fea0003800000 */
[----:B------:R-:W-:Y:S01]  /*8ea0*/  ISETP.NE.AND P1, PT, R6, RZ, PT ;  /* 0x000000ff0600720c */ /* 0x000fe20003f25270 */
[----:B------:R-:W-:-:S04]  /*8eb0*/  IMAD.MOV.U32 R5, RZ, RZ, 0x3100 ;  /* 0x00003100ff057424 */ /* 0x000fc800078e00ff */
[----:B------:R2:W-:Y:S08]  /*8ec0*/  SYNCS.ARRIVE.TRANS64 RZ, [R16+URZ+0x26830], R5 ;  /* 0x0268300510ff79a7 */ /* 0x0005f0000800003f */
[----:B------:R-:W-:Y:S05]  /*8ed0*/  @!P1 BRA `(.L_x_2619) ;  /* 0x0000000000049947 */ /* 0x000fea0003800000 */
[----:B------:R-:W-:Y:S01]  /*8ee0*/  BPT.TRAP 0x1 ;  /* 0x000000040000795c */ /* 0x000fe20000300000 */
.L_x_2619:
        /* <DEDUP_REMOVED lines=40> */
.L_x_2655:
[----:B------:R-:W-:Y:S05]  /*9170*/  @P0 BRA `(.L_x_2621) ;  /* 0x0000000000140947 */ /* 0x000fea0003800000 */
[----:B------:R-:W-:Y:S01]  /*9180*/  ISETP.NE.AND P0, PT, R6, RZ, PT ;  /* 0x000000ff0600720c */ /* 0x000fe20003f05270 */
[----:B------:R-:W-:-:S04]  /*9190*/  IMAD.MOV.U32 R5, RZ, RZ, 0x3100 ;  /* 0x00003100ff057424 */ /* 0x000fc800078e00ff */
[----:B------:R1:W-:Y:S08]  /*91a0*/  SYNCS.ARRIVE.TRANS64 RZ, [R16+URZ+0x26818], R5 ;  /* 0x0268180510ff79a7 */ /* 0x0003f0000800003f */
[----:B------:R-:W-:Y:S05]  /*91b0*/  @!P0 BRA `(.L_x_2621) ;  /* 0x0000000000048947 */ /* 0x000fea0003800000 */
[----:B------:R-:W-:Y:S01]  /*91c0*/  BPT.TRAP 0x1 ;  /* 0x000000040000795c */ /* 0x000fe20000300000 */
.L_x_2621:
        /* <DEDUP_REMOVED lines=44> */
.L_x_2607:
[----:B------:R-:W1:Y:S01]  /*9490*/  S2R R0, SR_TID.X ;  /* 0x0000000000007919 */ /* 0x000e620000002100 */
[----:B------:R-:W-:Y:S01]  /*94a0*/  IMAD R3, R19, 0x8, R16 ;  /* 0x0000000813037824 */ /* 0x000fe200078e0210 */
[----:B-1----:R-:W-:Y:S02]  /*94b0*/  LOP3.LUT R2, R0, 0x7f, RZ, 0xc0, !PT ;  /* 0x0000007f00027812 */ /* 0x002fe400078ec0ff */
[----:B------:R-:W-:Y:S02]  /*94c0*/  SHF.L.U32 R0, R11, 0x1f, RZ ;  /* 0x0000001f0b007819 */ /* 0x000fe400000006ff */
[----:B------:R-:W-:Y:S02]  /*94d0*/  ISETP.NE.AND P1, PT, R2, RZ, PT ;  /* 0x000000ff0200720c */ /* 0x000fe40003f25270 */
[----:B------:R-:W1:Y:S02]  /*94e0*/  SYNCS.PHASECHK.TRANS64.TRYWAIT P0, [R3+URZ+0x26840], R0 ;  /* 0x02684000030075a7 */ /* 0x000e64000800017f */
[----:B-1----:R-:W-:Y:S09]  /*94f0*/  @!P0 BRA `(.L_x_2622) ;  /* 0x0000000800f88947 */ /* 0x002ff20003800000 */
.L_x_2656:
[----:B------:R-:W-:Y:S05]  /*9500*/  @P1 BRA `(.L_x_2623) ;  /* 0x0000000000181947 */ /* 0x000fea0003800000 */
[----:B------:R-:W1:Y:S01]  /*9510*/  S2R R2, SR_TID.X ;  /* 0x0000000000027919 */ /* 0x000e620000002100 */
[----:B------:R-:W-:-:S04]  /*9520*/  IMAD.MOV.U32 R0, RZ, RZ, 0x3100 ;  /* 0x00003100ff007424 */ /* 0x000fc800078e00ff */
[----:B------:R1:W-:Y:S02]  /*9530*/  SYNCS.ARRIVE.TRANS64 RZ, [R3+URZ+0x26830], R0 ;  /* 0x0268300003ff79a7 */ /* 0x0003e4000800003f */
[----:B-1----:R-:W-:-:S13]  /*9540*/  LOP3.LUT P0, RZ, R2, 0x1f, RZ, 0xc0, !PT ;  /* 0x0000001f02ff7812 */ /* 0x002fda000780c0ff */
[----:B------:R-:W-:Y:S05]  /*9550*/  @!P0 BRA `(.L_x_2623) ;  /* 0x0000000000048947 */ /* 0x000fea0003800000 */
[----:B------:R-:W-:Y:S01]  /*9560*/  BPT.TRAP 0x1 ;  /* 0x000000040000795c */ /* 0x000fe20000300000 */
.L_x_2623:
        /* <DEDUP_REMOVED lines=47> */
.L_x_2604:
[----:B------:R-:W-:Y:S05]  /*9860*/  BSYNC B0 ;  /* 0x0000000000007941 */ /* 0x000fea0003800000 */
.L_x_2603:
[----:B------:R-:W-:-:S03]  /*9870*/  UMOV UR7, 0xffffffff ;  /* 0xffffffff00077882 */ /* 0x000fc60000000000 */
[----:B------:R-:W-:Y:S05]  /*9880*/  BRA.DIV UR7, `(.L_x_2624) ;  /* 0x0000000a07287947 */ /* 0x000fea000b800000 */
[----:B------:R-:W-:-:S13]  /*9890*/  ELECT P6, URZ, PT ;  /* 0x00000000003f782f */ /* 0x000fda00038c0000 */
.L_x_2659:
[----:B------:R-:W-:Y:S05]  /*98a0*/  @!P6 BRA `(.L_x_2522) ;  /* 0x000000000084e947 */ /* 0x000fea0003800000 */
[----:B------:R-:W-:-:S06]  /*98b0*/  ULOP3.LUT UR7, UR38, 0x2, URZ, 0xfc, !UPT ;  /* 0x0000000226077892 */ /* 0x000fcc000f8efc3f */
[----:B------:R-:W-:-:S05]  /*98c0*/  IMAD.U32 R2, RZ, RZ, UR7 ;  /* 0x00000007ff027e24 */ /* 0x000fca000f8e00ff */
[----:B------:R-:W-:-:S13]  /*98d0*/  ISETP.NE.AND P2, PT, R2, 0x3, PT ;  /* 0x000000030200780c */ /* 0x000fda0003f45270 */
[----:B------:R-:W-:Y:S05]  /*98e0*/  @!P2 BRA `(.L_x_2625) ;  /* 0x000000000004a947 */ /* 0x000fea0003800000 */
[----:B------:R-:W-:Y:S01]  /*98f0*/  BPT.TRAP 0x1 ;  /* 0x000000040000795c */ /* 0x000fe20000300000 */
.L_x_2625:
        /* <DEDUP_REMOVED lines=15> */
.L_x_2660:
[----:B------:R-:W2:Y:S02]  /*99f0*/  SYNCS.PHASECHK.TRANS64.TRYWAIT P0, [R3+URZ], R2 ;  /* 0x00000002030075a7 */ /* 0x000ea4000800017f */
[----:B--2---:R-:W-:Y:S05]  /*9a00*/  @!P0 BRA `(.L_x_2627) ;  /* 0x0000000400fc8947 */ /* 0x004fea0003800000 */
.L_x_2661:
[----:B------:R-:W-:Y:S05]  /*9a10*/  @!P2 BRA `(.L_x_2628) ;  /* 0x000000000004a947 */ /* 0x000fea0003800000 */
[----:B------:R-:W-:Y:S01]  /*9a20*/  BPT.TRAP 0x1 ;  /* 0x000000040000795c */ /* 0x000fe20000300000 */
.L_x_2628:
[----:B--2---:R-:W-:-:S04]  /*9a30*/  VIADD R3, R7, 0x26840 ;  /* 0x0002684007037836 */ /* 0x004fc80000000000 */
[----:B------:R-:W-:-:S04]  /*9a40*/  IMAD R0, R0, 0x8, R3 ;  /* 0x0000000800007824 */ /* 0x000fc800078e0203 */
[----:B------:R-:W2:Y:S02]  /*9a50*/  SYNCS.PHASECHK.TRANS64.TRYWAIT P0, [R0+URZ], R5 ;  /* 0x00000005000075a7 */ /* 0x000ea4000800017f */
[----:B--2---:R-:W-:Y:S05]  /*9a60*/  @!P0 BRA `(.L_x_2629) ;  /* 0x0000000400f88947 */ /* 0x004fea0003800000 */
.L_x_2662:
[----:B------:R-:W-:-:S07]  /*9a70*/  IMAD R3, R4, 0x8, R3 ;  /* 0x0000000804037824 */ /* 0x000fce00078e0203 */
.L_x_2630:
[----:B---3--:R3:W4:Y:S02]  /*9a80*/  SYNCS.PHASECHK.TRANS64.TRYWAIT P0, [R3+URZ], R2 ;  /* 0x00000002030075a7 */ /* 0x008724000800017f */
[----:B----4-:R-:W-:Y:S05]  /*9a90*/  @!P0 NANOSLEEP.SYNCS 0x989680 ;  /* 0x009896800000895d */ /* 0x010fea0003900000 */
[----:B------:R-:W4:Y:S02]  /*9aa0*/  @!P0 SYNCS.PHASECHK.TRANS64 P0, [R3+URZ], R2 ;  /* 0x00000002030085a7 */ /* 0x000f24000800007f */
[----:B----4-:R-:W-:Y:S05]  /*9ab0*/  @!P0 BRA `(.L_x_2630) ;  /* 0xfffffffc00f08947 */ /* 0x010fea000383ffff */
.L_x_2522:
[----:B------:R-:W-:Y:S05]  /*9ac0*/  BSYNC B6 ;  /* 0x0000000000067941 */ /* 0x000fea0003800000 */
.L_x_2517:
[----:B------:R-:W-:Y:S05]  /*9ad0*/  EXIT ;  /* 0x000000000000794d */ /* 0x000fea0003800000 */
.L_x_2528:
[----:B------:R-:W-:Y:S02]  /*9ae0*/  IMAD.MOV.U32 R13, RZ, RZ, R17 ;  /* 0x000000ffff0d7224 */ /* 0x000fe400078e0011 */
[----:B------:R-:W-:Y:S02]  /*9af0*/  IMAD.MOV.U32 R12, RZ, RZ, RZ ;  /* 0x000000ffff0c7224 */ /* 0x000fe400078e00ff */
[----:B------:R-:W-:Y:S02]  /*9b00*/  IMAD.MOV.U32 R11, RZ, RZ, 0x1f ;  /* 0x0000001fff0b7424 */ /* 0x000fe400078e00ff */
[----:B------:R-:W-:-:S07]  /*9b10*/  IMAD.MOV.U32 R15, RZ, RZ, -0x1 ;  /* 0xffffffffff0f7424 */ /* 0x000fce00078e00ff */
[----:B------:R-:W-:Y:S05]  /*9b20*/  WARPSYNC.COLLECTIVE R15, `(.L_x_2631) ;  /* 0x000000000f087348 */ /* 0x000fea0003c00000 */
[----:B------:R1:W2:Y:S02]  /*9b30*/  SHFL.IDX P6, R14, R13, R12, R11 ;  /* 0x0000000c0d0e7389 */ /* 0x0002a400000c000b */
[----:B-12---:R-:W-:Y:S01]  /*9b40*/  ENDCOLLECTIVE ;  /* 0x000000000000791b */ /* 0x006fe20003800000 */
.L_x_2631:
[----:B------:R-:W-:Y:S05]  /*9b50*/  BRA `(.L_x_2632) ;  /* 0xffffff7400b47947 */ /* 0x000fea000383ffff */
.L_x_2530:
[----:B--2---:R2:W3:Y:S02]  /*9b60*/  SYNCS.PHASECHK.TRANS64.TRYWAIT P0, [R235+URZ+0x26800], R4 ;  /* 0x02680004eb0075a7 */ /* 0x0044e4000800017f */
[----:B---3--:R-:W-:Y:S05]  /*9b70*/  @!P0 NANOSLEEP.SYNCS 0x989680 ;  /* 0x009896800000895d */ /* 0x008fea0003900000 */
[----:B------:R-:W3:Y:S02]  /*9b80*/  @!P0 SYNCS.PHASECHK.TRANS64 P0, [R235+URZ+0x26800], R4 ;  /* 0x02680004eb0085a7 */ /* 0x000ee4000800007f */
[----:B---3--:R-:W-:Y:S05]  /*9b90*/  @!P0 BRA `(.L_x_2530) ;  /* 0xfffffffc00f08947 */ /* 0x008fea000383ffff */
[----:B------:R-:W-:Y:S05]  /*9ba0*/  BRA `(.L_x_2529) ;  /* 0xffffff7400dc7947 */ /* 0x000fea000383ffff */
.L_x_2535:
[----:B--2---:R-:W-:-:S04]  /*9bb0*/  IMAD.U32 R5, RZ, RZ, UR9 ;  /* 0x00000009ff057e24 */ /* 0x004fc8000f8e00ff */
[----:B------:R2:W3:Y:S03]  /*9bc0*/  SYNCS.PHASECHK.TRANS64.TRYWAIT P1, [R5+URZ+0x26810], R120 ;  /* 0x02681078050075a7 */ /* 0x0004e6000802017f */
[----:B---3--:R-:W-:Y:S05]  /*9bd0*/  @!P1 NANOSLEEP.SYNCS 0x989680 ;  /* 0x009896800000995d */ /* 0x008fea0003900000 */
[----:B------:R-:W3:Y:S02]  /*9be0*/  @!P1 SYNCS.PHASECHK.TRANS64 P1, [R5+URZ+0x26810], R120 ;  /* 0x02681078050095a7 */ /* 0x000ee4000802007f */
[----:B---3--:R-:W-:Y:S05]  /*9bf0*/  @!P1 BRA `(.L_x_2535) ;  /* 0xfffffffc00ec9947 */ /* 0x008fea000383ffff */
[----:B------:R-:W-:Y:S05]  /*9c00*/  BRA `(.L_x_2534) ;  /* 0xffffff8000387947 */ /* 0x000fea000383ffff */
.L_x_2539:
[----:B------:R-:W-:-:S04]  /*9c10*/  IMAD.U32 R121, RZ, RZ, UR9 ;  /* 0x00000009ff797e24 */ /* 0x000fc8000f8e00ff */
[----:B------:R1:W1:Y:S03]  /*9c20*/  SYNCS.PHASECHK.TRANS64.TRYWAIT P1, [R121+URZ+0x26830], R120 ;  /* 0x02683078790075a7 */ /* 0x000266000802017f */
[----:B-1----:R-:W-:Y:S05]  /*9c30*/  @!P1 NANOSLEEP.SYNCS 0x989680 ;  /* 0x009896800000995d */ /* 0x002fea0003900000 */
[----:B------:R-:W1:Y:S02]  /*9c40*/  @!P1 SYNCS.PHASECHK.TRANS64 P1, [R121+URZ+0x26830], R120 ;  /* 0x02683078790095a7 */ /* 0x000e64000802007f */
[----:B-1----:R-:W-:Y:S05]  /*9c50*/  @!P1 BRA `(.L_x_2539) ;  /* 0xfffffffc00ec9947 */ /* 0x002fea000383ffff */
[----:B------:R-:W-:Y:S05]  /*9c60*/  BRA `(.L_x_2538) ;  /* 0xffffff8400fc7947 */ /* 0x000fea000383ffff */
.L_x_2546:
[----:B------:R-:W-:Y:S01]  /*9c70*/  BSSY B0, `(.L_x_2633) ;  /* 0x0000005000007945 */ /* 0x000fe20003800000 */
[----:B------:R-:W-:-:S07]  /*9c80*/  IMAD.MOV.U32 R15, RZ, RZ, -0x1 ;  /* 0xffffffffff0f7424 */ /* 0x000fce00078e00ff */
[----:B-1----:R-:W-:Y:S05]  /*9c90*/  WARPSYNC.COLLECTIVE R15, `(.L_x_2634) ;  /* 0x000000000f087348 */ /* 0x002fea0003c00000 */
[----:B------:R-:W-:Y:S01]  /*9ca0*/  NOP ;  /* 0x0000000000007918 */ /* 0x000fe20000000000 */
[----:B-1----:R-:W-:Y:S01]  /*9cb0*/  ENDCOLLECTIVE ;  /* 0x000000000000791b */ /* 0x002fe20003800000 */
.L_x_2634:
[----:B------:R-:W-:Y:S05]  /*9cc0*/  BSYNC B0 ;  /* 0x0000000000007941 */ /* 0x000fea0003800000 */
.L_x_2633:
[----:B------:R-:W-:Y:S05]  /*9cd0*/  BRA `(.L_x_2635) ;  /* 0xffffffb400c07947 */ /* 0x000fea000383ffff */
.L_x_2555:
[----:B------:R-:W-:Y:S01]  /*9ce0*/  BSSY B0, `(.L_x_2636) ;  /* 0x0000005000007945 */ /* 0x000fe20003800000 */
[----:B------:R-:W-:-:S07]  /*9cf0*/  IMAD.MOV.U32 R15, RZ, RZ, -0x1 ;  /* 0xffffffffff0f7424 */ /* 0x000fce00078e00ff */
[----:B-12---:R-:W-:Y:S05]  /*9d00*/  WARPSYNC.COLLECTIVE R15, `(.L_x_2637) ;  /* 0x000000000f087348 */ /* 0x006fea0003c00000 */
[----:B------:R-:W-:Y:S01]  /*9d10*/  NOP ;  /* 0x0000000000007918 */ /* 0x000fe20000000000 */
[----:B-12---:R-:W-:Y:S01]  /*9d20*/  ENDCOLLECTIVE ;  /* 0x000000000000791b */ /* 0x006fe20003800000 */
.L_x_2637:
[----:B------:R-:W-:Y:S05]  /*9d30*/  BSYNC B0 ;  /* 0x0000000000007941 */ /* 0x000fea0003800000 */
.L_x_2636:
[----:B------:R-:W-:Y:S05]  /*9d40*/  BRA `(.L_x_2638) ;  /* 0xffffffb800b07947 */ /* 0x000fea000383ffff */
.L_x_2566:
[----:B------:R-:W-:Y:S01]  /*9d50*/  BSSY B0, `(.L_x_2639) ;  /* 0x0000005000007945 */ /* 0x000fe20003800000 */
[----:B------:R-:W-:-:S07]  /*9d60*/  IMAD.MOV.U32 R15, RZ, RZ, -0x1 ;  /* 0xffffffffff0f7424 */ /* 0x000fce00078e00ff */
[----:B------:R-:W-:Y:S05]  /*9d70*/  WARPSYNC.COLLECTIVE R15, `(.L_x_2640) ;  /* 0x000000000f087348 */ /* 0x000fea0003c00000 */
[----:B------:R-:W-:Y:S01]  /*9d80*/  NOP ;  /* 0x0000000000007918 */ /* 0x000fe20000000000 */
[----:B------:R-:W-:Y:S01]  /*9d90*/  ENDCOLLECTIVE ;  /* 0x000000000000791b */ /* 0x000fe20003800000 */
.L_x_2640:
[----:B------:R-:W-:Y:S05]  /*9da0*/  BSYNC B0 ;  /* 0x0000000000007941 */ /* 0x000fea0003800000 */
.L_x_2639:
[----:B------:R-:W-:Y:S05]  /*9db0*/  BRA `(.L_x_2641) ;  /* 0xffffffc400307947 */ /* 0x000fea000383ffff */
.L_x_2579:
[----:B------:R-:W-:Y:S01]  /*9dc0*/  BSSY B0, `(.L_x_2642) ;  /* 0x0000005000007945 */ /* 0x000fe20003800000 */
[----:B------:R-:W-:-:S07]  /*9dd0*/  IMAD.MOV.U32 R15, RZ, RZ, -0x1 ;  /* 0xffffffffff0f7424 */ /* 0x000fce00078e00ff */
[----:B------:R-:W-:Y:S05]  /*9de0*/  WARPSYNC.COLLECTIVE R15, `(.L_x_2643) ;  /* 0x000000000f087348 */ /* 0x000fea0003c00000 */
[----:B------:R-:W-:Y:S01]  /*9df0*/  NOP ;  /* 0x0000000000007918 */ /* 0x000fe20000000000 */
[----:B------:R-:W-:Y:S01]  /*9e00*/  ENDCOLLECTIVE ;  /* 0x000000000000791b */ /* 0x000fe20003800000 */
.L_x_2643:
[----:B------:R-:W-:Y:S05]  /*9e10*/  BSYNC B0 ;  /* 0x0000000000007941 */ /* 0x000fea0003800000 */
.L_x_2642:
[----:B------:R-:W-:Y:S05]  /*9e20*/  BRA `(.L_x_2644) ;  /* 0xffffffc800d07947 */ /* 0x000fea000383ffff */
.L_x_2591:
[----:B------:R-:W-:Y:S01]  /*9e30*/  BSSY B0, `(.L_x_2645) ;  /* 0x0000005000007945 */ /* 0x000fe20003800000 */
[----:B------:R-:W-:-:S07]  /*9e40*/  IMAD.MOV.U32 R15, RZ, RZ, -0x1 ;  /* 0xffffffffff0f7424 */ /* 0x000fce00078e00ff */
[----:B------:R-:W-:Y:S05]  /*9e50*/  WARPSYNC.COLLECTIVE R15, `(.L_x_2646) ;  /* 0x000000000f087348 */ /* 0x000fea0003c00000 */
[----:B------:R-:W-:Y:S01]  /*9e60*/  NOP ;  /* 0x0000000000007918 */ /* 0x000fe20000000000 */
[----:B------:R-:W-:Y:S01]  /*9e70*/  ENDCOLLECTIVE ;  /* 0x000000000000791b */ /* 0x000fe20003800000 */
.L_x_2646:
[----:B------:R-:W-:Y:S05]  /*9e80*/  BSYNC B0 ;  /* 0x0000000000007941 */ /* 0x000fea0003800000 */
.L_x_2645:
[----:B------:R-:W-:Y:S05]  /*9e90*/  BRA `(.L_x_2647) ;  /* 0xffffffd0000c7947 */ /* 0x000fea000383ffff */
.L_x_2605:
[----:B-1----:R1:W2:Y:S02]  /*9ea0*/  SYNCS.PHASECHK.TRANS64.TRYWAIT P0, [R16+URZ+0x26820], R3 ;  /* 0x02682003100075a7 */ /* 0x0022a4000800017f */
[----:B--2---:R-:W-:Y:S05]  /*9eb0*/  @!P0 NANOSLEEP.SYNCS 0x989680 ;  /* 0x009896800000895d */ /* 0x004fea0003900000 */
[----:B------:R-:W2:Y:S02]  /*9ec0*/  @!P0 SYNCS.PHASECHK.TRANS64 P0, [R16+URZ+0x26820], R3 ;  /* 0x02682003100085a7 */ /* 0x000ea4000800007f */
[----:B--2---:R-:W-:Y:S05]  /*9ed0*/  @!P0 BRA `(.L_x_2605) ;  /* 0xfffffffc00f08947 */ /* 0x004fea000383ffff */
[----:B------:R-:W-:Y:S05]  /*9ee0*/  BRA `(.L_x_2648) ;  /* 0xffffffd800887947 */ /* 0x000fea000383ffff */
.L_x_2609:
[----:B-1----:R1:W3:Y:S02]  /*9ef0*/  SYNCS.PHASECHK.TRANS64.TRYWAIT P1, [R16+URZ+0x26840], R21 ;  /* 0x02684015100075a7 */ /* 0x0022e4000802017f */
[----:B---3--:R-:W-:Y:S05]  /*9f00*/  @!P1 NANOSLEEP.SYNCS 0x989680 ;  /* 0x009896800000995d */ /* 0x008fea0003900000 */
[----:B------:R-:W3:Y:S02]  /*9f10*/  @!P1 SYNCS.PHASECHK.TRANS64 P1, [R16+URZ+0x26840], R21 ;  /* 0x02684015100095a7 */ /* 0x000ee4000802007f */
[----:B---3--:R-:W-:Y:S05]  /*9f20*/  @!P1 BRA `(.L_x_2609) ;  /* 0xfffffffc00f09947 */ /* 0x008fea000383ffff */
[----:B------:R-:W-:Y:S05]  /*9f30*/  BRA `(.L_x_2649) ;  /* 0xffffffe000b47947 */ /* 0x000fea000383ffff */
.L_x_2611:
[----:B--2---:R2:W3:Y:S02]  /*9f40*/  SYNCS.PHASECHK.TRANS64.TRYWAIT P1, [R16+URZ+0x26828], R21 ;  /* 0x02682815100075a7 */ /* 0x0044e4000802017f */
[----:B---3--:R-:W-:Y:S05]  /*9f50*/  @!P1 NANOSLEEP.SYNCS 0x989680 ;  /* 0x009896800000995d */ /* 0x008fea0003900000 */
[----:B------:R-:W3:Y:S02]  /*9f60*/  @!P1 SYNCS.PHASECHK.TRANS64 P1, [R16+URZ+0x26828], R21 ;  /* 0x02682815100095a7 */ /* 0x000ee4000802007f */
[----:B---3--:R-:W-:Y:S05]  /*9f70*/  @!P1 BRA `(.L_x_2611) ;  /* 0xfffffffc00f09947 */ /* 0x008fea000383ffff */
[----:B------:R-:W-:Y:S05]  /*9f80*/  BRA `(.L_x_2650) ;  /* 0xffffffe400647947 */ /* 0x000fea000383ffff */
.L_x_2613:
[----:B---3--:R3:W4:Y:S02]  /*9f90*/  SYNCS.PHASECHK.TRANS64.TRYWAIT P1, [R16+URZ+0x26848], R21 ;  /* 0x02684815100075a7 */ /* 0x008724000802017f */
[----:B----4-:R-:W-:Y:S05]  /*9fa0*/  @!P1 NANOSLEEP.SYNCS 0x989680 ;  /* 0x009896800000995d */ /* 0x010fea0003900000 */
[----:B------:R-:W4:Y:S02]  /*9fb0*/  @!P1 SYNCS.PHASECHK.TRANS64 P1, [R16+URZ+0x26848], R21 ;  /* 0x02684815100095a7 */ /* 0x000f24000802007f */
[----:B----4-:R-:W-:Y:S05]  /*9fc0*/  @!P1 BRA `(.L_x_2613) ;  /* 0xfffffffc00f09947 */ /* 0x010fea000383ffff */
[----:B------:R-:W-:Y:S05]  /*9fd0*/  BRA `(.L_x_2651) ;  /* 0xffffffe800147947 */ /* 0x000fea000383ffff */
.L_x_2615:
[----:B------:R-:W-:-:S07]  /*9fe0*/  SHF.L.U32 R5, R11, 0x1f, RZ ;  /* 0x0000001f0b057819 */ /* 0x000fce00000006ff */
.L_x_2652:
[----:B------:R1:W1:Y:S02]  /*9ff0*/  SYNCS.PHASECHK.TRANS64.TRYWAIT P1, [R16+URZ+0x26820], R5 ;  /* 0x02682005100075a7 */ /* 0x000264000802017f */
[----:B-1----:R-:W-:Y:S05]  /*a000*/  @!P1 NANOSLEEP.SYNCS 0x989680 ;  /* 0x009896800000995d */ /* 0x002fea0003900000 */
[----:B------:R-:W1:Y:S02]  /*a010*/  @!P1 SYNCS.PHASECHK.TRANS64 P1, [R16+URZ+0x26820], R5 ;  /* 0x02682005100095a7 */ /* 0x000e64000802007f */
[----:B-1----:R-:W-:Y:S05]  /*a020*/  @!P1 BRA `(.L_x_2652) ;  /* 0xfffffffc00f09947 */ /* 0x002fea000383ffff */
[----:B------:R-:W-:Y:S05]  /*a030*/  BRA `(.L_x_2653) ;  /* 0xffffffe800ac7947 */ /* 0x000fea000383ffff */
.L_x_2618:
[----:B-1----:R1:W2:Y:S02]  /*a040*/  SYNCS.PHASECHK.TRANS64.TRYWAIT P1, [R16+URZ+0x26840], R13 ;  /* 0x0268400d100075a7 */ /* 0x0022a4000802017f */
[----:B--2---:R-:W-:Y:S05]  /*a050*/  @!P1 NANOSLEEP.SYNCS 0x989680 ;  /* 0x009896800000995d */ /* 0x004fea0003900000 */
[----:B------:R-:W2:Y:S02]  /*a060*/  @!P1 SYNCS.PHASECHK.TRANS64 P1, [R16+URZ+0x26840], R13 ;  /* 0x0268400d100095a7 */ /* 0x000ea4000802007f */
[----:B--2---:R-:W-:Y:S05]  /*a070*/  @!P1 BRA `(.L_x_2618) ;  /* 0xfffffffc00f09947 */ /* 0x004fea000383ffff */
[----:B------:R-:W-:Y:S05]  /*a080*/  BRA `(.L_x_2654) ;  /* 0xffffffec00807947 */ /* 0x000fea000383ffff */
.L_x_2620:
[----:B--2---:R2:W1:Y:S02]  /*a090*/  SYNCS.PHASECHK.TRANS64.TRYWAIT P1, [R16+URZ+0x26828], R13 ;  /* 0x0268280d100075a7 */ /* 0x004464000802017f */
[----:B-1----:R-:W-:Y:S05]  /*a0a0*/  @!P1 NANOSLEEP.SYNCS 0x989680 ;  /* 0x009896800000995d */ /* 0x002fea0003900000 */
[----:B------:R-:W1:Y:S02]  /*a0b0*/  @!P1 SYNCS.PHASECHK.TRANS64 P1, [R16+URZ+0x26828], R13 ;  /* 0x0268280d100095a7 */ /* 0x000e64000802007f */
[----:B-1----:R-:W-:Y:S05]  /*a0c0*/  @!P1 BRA `(.L_x_2620) ;  /* 0xfffffffc00f09947 */ /* 0x002fea000383ffff */
[----:B------:R-:W-:Y:S05]  /*a0d0*/  BRA `(.L_x_2655) ;  /* 0xfffffff000247947 */ /* 0x000fea000383ffff */
.L_x_2622:
[----:B------:R1:W1:Y:S02]  /*a0e0*/  SYNCS.PHASECHK.TRANS64.TRYWAIT P0, [R3+URZ+0x26840], R0 ;  /* 0x02684000030075a7 */ /* 0x000264000800017f */
[----:B-1----:R-:W-:Y:S05]  /*a0f0*/  @!P0 NANOSLEEP.SYNCS 0x989680 ;  /* 0x009896800000895d */ /* 0x002fea0003900000 */
[----:B------:R-:W1:Y:S02]  /*a100*/  @!P0 SYNCS.PHASECHK.TRANS64 P0, [R3+URZ+0x26840], R0 ;  /* 0x02684000030085a7 */ /* 0x000e64000800007f */
[----:B-1----:R-:W-:Y:S05]  /*a110*/  @!P0 BRA `(.L_x_2622) ;  /* 0xfffffffc00f08947 */ /* 0x002fea000383ffff */
[----:B------:R-:W-:Y:S05]  /*a120*/  BRA `(.L_x_2656) ;  /* 0xfffffff000f47947 */ /* 0x000fea000383ffff */
.L_x_2624:
[----:B------:R-:W-:Y:S01]  /*a130*/  BSSY B0, `(.L_x_2657) ;  /* 0x0000006000007945 */ /* 0x000fe20003800000 */
[----:B------:R-:W-:-:S07]  /*a140*/  IMAD.MOV.U32 R15, RZ, RZ, -0x1 ;  /* 0xffffffffff0f7424 */ /* 0x000fce00078e00ff */
[----:B------:R-:W-:Y:S05]  /*a150*/  WARPSYNC.COLLECTIVE R15, `(.L_x_2658) ;  /* 0x000000000f0c7348 */ /* 0x000fea0003c00000 */
[----:B------:R-:W-:Y:S02]  /*a160*/  ELECT P6, UR62, PT ;  /* 0x00000000003e782f */ /* 0x000fe400038c0000 */
[----:B------:R-:W-:Y:S01]  /*a170*/  MOV R14, UR62 ;  /* 0x0000003e000e7c02 */ /* 0x000fe20008000f00 */
[----:B------:R-:W-:Y:S10]  /*a180*/  ENDCOLLECTIVE ;  /* 0x000000000000791b */ /* 0x000ff40003800000 */
.L_x_2658:
[----:B------:R-:W-:Y:S05]  /*a190*/  BSYNC B0 ;  /* 0x0000000000007941 */ /* 0x000fea0003800000 */
.L_x_2657:
[----:B------:R-:W-:Y:S05]  /*a1a0*/  BRA `(.L_x_2659) ;  /* 0xfffffff400bc7947 */ /* 0x000fea000383ffff */
.L_x_2626:
[----:B-1----:R1:W2:Y:S02]  /*a1b0*/  SYNCS.PHASECHK.TRANS64.TRYWAIT P0, [R6+URZ], R5 ;  /* 0x00000005060075a7 */ /* 0x0022a4000800017f */
[----:B--2---:R-:W-:Y:S05]  /*a1c0*/  @!P0 NANOSLEEP.SYNCS 0x989680 ;  /* 0x009896800000895d */ /* 0x004fea0003900000 */
[----:B------:R-:W2:Y:S02]  /*a1d0*/  @!P0 SYNCS.PHASECHK.TRANS64 P0, [R6+URZ], R5 ;  /* 0x00000005060085a7 */ /* 0x000ea4000800007f */
[----:B--2---:R-:W-:Y:S05]  /*a1e0*/  @!P0 BRA `(.L_x_2626) ;  /* 0xfffffffc00f08947 */ /* 0x004fea000383ffff */
[----:B------:R-:W-:Y:S05]  /*a1f0*/  BRA `(.L_x_2660) ;  /* 0xfffffff400fc7947 */ /* 0x000fea000383ffff */
.L_x_2627:
[----:B--2---:R2:W3:Y:S02]  /*a200*/  SYNCS.PHASECHK.TRANS64.TRYWAIT P0, [R3+URZ], R2 ;  /* 0x00000002030075a7 */ /* 0x0044e4000800017f */
[----:B---3--:R-:W-:Y:S05]  /*a210*/  @!P0 NANOSLEEP.SYNCS 0x989680 ;  /* 0x009896800000895d */ /* 0x008fea0003900000 */
[----:B------:R-:W3:Y:S02]  /*a220*/  @!P0 SYNCS.PHASECHK.TRANS64 P0, [R3+URZ], R2 ;  /* 0x00000002030085a7 */ /* 0x000ee4000800007f */
[----:B---3--:R-:W-:Y:S05]  /*a230*/  @!P0 BRA `(.L_x_2627) ;  /* 0xfffffffc00f08947 */ /* 0x008fea000383ffff */
[----:B------:R-:W-:Y:S05]  /*a240*/  BRA `(.L_x_2661) ;  /* 0xfffffff400f07947 */ /* 0x000fea000383ffff */
.L_x_2629:
[----:B--2---:R2:W3:Y:S02]  /*a250*/  SYNCS.PHASECHK.TRANS64.TRYWAIT P0, [R0+URZ], R5 ;  /* 0x00000005000075a7 */ /* 0x0044e4000800017f */
[----:B---3--:R-:W-:Y:S05]  /*a260*/  @!P0 NANOSLEEP.SYNCS 0x989680 ;  /* 0x009896800000895d */ /* 0x008fea0003900000 */
[----:B------:R-:W3:Y:S02]  /*a270*/  @!P0 SYNCS.PHASECHK.TRANS64 P0, [R0+URZ], R5 ;  /* 0x00000005000085a7 */ /* 0x000ee4000800007f */
[----:B---3--:R-:W-:Y:S05]  /*a280*/  @!P0 BRA `(.L_x_2629) ;  /* 0xfffffffc00f08947 */ /* 0x008fea000383ffff */
[----:B------:R-:W-:Y:S05]  /*a290*/  BRA `(.L_x_2662) ;  /* 0xfffffff400f47947 */ /* 0x000fea000383ffff */
.L_x_2663:
        /* <DEDUP_REMOVED lines=14> */
.L_x_3314:


//--------------------- .text._ZN7cutlass13device_kernelIN5flash22FlashAttnBwdPreprocessIN4cute5tupleIJNS3_1CILi64EEENS5_ILi96EEEEEENS_6half_tEfNS_4arch4Sm90ELb1ELb0EEEEEvNT_6ParamsE --------------------------
	.section	.text._ZN7cutlass13device_kernelIN5flash22FlashAttnBwdPreprocessIN4cute5tupleIJNS3_1CILi64EEENS5_ILi96EEEEEENS_6half_tEfNS_4arch4Sm90ELb1ELb0EEEEEvNT_6ParamsE,"ax",@progbits
	.align	128
.text._ZN7cutlass13device_kernelIN5flash22FlashAttnBwdPreprocessIN4cute5tupleIJNS3_1CILi64EEENS5_ILi96EEEEEENS_6half_tEfNS_4arch4Sm90ELb1ELb0EEEEEvNT_6ParamsE:
        .type           _ZN7cutlass13device_kernelIN5flash22FlashAttnBwdPreprocessIN4cute5tupleIJNS3_1CILi64EEENS5_ILi96EEEEEENS_6half_tEfNS_4arch4Sm90ELb1ELb0EEEEEvNT_6ParamsE,@function
        .size           _ZN7cutlass13device_kernelIN5flash22FlashAttnBwdPreprocessIN4cute5tupleIJNS3_1CILi64EEENS5_ILi96EEEEEENS_6half_tEfNS_4arch4Sm90ELb1ELb0EEEEEvNT_6ParamsE,(.L_x_3315 - _ZN7cutlass13device_kernelIN5flash22FlashAttnBwdPreprocessIN4cute5tupleIJNS3_1CILi64EEENS5_ILi96EEEEEENS_6half_tEfNS_4arch4Sm90ELb1ELb0EEEEEvNT_6ParamsE)
        .other          _ZN7cutlass13device_kernelIN5flash22FlashAttnBwdPreprocessIN4cute5tupleIJNS3_1CILi64EEENS5_ILi96EEEEEENS_6half_tEfNS_4arch4Sm90ELb1ELb0EEEEEvNT_6ParamsE,@"STO_CUDA_ENTRY STV_DEFAULT"
_ZN7cutlass13device_kernelIN5flash22FlashAttnBwdPreprocessIN4cute5tupleIJNS3_1CILi64EEENS5_ILi96EEEEEENS_6half_tEfNS_4arch4Sm90ELb1ELb0EEEEEvNT_6ParamsE:
[----:B------:R-:W-:Y:S01]  /*0000*/  LDC R1, c[0x0][0x28] ;  /* 0x00000a00ff017b82 */ /* 0x000fe20000000800 */
[----:B------:R-:W0:Y:S07]  /*0010*/  S2R R0, SR_TID.X ;  /* 0x0000000000007919 */ /* 0x000e2e0000002100 */
[----:B------:R-:W1:Y:S01]  /*0020*/  S2UR UR8, SR_CTAID.Z ;  /* 0x00000000000879c3 */ /* 0x000e620000002700 */
[----:B------:R-:W-:Y:S01]  /*0030*/  ULDC UR4, c[0x0][0x218] ;  /* 0x0000860000047ab9 */ /* 0x000fe20000000800 */
[----:B------:R-:W-:Y:S01]  /*0040*/  ULDC.64 UR6, c[0x0][0x208] ;  /* 0x0000820000067ab9 */ /* 0x000fe20000000a00 */
[----:B------:R-:W2:Y:S01]  /*0050*/  S2R R2, SR_CTAID.X ;  /* 0x0000000000027919 */ /* 0x000ea20000002500 */
[----:B------:R-:W-:Y:S01]  /*0060*/  BSSY B0, `(.L_x_2664) ;  /* 0x000002e000007945 */ /* 0x000fe20003800000 */
[----:B------:R-:W-:Y:S01]  /*0070*/  HFMA2.MMA R30, -RZ, RZ, 0, 0 ;  /* 0x00000000ff1e7435 */ /* 0x000fe200000001ff */
[----:B------:R-:W-:-:S02]  /*0080*/  MOV R3, 0x7f800000 ;  /* 0x7f80000000037802 */ /* 0x000fc40000000f00 */
        /* <DEDUP_REMOVED lines=11> */
[----:B-1----:R-:W-:Y:S01]  /*0140*/  USHF.R.S32.HI UR9, URZ, 0x1f, UR8 ;  /* 0x0000001f3f097899 */ /* 0x002fe20008011408 */
[----:B0-----:R-:W-:-:S02]  /*0150*/  SHF.R.S32.HI R7, RZ, 0x1f, R0 ;  /* 0x0000001fff077819 */ /* 0x001fc40000011400 */
[----:B------:R-:W-:Y:S02]  /*0160*/  ISETP.GT.AND P0, PT, R0, 0x3f, PT ;  /* 0x0000003f0000780c */ /* 0x000fe40003f04270 */
[----:B--2---:R-:W-:Y:S02]  /*0170*/  SHF.L.U32 R5, R2, 0x6, RZ ;  /* 0x0000000602057819 */ /* 0x004fe400000006ff */
[----:B------:R-:W-:Y:S02]  /*0180*/  LEA.HI R4, R7, R0, RZ, 0x2 ;  /* 0x0000000007047211 */ /* 0x000fe400078f10ff */
[----:B------:R-:W-:Y:S02]  /*0190*/  IADD3 R7, -R5, UR4, RZ ;  /* 0x0000000405077c10 */ /* 0x000fe4000fffe1ff */
[----:B------:R-:W-:Y:S02]  /*01a0*/  SHF.R.S32.HI R32, RZ, 0x2, R4 ;  /* 0x00000002ff207819 */ /* 0x000fe40000011404 */
[----:B------:R-:W-:-:S02]  /*01b0*/  ISETP.GE.OR P2, PT, R0, R7, P0 ;  /* 0x000000070000720c */ /* 0x000fc40000746670 */
[----:B------:R-:W-:Y:S02]  /*01c0*/  LOP3.LUT R31, R4, 0xfffffffc, RZ, 0xc0, !PT ;  /* 0xfffffffc041f7812 */ /* 0x000fe400078ec0ff */
[----:B------:R-:W-:Y:S02]  /*01d0*/  ISETP.GE.AND P1, PT, R32, R7, PT ;  /* 0x000000072000720c */ /* 0x000fe40003f26270 */
[----:B------:R-:W-:Y:S02]  /*01e0*/  SHF.R.S32.HI R33, RZ, 0x1f, R32 ;  /* 0x0000001fff217819 */ /* 0x000fe40000011420 */
[----:B------:R-:W-:-:S05]  /*01f0*/  IADD3 R4, -R31, R0, RZ ;  /* 0x000000001f047210 */ /* 0x000fca0007ffe1ff */
[----:B------:R-:W-:Y:S05]  /*0200*/  @P2 BRA `(.L_x_2665) ;  /* 0x00000000004c2947 */ /* 0x000fea0003800000 */
[----:B------:R-:W0:Y:S01]  /*0210*/  S2UR UR5, SR_CTAID.Y ;  /* 0x00000000000579c3 */ /* 0x000e220000002600 */
[----:B------:R-:W-:Y:S02]  /*0220*/  SHF.R.S32.HI R6, RZ, 0x1f, R0 ;  /* 0x0000001fff067819 */ /* 0x000fe40000011400 */
[----:B------:R-:W-:-:S04]  /*0230*/  IADD3 R38, P2, R5, R0, RZ ;  /* 0x0000000005267210 */ /* 0x000fc80007f5e0ff */
[----:B------:R-:W-:Y:S01]  /*0240*/  LEA.HI.X.SX32 R39, R5, R6, 0x1, P2 ;  /* 0x0000000605277211 */ /* 0x000fe200010f0eff */
[----:B------:R-:W1:Y:S08]  /*0250*/  LDC.64 R36, c[0x0][0x290] ;  /* 0x0000a400ff247b82 */ /* 0x000e700000000a00 */
[----:B------:R-:W2:Y:S01]  /*0260*/  LDC.64 R34, c[0x0][0x298] ;  /* 0x0000a600ff227b82 */ /* 0x000ea20000000a00 */
[----:B0-----:R-:W-:-:S06]  /*0270*/  USHF.R.S32.HI UR10, URZ, 0x1f, UR5 ;  /* 0x0000001f3f0a7899 */ /* 0x001fcc0008011405 */
[C---:B-1----:R-:W-:Y:S01]  /*0280*/  IMAD R6, R36.reuse, UR10, RZ ;  /* 0x0000000a24067c24 */ /* 0x042fe2000f8e02ff */
[----:B------:R-:W-:Y:S01]  /*0290*/  ULDC.64 UR10, c[0x0][0x288] ;  /* 0x0000a200000a7ab9 */ /* 0x000fe20000000a00 */
[----:B------:R-:W-:-:S04]  /*02a0*/  IMAD.WIDE.U32 R38, R36, UR5, R38 ;  /* 0x0000000524267c25 */ /* 0x000fc8000f8e0026 */
[----:B------:R-:W-:Y:S02]  /*02b0*/  IMAD R37, R37, UR5, R6 ;  /* 0x0000000525257c24 */ /* 0x000fe4000f8e0206 */
[----:B--2---:R-:W-:-:S03]  /*02c0*/  IMAD R6, R34, UR9, RZ ;  /* 0x0000000922067c24 */ /* 0x004fc6000f8e02ff */
[----:B------:R-:W-:Y:S01]  /*02d0*/  IADD3 R39, R39, R37, RZ ;  /* 0x0000002527277210 */ /* 0x000fe20007ffe0ff */
[----:B------:R-:W-:Y:S02]  /*02e0*/  IMAD R3, R35, UR8, R6 ;  /* 0x0000000823037c24 */ /* 0x000fe4000f8e0206 */
[----:B------:R-:W-:-:S05]  /*02f0*/  IMAD.WIDE.U32 R34, R34, UR8, R38 ;  /* 0x0000000822227c25 */ /* 0x000fca000f8e0026 */
[----:B------:R-:W-:Y:S02]  /*0300*/  IADD3 R3, R35, R3, RZ ;  /* 0x0000000323037210 */ /* 0x000fe40007ffe0ff */
[----:B------:R-:W-:-:S04]  /*0310*/  LEA R36, P2, R34, UR10, 0x2 ;  /* 0x0000000a22247c11 */ /* 0x000fc8000f8410ff */
[----:B------:R-:W-:-:S05]  /*0320*/  LEA.HI.X R37, R34, UR11, R3, 0x2, P2 ;  /* 0x0000000b22257c11 */ /* 0x000fca00090f1403 */
[----:B------:R0:W5:Y:S04]  /*0330*/  LDG.E R3, desc[UR6][R36.64] ;  /* 0x0000000624037981 */ /* 0x000168000c1e1900 */
.L_x_2665:
[----:B------:R-:W-:Y:S05]  /*0340*/  BSYNC B0 ;  /* 0x0000000000007941 */ /* 0x000fea0003800000 */
.L_x_2664:
[----:B------:R-:W-:Y:S04]  /*0350*/  BSSY B0, `(.L_x_2666) ;  /* 0x0000022000007945 */ /* 0x000fe80003800000 */
[----:B------:R-:W-:Y:S05]  /*0360*/  @P1 BRA `(.L_x_2667) ;  /* 0x0000000000801947 */ /* 0x000fea0003800000 */
[----:B------:R-:W1:Y:S01]  /*0370*/  S2UR UR5, SR_CTAID.Y ;  /* 0x00000000000579c3 */ /* 0x000e620000002600 */
[----:B------:R-:W-:-:S04]  /*0380*/  SHF.L.U32 R34, R4, 0x3, RZ ;  /* 0x0000000304227819 */ /* 0x000fc800000006ff */
[----:B------:R-:W-:-:S03]  /*0390*/  SHF.R.S32.HI R35, RZ, 0x1f, R34 ;  /* 0x0000001fff237819 */ /* 0x000fc60000011422 */
[----:B------:R-:W2:Y:S08]  /*03a0*/  LDC.64 R38, c[0x0][0x230] ;  /* 0x00008c00ff267b82 */ /* 0x000eb00000000a00 */
[----:B0-----:R-:W0:Y:S01]  /*03b0*/  LDC.64 R36, c[0x0][0x238] ;  /* 0x00008e00ff247b82 */ /* 0x001e220000000a00 */
[----:B-1----:R-:W-:-:S06]  /*03c0*/  USHF.R.S32.HI UR10, URZ, 0x1f, UR5 ;  /* 0x0000001f3f0a7899 */ /* 0x002fcc0008011405 */
[C---:B--2---:R-:W-:Y:S01]  /*03d0*/  IMAD R6, R38.reuse, UR10, RZ ;  /* 0x0000000a26067c24 */ /* 0x044fe2000f8e02ff */
[----:B------:R-:W-:Y:S01]  /*03e0*/  ULDC.64 UR10, c[0x0][0x228] ;  /* 0x00008a00000a7ab9 */ /* 0x000fe20000000a00 */
[----:B------:R-:W-:Y:S01]  /*03f0*/  IMAD.WIDE.U32 R40, R38, UR5, R34 ;  /* 0x0000000526287c25 */ /* 0x000fe2000f8e0022 */
[----:B------:R-:W-:-:S03]  /*0400*/  IADD3 R35, R34, 0x40, RZ ;  /* 0x0000004022237810 */ /* 0x000fc60007ffe0ff */
[----:B------:R-:W-:Y:S01]  /*0410*/  IMAD R39, R39, UR5, R6 ;  /* 0x0000000527277c24 */ /* 0x000fe2000f8e0206 */
[----:B------:R-:W-:Y:S01]  /*0420*/  ULDC UR5, c[0x0][0x21c] ;  /* 0x0000870000057ab9 */ /* 0x000fe20000000800 */
[----:B0-----:R-:W-:Y:S01]  /*0430*/  IMAD R6, R36, UR9, RZ ;  /* 0x0000000924067c24 */ /* 0x001fe2000f8e02ff */
[C---:B------:R-:W-:Y:S02]  /*0440*/  ISETP.GE.AND P2, PT, R34.reuse, UR5, PT ;  /* 0x0000000522007c0c */ /* 0x040fe4000bf46270 */
[----:B------:R-:W-:Y:S01]  /*0450*/  IADD3 R41, R41, R39, RZ ;  /* 0x0000002729297210 */ /* 0x000fe20007ffe0ff */
[----:B------:R-:W-:Y:S01]  /*0460*/  IMAD R31, R37, UR8, R6 ;  /* 0x00000008251f7c24 */ /* 0x000fe2000f8e0206 */
[----:B------:R-:W-:Y:S02]  /*0470*/  IADD3 R6, R34, 0x20, RZ ;  /* 0x0000002022067810 */ /* 0x000fe40007ffe0ff */
[----:B------:R-:W-:Y:S01]  /*0480*/  ISETP.GE.AND P4, PT, R35, UR5, PT ;  /* 0x0000000523007c0c */ /* 0x000fe2000bf86270 */
[----:B------:R-:W-:Y:S01]  /*0490*/  IMAD.WIDE.U32 R40, R36, UR8, R40 ;  /* 0x0000000824287c25 */ /* 0x000fe2000f8e0028 */
[----:B------:R-:W-:-:S03]  /*04a0*/  ISETP.GE.AND P3, PT, R6, UR5, PT ;  /* 0x0000000506007c0c */ /* 0x000fc6000bf66270 */
[----:B------:R-:W-:Y:S01]  /*04b0*/  IMAD.WIDE R36, R2, 0x40, R32 ;  /* 0x0000004002247825 */ /* 0x000fe200078e0220 */
[----:B------:R-:W-:-:S03]  /*04c0*/  IADD3 R41, R41, R31, RZ ;  /* 0x0000001f29297210 */ /* 0x000fc60007ffe0ff */
[----:B------:R-:W-:-:S04]  /*04d0*/  IMAD R31, R37, UR10, RZ ;  /* 0x0000000a251f7c24 */ /* 0x000fc8000f8e02ff */
[C---:B------:R-:W-:Y:S02]  /*04e0*/  IMAD R31, R36.reuse, UR11, R31 ;  /* 0x0000000b241f7c24 */ /* 0x040fe4000f8e021f */
[----:B------:R-:W-:Y:S01]  /*04f0*/  IMAD.WIDE.U32 R36, R36, UR10, R40 ;  /* 0x0000000a24247c25 */ /* 0x000fe2000f8e0028 */
[----:B------:R-:W-:-:S04]  /*0500*/  ULDC.64 UR10, c[0x0][0x210] ;  /* 0x00008400000a7ab9 */ /* 0x000fc80000000a00 */
[----:B------:R-:W-:Y:S02]  /*0510*/  IADD3 R31, R37, R31, RZ ;  /* 0x0000001f251f7210 */ /* 0x000fe40007ffe0ff */
[----:B------:R-:W-:-:S04]  /*0520*/  LEA R34, P5, R36, UR10, 0x1 ;  /* 0x0000000a24227c11 */ /* 0x000fc8000f8a08ff */
[----:B------:R-:W-:-:S05]  /*0530*/  LEA.HI.X R35, R36, UR11, R31, 0x1, P5 ;  /* 0x0000000b24237c11 */ /* 0x000fca000a8f0c1f */
[----:B------:R1:W5:Y:S04]  /*0540*/  @!P2 LDG.E.128 R16, desc[UR6][R34.64] ;  /* 0x000000062210a981 */ /* 0x000368000c1e1d00 */
[----:B------:R1:W5:Y:S04]  /*0550*/  @!P3 LDG.E.128 R12, desc[UR6][R34.64+0x40] ;  /* 0x00004006220cb981 */ /* 0x000368000c1e1d00 */
[----:B------:R1:W5:Y:S02]  /*0560*/  @!P4 LDG.E.128 R24, desc[UR6][R34.64+0x80] ;  /* 0x000080062218c981 */ /* 0x000364000c1e1d00 */
.L_x_2667:
[----:B------:R-:W-:Y:S05]  /*0570*/  BSYNC B0 ;  /* 0x0000000000007941 */ /* 0x000fea0003800000 */
.L_x_2666:
[----:B------:R-:W-:Y:S01]  /*0580*/  BSSY B0, `(.L_x_2668) ;  /* 0x0000024000007945 */ /* 0x000fe20003800000 */
[----:B------:R-:W-:Y:S01]  /*0590*/  HFMA2.MMA R31, -RZ, RZ, 0, 0 ;  /* 0x00000000ff1f7435 */ /* 0x000fe200000001ff */
[----:B-----5:R-:W-:Y:S02]  /*05a0*/  MOV R6, R16 ;  /* 0x0000001000067202 */ /* 0x020fe40000000f00 */
[----:B------:R-:W-:Y:S08]  /*05b0*/  @P1 BRA `(.L_x_2669) ;  /* 0x0000000000801947 */ /* 0x000ff00003800000 */
[----:B------:R-:W2:Y:S01]  /*05c0*/  S2UR UR5, SR_CTAID.Y ;  /* 0x00000000000579c3 */ /* 0x000ea20000002600 */
[----:B------:R-:W-:-:S04]  /*05d0*/  SHF.L.U32 R38, R4, 0x3, RZ ;  /* 0x0000000304267819 */ /* 0x000fc800000006ff */
[----:B------:R-:W-:-:S03]  /*05e0*/  SHF.R.S32.HI R39, RZ, 0x1f, R38 ;  /* 0x0000001fff277819 */ /* 0x000fc60000011426 */
[----:B-1----:R-:W1:Y:S08]  /*05f0*/  LDC.64 R34, c[0x0][0x250] ;  /* 0x00009400ff227b82 */ /* 0x002e700000000a00 */
[----:B0-----:R-:W0:Y:S01]  /*0600*/  LDC.64 R36, c[0x0][0x258] ;  /* 0x00009600ff247b82 */ /* 0x001e220000000a00 */
[----:B--2---:R-:W-:-:S06]  /*0610*/  USHF.R.S32.HI UR10, URZ, 0x1f, UR5 ;  /* 0x0000001f3f0a7899 */ /* 0x004fcc0008011405 */
[C---:B-1----:R-:W-:Y:S01]  /*0620*/  IMAD R42, R34.reuse, UR10, RZ ;  /* 0x0000000a222a7c24 */ /* 0x042fe2000f8e02ff */
[----:B------:R-:W-:Y:S01]  /*0630*/  ULDC.64 UR10, c[0x0][0x248] ;  /* 0x00009200000a7ab9 */ /* 0x000fe20000000a00 */
[----:B------:R-:W-:-:S04]  /*0640*/  IMAD.WIDE.U32 R40, R34, UR5, R38 ;  /* 0x0000000522287c25 */ /* 0x000fc8000f8e0026 */
[----:B------:R-:W-:Y:S01]  /*0650*/  IMAD R35, R35, UR5, R42 ;  /* 0x0000000523237c24 */ /* 0x000fe2000f8e022a */
[----:B------:R-:W-:Y:S01]  /*0660*/  ULDC UR5, c[0x0][0x21c] ;  /* 0x0000870000057ab9 */ /* 0x000fe20000000800 */
[----:B0-----:R-:W-:Y:S01]  /*0670*/  IMAD R34, R36, UR9, RZ ;  /* 0x0000000924227c24 */ /* 0x001fe2000f8e02ff */
[----:B------:R-:W-:Y:S02]  /*0680*/  ISETP.GE.AND P2, PT, R38, UR5, PT ;  /* 0x0000000526007c0c */ /* 0x000fe4000bf46270 */
[----:B------:R-:W-:Y:S01]  /*0690*/  IADD3 R41, R41, R35, RZ ;  /* 0x0000002329297210 */ /* 0x000fe20007ffe0ff */
[----:B------:R-:W-:Y:S02]  /*06a0*/  IMAD R39, R37, UR8, R34 ;  /* 0x0000000825277c24 */ /* 0x000fe4000f8e0222 */
[----:B------:R-:W-:-:S04]  /*06b0*/  IMAD.WIDE R34, R2, 0x40, R32 ;  /* 0x0000004002227825 */ /* 0x000fc800078e0220 */
[----:B------:R-:W-:Y:S01]  /*06c0*/  IMAD.WIDE.U32 R36, R36, UR8, R40 ;  /* 0x0000000824247c25 */ /* 0x000fe2000f8e0028 */
[C---:B------:R-:W-:Y:S02]  /*06d0*/  IADD3 R40, R38.reuse, 0x20, RZ ;  /* 0x0000002026287810 */ /* 0x040fe40007ffe0ff */
[----:B------:R-:W-:Y:S01]  /*06e0*/  IADD3 R41, R38, 0x40, RZ ;  /* 0x0000004026297810 */ /* 0x000fe20007ffe0ff */
[----:B------:R-:W-:Y:S01]  /*06f0*/  IMAD R35, R35, UR10, RZ ;  /* 0x0000000a23237c24 */ /* 0x000fe2000f8e02ff */
[----:B------:R-:W-:Y:S02]  /*0700*/  IADD3 R37, R37, R39, RZ ;  /* 0x0000002725257210 */ /* 0x000fe40007ffe0ff */
[----:B------:R-:W-:Y:S01]  /*0710*/  ISETP.GE.AND P3, PT, R40, UR5, PT ;  /* 0x0000000528007c0c */ /* 0x000fe2000bf66270 */
[C---:B------:R-:W-:Y:S01]  /*0720*/  IMAD R39, R34.reuse, UR11, R35 ;  /* 0x0000000b22277c24 */ /* 0x040fe2000f8e0223 */
[----:B------:R-:W-:Y:S01]  /*0730*/  ISETP.GE.AND P4, PT, R41, UR5, PT ;  /* 0x0000000529007c0c */ /* 0x000fe2000bf86270 */
        /* <DEDUP_REMOVED lines=8> */
.L_x_2669:
[----:B------:R-:W-:Y:S05]  /*07c0*/  BSYNC B0 ;  /* 0x0000000000007941 */ /* 0x000fea0003800000 */
.L_x_2668:
[----:B------:R-:W-:Y:S01]  /*07d0*/  HADD2.F32 R16, -RZ, R6.H1_H1 ;  /* 0x30000006ff107230 */ /* 0x000fe20000004100 */
[----:B0-2---:R-:W-:Y:S01]  /*07e0*/  MOV R36, R17 ;  /* 0x0000001100247202 */ /* 0x005fe20000000f00 */
[----:B-1---5:R-:W-:Y:S01]  /*07f0*/  HADD2.F32 R35, -RZ, R20.H1_H1 ;  /* 0x30000014ff237230 */ /* 0x022fe20000004100 */
[----:B------:R-:W-:Y:S01]  /*0800*/  MOV R34, R21 ;  /* 0x0000001500227202 */ /* 0x000fe20000000f00 */
[----:B------:R-:W-:Y:S01]  /*0810*/  HADD2.F32 R6, -RZ, R6.H0_H0 ;  /* 0x20000006ff067230 */ /* 0x000fe20000004100 */
[----:B------:R-:W-:Y:S01]  /*0820*/  ISETP.NE.AND P1, PT, R4, RZ, PT ;  /* 0x000000ff0400720c */ /* 0x000fe20003f25270 */
[----:B------:R-:W-:Y:S02]  /*0830*/  HADD2.F32 R17, -RZ, R20.H0_H0 ;  /* 0x20000014ff117230 */ /* 0x000fe40000004100 */
[----:B------:R-:W-:Y:S01]  /*0840*/  FMUL.FTZ R35, R16, R35 ;  /* 0x0000002310237220 */ /* 0x000fe20000410000 */
[----:B------:R-:W-:Y:S01]  /*0850*/  HADD2.F32 R16, -RZ, R36.H0_H0 ;  /* 0x20000024ff107230 */ /* 0x000fe20000004100 */
[----:B------:R-:W-:Y:S01]  /*0860*/  MOV R20, R19 ;  /* 0x0000001300147202 */ /* 0x000fe20000000f00 */
[----:B------:R-:W-:-:S02]  /*0870*/  HADD2.F32 R21, -RZ, R34.H0_H0 ;  /* 0x20000022ff157230 */ /* 0x000fc40000004100 */
[----:B------:R-:W-:Y:S01]  /*0880*/  FFMA.FTZ R35, R6, R17, R35 ;  /* 0x0000001106237223 */ /* 0x000fe20000010023 */
[----:B------:R-:W-:Y:S01]  /*0890*/  HADD2.F32 R6, -RZ, R36.H1_H1 ;  /* 0x30000024ff067230 */ /* 0x000fe20000004100 */
[----:B------:R-:W-:Y:S01]  /*08a0*/  BSSY B0, `(.L_x_2670) ;  /* 0x000005e000007945 */ /* 0x000fe20003800000 */
[----:B------:R-:W-:Y:S02]  /*08b0*/  HADD2.F32 R17, -RZ, R34.H1_H1 ;  /* 0x30000022ff117230 */ /* 0x000fe40000004100 */
[----:B------:R-:W-:Y:S01]  /*08c0*/  FFMA.FTZ R21, R16, R21, R35 ;  /* 0x0000001510157223 */ /* 0x000fe20000010023 */
[----:B------:R-:W-:Y:S02]  /*08d0*/  HADD2.F32 R16, -RZ, R18.H0_H0 ;  /* 0x20000012ff107230 */ /* 0x000fe40000004100 */
[----:B------:R-:W-:Y:S02]  /*08e0*/  HADD2.F32 R19, -RZ, R22.H0_H0 ;  /* 0x20000016ff137230 */ /* 0x000fe40000004100 */
[----:B------:R-:W-:Y:S01]  /*08f0*/  FFMA.FTZ R21, R6, R17, R21 ;  /* 0x0000001106157223 */ /* 0x000fe20000010015 */
[----:B------:R-:W-:Y:S01]  /*0900*/  HADD2.F32 R6, -RZ, R18.H1_H1 ;  /* 0x30000012ff067230 */ /* 0x000fe20000004100 */
[----:B------:R-:W-:Y:S01]  /*0910*/  MOV R18, R12 ;  /* 0x0000000c00127202 */ /* 0x000fe20000000f00 */
[----:B------:R-:W-:-:S02]  /*0920*/  HADD2.F32 R17, -RZ, R22.H1_H1 ;  /* 0x30000016ff117230 */ /* 0x000fc40000004100 */
[----:B------:R-:W-:Y:S01]  /*0930*/  FFMA.FTZ R21, R16, R19, R21 ;  /* 0x0000001310157223 */ /* 0x000fe20000010015 */
[--C-:B------:R-:W-:Y:S01]  /*0940*/  HADD2.F32 R16, -RZ, R20.reuse.H0_H0 ;  /* 0x20000014ff107230 */ /* 0x100fe20000004100 */
[----:B------:R-:W-:Y:S01]  /*0950*/  MOV R12, R8 ;  /* 0x00000008000c7202 */ /* 0x000fe20000000f00 */
[--C-:B------:R-:W-:Y:S02]  /*0960*/  HADD2.F32 R19, -RZ, R23.reuse.H0_H0 ;  /* 0x20000017ff137230 */ /* 0x100fe40000004100 */
[----:B------:R-:W-:Y:S01]  /*0970*/  FFMA.FTZ R21, R6, R17, R21 ;  /* 0x0000001106157223 */ /* 0x000fe20000010015 */
[----:B------:R-:W-:Y:S01]  /*0980*/  HADD2.F32 R6, -RZ, R20.H1_H1 ;  /* 0x30000014ff067230 */ /* 0x000fe20000004100 */
[----:B------:R-:W-:Y:S01]  /*0990*/  MOV R20, R13 ;  /* 0x0000000d00147202 */ /* 0x000fe20000000f00 */
[----:B------:R-:W-:Y:S02]  /*09a0*/  HADD2.F32 R17, -RZ, R23.H1_H1 ;  /* 0x30000017ff117230 */ /* 0x000fe40000004100 */
[----:B------:R-:W-:Y:S01]  /*09b0*/  FFMA.FTZ R19, R16, R19, R21 ;  /* 0x0000001310137223 */ /* 0x000fe20000010015 */
[----:B------:R-:W-:Y:S01]  /*09c0*/  HADD2.F32 R8, -RZ, R18.H0_H0 ;  /* 0x20000012ff087230 */ /* 0x000fe20000004100 */
[----:B------:R-:W-:Y:S01]  /*09d0*/  MOV R16, R9 ;  /* 0x0000000900107202 */ /* 0x000fe20000000f00 */
[----:B------:R-:W-:-:S02]  /*09e0*/  HADD2.F32 R13, -RZ, R12.H0_H0 ;  /* 0x2000000cff0d7230 */ /* 0x000fc40000004100 */
[----:B------:R-:W-:Y:S01]  /*09f0*/  FFMA.FTZ R17, R6, R17, R19 ;  /* 0x0000001106117223 */ /* 0x000fe20000010013 */
[----:B------:R-:W-:Y:S02]  /*0a00*/  HADD2.F32 R6, -RZ, R18.H1_H1 ;  /* 0x30000012ff067230 */ /* 0x000fe40000004100 */
[----:B------:R-:W-:Y:S02]  /*0a10*/  HADD2.F32 R9, -RZ, R12.H1_H1 ;  /* 0x3000000cff097230 */ /* 0x000fe40000004100 */
[----:B------:R-:W-:Y:S01]  /*0a20*/  FFMA.FTZ R17, R8, R13, R17 ;  /* 0x0000000d08117223 */ /* 0x000fe20000010011 */
[----:B------:R-:W-:Y:S01]  /*0a30*/  HADD2.F32 R8, -RZ, R20.H0_H0 ;  /* 0x20000014ff087230 */ /* 0x000fe20000004100 */
[----:B------:R-:W-:Y:S01]  /*0a40*/  MOV R12, R11 ;  /* 0x0000000b000c7202 */ /* 0x000fe20000000f00 */
[----:B------:R-:W-:Y:S02]  /*0a50*/  HADD2.F32 R13, -RZ, R16.H0_H0 ;  /* 0x20000010ff0d7230 */ /* 0x000fe40000004100 */
[----:B------:R-:W-:Y:S01]  /*0a60*/  FFMA.FTZ R17, R6, R9, R17 ;  /* 0x0000000906117223 */ /* 0x000fe20000010011 */
[----:B------:R-:W-:-:S02]  /*0a70*/  HADD2.F32 R6, -RZ, R20.H1_H1 ;  /* 0x30000014ff067230 */ /* 0x000fc40000004100 */
[----:B------:R-:W-:Y:S02]  /*0a80*/  HADD2.F32 R9, -RZ, R16.H1_H1 ;  /* 0x30000010ff097230 */ /* 0x000fe40000004100 */
[----:B------:R-:W-:Y:S01]  /*0a90*/  FFMA.FTZ R17, R8, R13, R17 ;  /* 0x0000000d08117223 */ /* 0x000fe20000010011 */
[----:B------:R-:W-:Y:S02]  /*0aa0*/  HADD2.F32 R8, -RZ, R14.H0_H0 ;  /* 0x2000000eff087230 */ /* 0x000fe40000004100 */
[----:B------:R-:W-:Y:S02]  /*0ab0*/  HADD2.F32 R13, -RZ, R10.H0_H0 ;  /* 0x2000000aff0d7230 */ /* 0x000fe40000004100 */
[----:B------:R-:W-:Y:S01]  /*0ac0*/  FFMA.FTZ R17, R6, R9, R17 ;  /* 0x0000000906117223 */ /* 0x000fe20000010011 */
[----:B------:R-:W-:Y:S02]  /*0ad0*/  HADD2.F32 R6, -RZ, R14.H1_H1 ;  /* 0x3000000eff067230 */ /* 0x000fe40000004100 */
[----:B------:R-:W-:-:S02]  /*0ae0*/  HADD2.F32 R9, -RZ, R10.H1_H1 ;  /* 0x3000000aff097230 */ /* 0x000fc40000004100 */
[----:B------:R-:W-:Y:S01]  /*0af0*/  FFMA.FTZ R13, R8, R13, R17 ;  /* 0x0000000d080d7223 */ /* 0x000fe20000010011 */
[--C-:B------:R-:W-:Y:S02]  /*0b00*/  HADD2.F32 R8, -RZ, R15.reuse.H0_H0 ;  /* 0x2000000fff087230 */ /* 0x100fe40000004100 */
[--C-:B------:R-:W-:Y:S02]  /*0b10*/  HADD2.F32 R11, -RZ, R12.reuse.H0_H0 ;  /* 0x2000000cff0b7230 */ /* 0x100fe40000004100 */
[----:B------:R-:W-:Y:S01]  /*0b20*/  FFMA.FTZ R13, R6, R9, R13 ;  /* 0x00000009060d7223 */ /* 0x000fe2000001000d */
[----:B------:R-:W-:Y:S02]  /*0b30*/  HADD2.F32 R6, -RZ, R15.H1_H1 ;  /* 0x3000000fff067230 */ /* 0x000fe40000004100 */
[----:B------:R-:W-:Y:S02]  /*0b40*/  HADD2.F32 R9, -RZ, R12.H1_H1 ;  /* 0x3000000cff097230 */ /* 0x000fe40000004100 */
[----:B------:R-:W-:Y:S01]  /*0b50*/  FFMA.FTZ R13, R8, R11, R13 ;  /* 0x0000000b080d7223 */ /* 0x000fe2000001000d */
[----:B------:R-:W-:-:S02]  /*0b60*/  HADD2.F32 R8, -RZ, R24.H0_H0 ;  /* 0x20000018ff087230 */ /* 0x000fc40000004100 */
[----:B------:R-:W-:Y:S02]  /*0b70*/  HADD2.F32 R11, -RZ, R28.H0_H0 ;  /* 0x2000001cff0b7230 */ /* 0x000fe40000004100 */
[----:B------:R-:W-:Y:S01]  /*0b80*/  FFMA.FTZ R13, R6, R9, R13 ;  /* 0x00000009060d7223 */ /* 0x000fe2000001000d */
[----:B------:R-:W-:Y:S02]  /*0b90*/  HADD2.F32 R24, -RZ, R24.H1_H1 ;  /* 0x30000018ff187230 */ /* 0x000fe40000004100 */
[----:B------:R-:W-:Y:S02]  /*0ba0*/  HADD2.F32 R9, -RZ, R28.H1_H1 ;  /* 0x3000001cff097230 */ /* 0x000fe40000004100 */
[----:B------:R-:W-:Y:S01]  /*0bb0*/  FFMA.FTZ R13, R8, R11, R13 ;  /* 0x0000000b080d7223 */ /* 0x000fe2000001000d */
[----:B------:R-:W-:Y:S02]  /*0bc0*/  HADD2.F32 R6, -RZ, R25.H0_H0 ;  /* 0x20000019ff067230 */ /* 0x000fe40000004100 */
[----:B------:R-:W-:-:S02]  /*0bd0*/  HADD2.F32 R11, -RZ, R29.H0_H0 ;  /* 0x2000001dff0b7230 */ /* 0x000fc40000004100 */
[----:B------:R-:W-:Y:S01]  /*0be0*/  FFMA.FTZ R9, R24, R9, R13 ;  /* 0x0000000918097223 */ /* 0x000fe2000001000d */
[----:B------:R-:W-:Y:S02]  /*0bf0*/  HADD2.F32 R25, -RZ, R25.H1_H1 ;  /* 0x30000019ff197230 */ /* 0x000fe40000004100 */
[----:B------:R-:W-:Y:S02]  /*0c00*/  HADD2.F32 R8, -RZ, R29.H1_H1 ;  /* 0x3000001dff087230 */ /* 0x000fe40000004100 */
[----:B------:R-:W-:Y:S01]  /*0c10*/  FFMA.FTZ R10, R6, R11, R9 ;  /* 0x0000000b060a7223 */ /* 0x000fe20000010009 */
[----:B------:R-:W-:Y:S02]  /*0c20*/  HADD2.F32 R6, -RZ, R26.H0_H0 ;  /* 0x2000001aff067230 */ /* 0x000fe40000004100 */
        /* <DEDUP_REMOVED lines=10> */
[----:B------:R-:W-:-:S04]  /*0cd0*/  FFMA.FTZ R6, R6, R9, R11 ;  /* 0x0000000906067223 */ /* 0x000fc8000001000b */
[----:B------:R-:W-:-:S05]  /*0ce0*/  FFMA.FTZ R6, R27, R8, R6 ;  /* 0x000000081b067223 */ /* 0x000fca0000010006 */
[----:B------:R-:W0:Y:S02]  /*0cf0*/  SHFL.BFLY PT, R9, R6, 0x2, 0x1f ;  /* 0x0c401f0006097f89 */ /* 0x000e2400000e0000 */
[----:B0-----:R-:W-:-:S05]  /*0d00*/  FADD.FTZ R9, R6, R9 ;  /* 0x0000000906097221 */ /* 0x001fca0000010000 */
[----:B------:R-:W0:Y:S02]  /*0d10*/  SHFL.BFLY PT, R8, R9, 0x1, 0x1f ;  /* 0x0c201f0009087f89 */ /* 0x000e2400000e0000 */
[----:B0-----:R-:W-:Y:S01]  /*0d20*/  FADD.FTZ R14, R9, R8 ;  /* 0x00000008090e7221 */ /* 0x001fe20000010000 */
[----:B------:R-:W-:Y:S06]  /*0d30*/  @P1 BRA `(.L_x_2671) ;  /* 0x0000000000501947 */ /* 0x000fec0003800000 */
[----:B------:R-:W0:Y:S01]  /*0d40*/  S2UR UR5, SR_CTAID.Y ;  /* 0x00000000000579c3 */ /* 0x000e220000002600 */
[----:B------:R-:W-:-:S04]  /*0d50*/  IADD3 R8, P1, R5, R32, RZ ;  /* 0x0000002005087210 */ /* 0x000fc80007f3e0ff */
[----:B------:R-:W-:Y:S02]  /*0d60*/  LEA.HI.X.SX32 R9, R5, R33, 0x1, P1 ;  /* 0x0000002105097211 */ /* 0x000fe400008f0eff */
[----:B------:R-:W-:Y:S01]  /*0d70*/  ISETP.GE.AND P1, PT, R32, R7, PT ;  /* 0x000000072000720c */ /* 0x000fe20003f26270 */
        /* <DEDUP_REMOVED lines=13> */
[----:B------:R-:W-:Y:S02]  /*0e50*/  LEA.HI.X R7, R8, UR11, R9, 0x2, P2 ;  /* 0x0000000b08077c11 */ /* 0x000fe400090f1409 */
[----:B------:R-:W-:-:S05]  /*0e60*/  FSEL R9, R14, RZ, !P1 ;  /* 0x000000ff0e097208 */ /* 0x000fca0004800000 */
[----:B------:R0:W-:Y:S02]  /*0e70*/  STG.E desc[UR6][R6.64], R9 ;  /* 0x0000000906007986 */ /* 0x0001e4000c101906 */
.L_x_2671:
[----:B------:R-:W-:Y:S05]  /*0e80*/  BSYNC B0 ;  /* 0x0000000000007941 */ /* 0x000fea0003800000 */
.L_x_2670:
[----:B------:R-:W-:Y:S01]  /*0e90*/  UIADD3 UR4, UR4, 0x3f, URZ ;  /* 0x0000003f04047890 */ /* 0x000fe2000fffe03f */
[----:B0-----:R-:W0:Y:S01]  /*0ea0*/  LDC.64 R8, c[0x0][0x2d0] ;  /* 0x0000b400ff087b82 */ /* 0x001e220000000a00 */
[----:B------:R-:W-:Y:S01]  /*0eb0*/  BSSY B0, `(.L_x_2672) ;  /* 0x0000021000007945 */ /* 0x000fe20003800000 */
[----:B------:R-:W-:Y:S01]  /*0ec0*/  SHF.L.U32 R14, R0, 0x2, RZ ;  /* 0x00000002000e7819 */ /* 0x000fe200000006ff */
[----:B------:R-:W-:Y:S01]  /*0ed0*/  USHF.R.S32.HI UR5, URZ, 0x1f, UR4 ;  /* 0x0000001f3f057899 */ /* 0x000fe20008011404 */
[----:B------:R-:W-:-:S03]  /*0ee0*/  IMAD R13, R2, 0x1800, RZ ;  /* 0x00001800020d7824 */ /* 0x000fc600078e02ff */
[----:B------:R-:W-:Y:S01]  /*0ef0*/  ULEA.HI UR5, UR5, UR4, URZ, 0x6 ;  /* 0x0000000405057291 */ /* 0x000fe2000f8f303f */
[----:B------:R-:W1:Y:S03]  /*0f00*/  LDC.64 R6, c[0x0][0x2d8] ;  /* 0x0000b600ff067b82 */ /* 0x000e660000000a00 */
[----:B------:R-:W-:-:S05]  /*0f10*/  ULOP3.LUT UR5, UR5, 0xffffffc0, URZ, 0xc0, !UPT ;  /* 0xffffffc005057892 */ /* 0x000fca000f8ec03f */
[----:B------:R-:W2:Y:S01]  /*0f20*/  S2UR UR12, SR_CTAID.Y ;  /* 0x00000000000c79c3 */ /* 0x000ea20000002600 */
[----:B------:R-:W-:-:S04]  /*0f30*/  IADD3 R11, -R5, UR5, RZ ;  /* 0x00000005050b7c10 */ /* 0x000fc8000fffe1ff */
[----:B------:R-:W-:-:S13]  /*0f40*/  ISETP.GE.OR P0, PT, R0, R11, P0 ;  /* 0x0000000b0000720c */ /* 0x000fda0000706670 */
[----:B------:R-:W-:Y:S05]  /*0f50*/  @P0 BRA `(.L_x_2673) ;  /* 0x0000000000580947 */ /* 0x000fea0003800000 */
[----:B------:R-:W3:Y:S01]  /*0f60*/  S2UR UR4, SR_CTAID.Y ;  /* 0x00000000000479c3 */ /* 0x000ee20000002600 */
[----:B------:R-:W-:Y:S01]  /*0f70*/  SHF.R.S32.HI R10, RZ, 0x1f, R0 ;  /* 0x0000001fff0a7819 */ /* 0x000fe20000011400 */
[----:B------:R-:W-:Y:S01]  /*0f80*/  FMUL.FTZ R12, R3, 1.4426950216293334961 ;  /* 0x3fb8aa3b030c7820 */ /* 0x000fe20000410000 */
[----:B------:R-:W-:-:S04]  /*0f90*/  IADD3 R4, P0, R5, R0, RZ ;  /* 0x0000000005047210 */ /* 0x000fc80007f1e0ff */
[----:B------:R-:W-:Y:S01]  /*0fa0*/  LEA.HI.X.SX32 R5, R5, R10, 0x1, P0 ;  /* 0x0000000a05057211 */ /* 0x000fe200000f0eff */
[----:B------:R-:W4:Y:S01]  /*0fb0*/  LDC.64 R16, c[0x0][0x2a8] ;  /* 0x0000aa00ff107b82 */ /* 0x000f220000000a00 */
[----:B------:R-:W-:-:S04]  /*0fc0*/  FSETP.NEU.FTZ.AND P0, PT, R3, -INF , PT ;  /* 0xff8000000300780b */ /* 0x000fc80003f1d000 */
[----:B------:R-:W-:-:S03]  /*0fd0*/  FSEL R3, R12, RZ, P0 ;  /* 0x000000ff0c037208 */ /* 0x000fc60000000000 */
[----:B------:R-:W5:Y:S01]  /*0fe0*/  LDC.64 R18, c[0x0][0x2b0] ;  /* 0x0000ac00ff127b82 */ /* 0x000f620000000a00 */
[----:B---3--:R-:W-:-:S06]  /*0ff0*/  USHF.R.S32.HI UR5, URZ, 0x1f, UR4 ;  /* 0x0000001f3f057899 */ /* 0x008fcc0008011404 */
[C---:B----4-:R-:W-:Y:S02]  /*1000*/  IMAD R10, R16.reuse, UR5, RZ ;  /* 0x00000005100a7c24 */ /* 0x050fe4000f8e02ff */
[----:B------:R-:W-:-:S04]  /*1010*/  IMAD.WIDE.U32 R4, R16, UR4, R4 ;  /* 0x0000000410047c25 */ /* 0x000fc8000f8e0004 */
[----:B------:R-:W-:Y:S01]  /*1020*/  IMAD R11, R17, UR4, R10 ;  /* 0x00000004110b7c24 */ /* 0x000fe2000f8e020a */
[----:B------:R-:W-:Y:S01]  /*1030*/  ULDC.64 UR4, c[0x0][0x2a0] ;  /* 0x0000a80000047ab9 */ /* 0x000fe20000000a00 */
[----:B-----5:R-:W-:-:S03]  /*1040*/  IMAD R10, R18, UR9, RZ ;  /* 0x00000009120a7c24 */ /* 0x020fc6000f8e02ff */
[----:B------:R-:W-:Y:S01]  /*1050*/  IADD3 R5, R5, R11, RZ ;  /* 0x0000000b05057210 */ /* 0x000fe20007ffe0ff */
[----:B------:R-:W-:Y:S02]  /*1060*/  IMAD R11, R19, UR8, R10 ;  /* 0x00000008130b7c24 */ /* 0x000fe4000f8e020a */
[----:B------:R-:W-:-:S05]  /*1070*/  IMAD.WIDE.U32 R4, R18, UR8, R4 ;  /* 0x0000000812047c25 */ /* 0x000fca000f8e0004 */
[----:B------:R-:W-:Y:S02]  /*1080*/  IADD3 R5, R5, R11, RZ ;  /* 0x0000000b05057210 */ /* 0x000fe40007ffe0ff */
[----:B------:R-:W-:-:S04]  /*1090*/  LEA R10, P1, R4, UR4, 0x2 ;  /* 0x00000004040a7c11 */ /* 0x000fc8000f8210ff */
[----:B------:R-:W-:-:S05]  /*10a0*/  LEA.HI.X R11, R4, UR5, R5, 0x2, P1 ;  /* 0x00000005040b7c11 */ /* 0x000fca00088f1405 */
[----:B------:R3:W-:Y:S04]  /*10b0*/  STG.E desc[UR6][R10.64], R3 ;  /* 0x000000030a007986 */ /* 0x0007e8000c101906 */
.L_x_2673:
[----:B--2---:R-:W-:Y:S05]  /*10c0*/  BSYNC B0 ;  /* 0x0000000000007941 */ /* 0x004fea0003800000 */
.L_x_2672:
[----:B------:R-:W-:Y:S01]  /*10d0*/  USHF.R.S32.HI UR4, URZ, 0x1f, UR12 ;  /* 0x0000001f3f047899 */ /* 0x000fe2000801140c */
[----:B---3--:R-:W-:Y:S01]  /*10e0*/  SHF.R.S32.HI R10, RZ, 0x1f, R14 ;  /* 0x0000001fff0a7819 */ /* 0x008fe2000001140e */
[----:B------:R-:W-:Y:S01]  /*10f0*/  ULDC.64 UR10, c[0x0][0x2e8] ;  /* 0x0000ba00000a7ab9 */ /* 0x000fe20000000a00 */
[----:B------:R-:W-:-:S04]  /*1100*/  IADD3 R4, P0, R13, R14, RZ ;  /* 0x0000000e0d047210 */ /* 0x000fc80007f1e0ff */
[----:B------:R-:W-:Y:S01]  /*1110*/  LEA.HI.X.SX32 R5, R13, R10, 0x1, P0 ;  /* 0x0000000a0d057211 */ /* 0x000fe200000f0eff */
[C---:B0-----:R-:W-:Y:S01]  /*1120*/  IMAD R10, R8.reuse, UR4, RZ ;  /* 0x00000004080a7c24 */ /* 0x041fe2000f8e02ff */
[----:B------:R-:W-:Y:S01]  /*1130*/  ISETP.NE.U32.AND P0, PT, RZ, UR10, PT ;  /* 0x0000000aff007c0c */ /* 0x000fe2000bf05070 */
[----:B------:R-:W-:Y:S01]  /*1140*/  ULDC.64 UR4, c[0x0][0x2b8] ;  /* 0x0000ae0000047ab9 */ /* 0x000fe20000000a00 */
[----:B------:R-:W-:Y:S02]  /*1150*/  IMAD.WIDE.U32 R4, R8, UR12, R4 ;  /* 0x0000000c08047c25 */ /* 0x000fe4000f8e0004 */
[----:B------:R-:W-:Y:S02]  /*1160*/  ISETP.NE.AND.EX P0, PT, RZ, UR11, PT, P0 ;  /* 0x0000000bff007c0c */ /* 0x000fe4000bf05300 */
[----:B------:R-:W-:Y:S02]  /*1170*/  IMAD R9, R9, UR12, R10 ;  /* 0x0000000c09097c24 */ /* 0x000fe4000f8e020a */
[----:B------:R-:W-:Y:S01]  /*1180*/  ISETP.NE.OR P0, PT, R0, RZ, !P0 ;  /* 0x000000ff0000720c */ /* 0x000fe20004705670 */
[----:B-1----:R-:W-:-:S02]  /*1190*/  IMAD R8, R6, UR9, RZ ;  /* 0x0000000906087c24 */ /* 0x002fc4000f8e02ff */
[----:B------:R-:W-:Y:S02]  /*11a0*/  IADD3 R5, R5, R9, RZ ;  /* 0x0000000905057210 */ /* 0x000fe40007ffe0ff */
[----:B------:R-:W-:Y:S02]  /*11b0*/  IMAD R3, R7, UR8, R8 ;  /* 0x0000000807037c24 */ /* 0x000fe4000f8e0208 */
[----:B------:R-:W-:-:S05]  /*11c0*/  IMAD.WIDE.U32 R6, R6, UR8, R4 ;  /* 0x0000000806067c25 */ /* 0x000fca000f8e0004 */
[----:B------:R-:W-:Y:S02]  /*11d0*/  IADD3 R3, R7, R3, RZ ;  /* 0x0000000307037210 */ /* 0x000fe40007ffe0ff */
[----:B------:R-:W-:-:S04]  /*11e0*/  LEA R4, P1, R6, UR4, 0x2 ;  /* 0x0000000406047c11 */ /* 0x000fc8000f8210ff */
[----:B------:R-:W-:-:S05]  /*11f0*/  LEA.HI.X R5, R6, UR5, R3, 0x2, P1 ;  /* 0x0000000506057c11 */ /* 0x000fca00088f1403 */
[----:B------:R0:W-:Y:S04]  /*1200*/  STG.E.128 desc[UR6][R4.64], RZ ;  /* 0x000000ff04007986 */ /* 0x0001e8000c101d06 */
[----:B------:R0:W-:Y:S04]  /*1210*/  STG.E.128 desc[UR6][R4.64+0x1000], RZ ;  /* 0x001000ff04007986 */ /* 0x0001e8000c101d06 */
[----:B------:R0:W-:Y:S04]  /*1220*/  STG.E.128 desc[UR6][R4.64+0x2000], RZ ;  /* 0x002000ff04007986 */ /* 0x0001e8000c101d06 */
[----:B------:R0:W-:Y:S04]  /*1230*/  STG.E.128 desc[UR6][R4.64+0x3000], RZ ;  /* 0x003000ff04007986 */ /* 0x0001e8000c101d06 */
[----:B------:R0:W-:Y:S04]  /*1240*/  STG.E.128 desc[UR6][R4.64+0x4000], RZ ;  /* 0x004000ff04007986 */ /* 0x0001e8000c101d06 */
[----:B------:R0:W-:Y:S01]  /*1250*/  STG.E.128 desc[UR6][R4.64+0x5000], RZ ;  /* 0x005000ff04007986 */ /* 0x0001e2000c101d06 */
[----:B------:R-:W-:Y:S05]  /*1260*/  @P0 EXIT ;  /* 0x000000000000094d */ /* 0x000fea0003800000 */
[----:B------:R-:W1:Y:S08]  /*1270*/  LDC R3, c[0x0][0x2e0] ;  /* 0x0000b800ff037b82 */ /* 0x000e700000000800 */
[----:B------:R-:W2:Y:S08]  /*1280*/  LDC R7, c[0x0][0x220] ;  /* 0x00008800ff077b82 */ /* 0x000eb00000000800 */
[----:B0-----:R-:W0:Y:S01]  /*1290*/  LDC.64 R4, c[0x0][0x2e8] ;  /* 0x0000ba00ff047b82 */ /* 0x001e220000000a00 */
[----:B-1----:R-:W-:-:S04]  /*12a0*/  IMAD R2, R2, R3, UR8 ;  /* 0x0000000802027e24 */ /* 0x002fc8000f8e0203 */
[----:B--2---:R-:W-:-:S04]  /*12b0*/  IMAD R3, R2, R7, UR12 ;  /* 0x0000000c02037e24 */ /* 0x004fc8000f8e0207 */
[----:B0-----:R-:W-:-:S05]  /*12c0*/  IMAD.WIDE R2, R3, 0x4, R4 ;  /* 0x0000000403027825 */ /* 0x001fca00078e0204 */
[----:B------:R-:W-:Y:S01]  /*12d0*/  STG.E desc[UR6][R2.64], RZ ;  /* 0x000000ff02007986 */ /* 0x000fe2000c101906 */
[----:B------:R-:W-:Y:S05]  /*12e0*/  EXIT ;  /* 0x000000000000794d */ /* 0x000fea0003800000 */
.L_x_2674:
        /* <DEDUP_REMOVED lines=9> */
.L_x_3315:


//--------------------- .text._ZN7cutlass13device_kernelIN5flash11enable_sm90INS1_16FlashAttnBwdSm90INS1_25CollectiveMainloopBwdSm90ILi2ELi2ELi2EN4cute5tupleIJNS5_1CILi1EEES8_S8_EEENS6_IJNS7_ILi64EEENS7_ILi128EEENS7_ILi96EEEEEENS_6half_tEfNS_4arch4Sm90ELb1ELb0ELb1ELb1ELb0ELb1ELb0ELb0ELi2ELi1ELi2ELi1ELb1EEENS1_21CollectiveEpilogueBwdISD_SE_SG_Li256ELb1ELb0ELi1EEENS1_25SingleTileBwdLPTSchedulerILb1ELi128ELb0EEEEEEEEEvNT_6ParamsE --------------------------
	.section	.text._ZN7cutlass13device_kernelIN5flash11enable_sm90INS1_16FlashAttnBwdSm90INS1_25CollectiveMainloopBwdSm90ILi2ELi2ELi2EN4cute5tupleIJNS5_1CILi1EEES8_S8_EEENS6_IJNS7_ILi64EEENS7_ILi128EEENS7_ILi96EEEEEENS_6half_tEfNS_4arch4Sm90ELb1ELb0ELb1ELb1ELb0ELb1ELb0ELb0ELi2ELi1ELi2ELi1ELb1EEENS1_21CollectiveEpilogueBwdISD_SE_SG_Li256ELb1ELb0ELi1EEENS1_25SingleTileBwdLPTSchedulerILb1ELi128ELb0EEEEEEEEEvNT_6ParamsE,"ax",@progbits
	.align	128
.text._ZN7cutlass13device_kernelIN5flash11enable_sm90INS1_16FlashAttnBwdSm90INS1_25CollectiveMainloopBwdSm90ILi2ELi2ELi2EN4cute5tupleIJNS5_1CILi1EEES8_S8_EEENS6_IJNS7_ILi64EEENS7_ILi128EEENS7_ILi96EEEEEENS_6half_tEfNS_4arch4Sm90ELb1ELb0ELb1ELb1ELb0ELb1ELb0ELb0ELi2ELi1ELi2ELi1ELb1EEENS1_21CollectiveEpilogueBwdISD_SE_SG_Li256ELb1ELb0ELi1EEENS1_25SingleTileBwdLPTSchedulerILb1ELi128ELb0EEEEEEEEEvNT_6ParamsE:
        .type           _ZN7cutlass13device_kernelIN5flash11enable_sm90INS1_16FlashAttnBwdSm90INS1_25CollectiveMainloopBwdSm90ILi2ELi2ELi2EN4cute5tupleIJNS5_1CILi1EEES8_S8_EEENS6_IJNS7_ILi64EEENS7_ILi128EEENS7_ILi96EEEEEENS_6half_tEfNS_4arch4Sm90ELb1ELb0ELb1ELb1ELb0ELb1ELb0ELb0ELi2ELi1ELi2ELi1ELb1EEENS1_21CollectiveEpilogueBwdISD_SE_SG_Li256ELb1ELb0ELi1EEENS1_25SingleTileBwdLPTSchedulerILb1ELi128ELb0EEEEEEEEEvNT_6ParamsE,@function
        .size           _ZN7cutlass13device_kernelIN5flash11enable_sm90INS1_16FlashAttnBwdSm90INS1_25CollectiveMainloopBwdSm90ILi2ELi2ELi2EN4cute5tupleIJNS5_1CILi1EEES8_S8_EEENS6_IJNS7_ILi64EEENS7_ILi128EEENS7_ILi96EEEEEENS_6half_tEfNS_4arch4Sm90ELb1ELb0ELb1ELb1ELb0ELb1ELb0ELb0ELi2ELi1ELi2ELi1ELb1EEENS1_21CollectiveEpilogueBwdISD_SE_SG_Li256ELb1ELb0ELi1EEENS1_25SingleTileBwdLPTSchedulerILb1ELi128ELb0EEEEEEEEEvNT_6ParamsE,(.L_x_3316 - _ZN7cutlass13device_kernelIN5flash11enable_sm90INS1_16FlashAttnBwdSm90INS1_25CollectiveMainloopBwdSm90ILi2ELi2ELi2EN4cute5tupleIJNS5_1CILi1EEES8_S8_EEENS6_IJNS7_ILi64EEENS7_ILi128EEENS7_ILi96EEEEEENS_6half_tEfNS_4arch4Sm90ELb1ELb0ELb1ELb1ELb0ELb1ELb0ELb0ELi2ELi1ELi2ELi1ELb1EEENS1_21CollectiveEpilogueBwdISD_SE_SG_Li256ELb1ELb0ELi1EEENS1_25SingleTileBwdLPTSchedulerILb1ELi128ELb0EEEEEEEEEvNT_6ParamsE)
        .other          _ZN7cutlass13device_kernelIN5flash11enable_sm90INS1_16FlashAttnBwdSm90INS1_25CollectiveMainloopBwdSm90ILi2ELi2ELi2EN4cute5tupleIJNS5_1CILi1EEES8_S8_EEENS6_IJNS7_ILi64EEENS7_ILi128EEENS7_ILi96EEEEEENS_6half_tEfNS_4arch4Sm90ELb1ELb0ELb1ELb1ELb0ELb1ELb0ELb0ELi2ELi1ELi2ELi1ELb1EEENS1_21CollectiveEpilogueBwdISD_SE_SG_Li256ELb1ELb0ELi1EEENS1_25SingleTileBwdLPTSchedulerILb1ELi128ELb0EEEEEEEEEvNT_6ParamsE,@"STO_CUDA_ENTRY STV_DEFAULT"
_ZN7cutlass13device_kernelIN5flash11enable_sm90INS1_16FlashAttnBwdSm90INS1_25CollectiveMainloopBwdSm90ILi2ELi2ELi2EN4cute5tupleIJNS5_1CILi1EEES8_S8_EEENS6_IJNS7_ILi64EEENS7_ILi128EEENS7_ILi96EEEEEENS_6half_tEfNS_4arch4Sm90ELb1ELb0ELb1ELb1ELb0ELb1ELb0ELb0ELi2ELi1ELi2ELi1ELb1EEENS1_21CollectiveEpilogueBwdISD_SE_SG_Li256ELb1ELb0ELi1EEENS1_25SingleTileBwdLPTSchedulerILb1ELi128ELb0EEEEEEEEEvNT_6ParamsE:
        /* <DEDUP_REMOVED lines=24> */
.L_x_2676:
[----:B------:R-:W-:Y:S05]  /*0180*/  BSYNC B0 ;  /* 0x0000000000007941 */ /* 0x000fea0003800000 */
.L_x_2675:
        /* <DEDUP_REMOVED lines=37> */
.L_x_2677:
        /* <DEDUP_REMOVED lines=22> */
.L_x_2678:
[----:B------:R-:W-:Y:S01]  /*0540*/  PLOP3.LUT P0, PT, PT, PT, UP0, 0x80, 0x0 ;  /* 0x000000000000781c */ /* 0x000fe20003f0f008 */
[----:B------:R-:W-:Y:S01]  /*0550*/  NOP ;  /* 0x0000000000007918 */ /* 0x000fe20000000000 */
[----:B------:R-:W-:Y:S01]  /*0560*/  ULDC.64 UR46, c[0x0][0x208] ;  /* 0x00008200002e7ab9 */ /* 0x000fe20000000a00 */
[----:B------:R-:W-:Y:S01]  /*0570*/  BSSY B6, `(.L_x_2679) ;  /* 0x0000ad0000067945 */ /* 0x000fe20003800000 */
[----:B-12-4-:R-:W-:Y:S09]  /*0580*/  BAR.SYNC.DEFER_BLOCKING 0x0 ;  /* 0x0000000000007b1d */ /* 0x016ff20000010000 */
[----:B------:R-:W-:Y:S05]  /*0590*/  @!P0 BRA `(.L_x_2680) ;  /* 0x0000006800408947 */ /* 0x000fea0003800000 */
.L_x_2681:
        /* <DEDUP_REMOVED lines=32> */
.L_x_2682:
[----:B------:R-:W-:Y:S01]  /*07a0*/  ULDC UR7, c[0x0][0x8c4] ;  /* 0x0002310000077ab9 */ /* 0x000fe20000000800 */
[----:B------:R-:W-:Y:S01]  /*07b0*/  UMOV UR36, UR10 ;  /* 0x0000000a00247c82 */ /* 0x000fe20008000000 */
[----:B------:R-:W-:-:S11]  /*07c0*/  UISETP.NE.AND UP0, UPT, UR7, 0x1, UPT ;  /* 0x000000010700788c */ /* 0x000fd6000bf05270 */
[----:B------:R-:W-:Y:S02]  /*07d0*/  @UP0 ULDC.64 UR8, c[0x0][0x8c8] ;  /* 0x0002320000080ab9 */ /* 0x000fe40000000a00 */
[----:B------:R-:W-:-:S04]  /*07e0*/  UIMAD.WIDE.U32 UR4, UR10, UR8, URZ ;  /* 0x000000080a0472a5 */ /* 0x000fc8000f8e003f */
[----:B------:R-:W-:-:S04]  /*07f0*/  @UP0 USHF.R.U32.HI UR36, URZ, UR9, UR5 ;  /* 0x000000093f240299 */ /* 0x000fc80008011605 */
[----:B------:R-:W-:-:S12]  /*0800*/  UIMAD UR4, UR36, UR7, URZ ;  /* 0x00000007240472a4 */ /* 0x000fd8000f8e023f */
.L_x_2683:
        /* <DEDUP_REMOVED lines=9> */
[----:B------:R-:W-:-:S03]  /*08a0*/  @UP0 USHF.R.U32.HI UR39, URZ, UR7, UR5 ;  /* 0x000000073f270299 */ /* 0x000fc60008011605 */
[----:B------:R-:W-:Y:S02]  /*08b0*/  ULDC.64 UR4, c[0x0][0x8f8] ;  /* 0x00023e0000047ab9 */ /* 0x000fe40000000a00 */
[----:B------:R-:W-:Y:S01]  /*08c0*/  ISETP.NE.U32.AND P0, PT, RZ, UR4, PT ;  /* 0x00000004ff007c0c */ /* 0x000fe2000bf05070 */
[----:B------:R-:W-:-:S03]  /*08d0*/  UIADD3 UR4, -UR39, URZ, URZ ;  /* 0x0000003f27047290 */ /* 0x000fc6000fffe13f */
[----:B------:R-:W-:Y:S01]  /*08e0*/  ISETP.NE.AND.EX P0, PT, RZ, UR5, PT, P0 ;  /* 0x00000005ff007c0c */ /* 0x000fe2000bf05300 */
[----:B------:R-:W-:-:S12]  /*08f0*/  UIMAD UR37, UR37, UR4, UR6 ;  /* 0x00000004252572a4 */ /* 0x000fd8000f8e0206 */
        /* <DEDUP_REMOVED lines=8> */
.L_x_2684:
        /* <DEDUP_REMOVED lines=14> */
.L_x_2686:
[----:B------:R-:W-:-:S05]  /*0a60*/  ULDC UR4, c[0x0][0x8ec] ;  /* 0x00023b0000047ab9 */ /* 0x000fca0000000800 */
.L_x_2685:
[----:B------:R-:W-:-:S04]  /*0a70*/  UIADD3 UR4, UR4, 0x7f, URZ ;  /* 0x0000007f04047890 */ /* 0x000fc8000fffe03f */
[----:B------:R-:W-:-:S04]  /*0a80*/  USHF.R.S32.HI UR5, URZ, 0x1f, UR4 ;  /* 0x0000001f3f057899 */ /* 0x000fc80008011404 */
[----:B------:R-:W-:-:S04]  /*0a90*/  ULEA.HI UR5, UR5, UR4, URZ, 0x7 ;  /* 0x0000000405057291 */ /* 0x000fc8000f8f383f */
[----:B------:R-:W-:-:S04]  /*0aa0*/  USHF.R.S32.HI UR5, URZ, 0x7, UR5 ;  /* 0x000000073f057899 */ /* 0x000fc80008011405 */
[----:B------:R-:W-:-:S04]  /*0ab0*/  UISETP.GE.AND UP0, UPT, UR36, UR5, UPT ;  /* 0x000000052400728c */ /* 0x000fc8000bf06270 */
[----:B------:R-:W-:-:S06]  /*0ac0*/  USEL UR39, UR39, 0xffffffff, !UP0 ;  /* 0xffffffff27277887 */ /* 0x000fcc000c000000 */
[----:B------:R-:W-:-:S13]  /*0ad0*/  ISETP.LE.AND P0, PT, RZ, UR39, PT ;  /* 0x00000027ff007c0c */ /* 0x000fda000bf03270 */
[----:B------:R-:W-:Y:S05]  /*0ae0*/  @!P0 BRA `(.L_x_2687) ;  /* 0x000000a400e08947 */ /* 0x000fea0003800000 */
[----:B------:R-:W1:Y:S01]  /*0af0*/  S2R R0, SR_TID.X ;  /* 0x0000000000007919 */ /* 0x000e620000002100 */
[----:B------:R-:W-:Y:S01]  /*0b00*/  ULDC.64 UR4, c[0x0][0x780] ;  /* 0x0001e00000047ab9 */ /* 0x000fe20000000a00 */
[----:B------:R-:W-:Y:S01]  /*0b10*/  USHF.R.S32.HI UR40, URZ, 0x1f, UR37 ;  /* 0x0000001f3f287899 */ /* 0x000fe20008011425 */
[----:B------:R-:W-:Y:S01]  /*0b20*/  ISETP.NE.U32.AND P0, PT, RZ, UR4, PT ;  /* 0x00000004ff007c0c */ /* 0x000fe2000bf05070 */
[----:B------:R-:W-:-:S03]  /*0b30*/  ULDC UR44, c[0x0][0x290] ;  /* 0x0000a400002c7ab9 */ /* 0x000fc60000000800 */
        /* <DEDUP_REMOVED lines=10> */
.L_x_2688:
        /* <DEDUP_REMOVED lines=14> */
.L_x_2689:
        /* <DEDUP_REMOVED lines=11> */
.L_x_2690:
        /* <DEDUP_REMOVED lines=13> */
.L_x_2691:
[----:B------:R-:W-:Y:S01]  /*0e40*/  UIADD3 UR5, UR41, -UR44, URZ ;  /* 0x8000002c29057290 */ /* 0x000fe2000fffe03f */
[----:B------:R-:W-:Y:S01]  /*0e50*/  PLOP3.LUT P0, PT, PT, PT, PT, 0x80, 0x0 ;  /* 0x000000000000781c */ /* 0x000fe20003f0f070 */
[----:B------:R-:W-:Y:S01]  /*0e60*/  ULDC UR6, c[0x0][0x74c] ;  /* 0x0001d30000067ab9 */ /* 0x000fe20000000800 */
[----:B------:R-:W-:Y:S01]  /*0e70*/  UIADD3 UR4, UR41, 0x3f, URZ ;  /* 0x0000003f29047890 */ /* 0x000fe2000fffe03f */
[----:B------:R-:W-:Y:S01]  /*0e80*/  CS2R R70, SRZ ;  /* 0x0000000000467805 */ /* 0x000fe2000001ff00 */
[----:B------:R-:W-:Y:S01]  /*0e90*/  ULEA UR5, UR36, UR5, 0x7 ;  /* 0x0000000524057291 */ /* 0x000fe2000f8e383f */
[----:B------:R-:W-:Y:S02]  /*0ea0*/  CS2R R68, SRZ ;  /* 0x0000000000447805 */ /* 0x000fe4000001ff00 */
[----:B------:R-:W-:Y:S02]  /*0eb0*/  CS2R R66, SRZ ;  /* 0x0000000000427805 */ /* 0x000fe4000001ff00 */
[----:B------:R-:W-:Y:S01]  /*0ec0*/  CS2R R64, SRZ ;  /* 0x0000000000407805 */ /* 0x000fe2000001ff00 */
[----:B------:R-:W-:Y:S01]  /*0ed0*/  UIADD3 UR5, UR5, -UR6, URZ ;  /* 0x8000000605057290 */ /* 0x000fe2000fffe03f */
[----:B------:R-:W-:-:S02]  /*0ee0*/  CS2R R62, SRZ ;  /* 0x00000000003e7805 */ /* 0x000fc4000001ff00 */
[----:B------:R-:W-:Y:S02]  /*0ef0*/  CS2R R60, SRZ ;  /* 0x00000000003c7805 */ /* 0x000fe4000001ff00 */
[----:B------:R-:W-:Y:S01]  /*0f00*/  CS2R R58, SRZ ;  /* 0x00000000003a7805 */ /* 0x000fe2000001ff00 */
[----:B------:R-:W-:Y:S01]  /*0f10*/  USHF.R.S32.HI UR6, URZ, 0x1f, UR5 ;  /* 0x0000001f3f067899 */ /* 0x000fe20008011405 */
[----:B------:R-:W-:Y:S02]  /*0f20*/  CS2R R56, SRZ ;  /* 0x0000000000387805 */ /* 0x000fe4000001ff00 */
        /* <DEDUP_REMOVED lines=69> */
.L_x_2694:
        /* <DEDUP_REMOVED lines=15> */
.L_x_2693:
        /* <DEDUP_REMOVED lines=22> */
.L_x_2696:
        /* <DEDUP_REMOVED lines=15> */
.L_x_2695:
[----:B------:R-:W-:Y:S01]  /*16c0*/  SHF.R.S32.HI R19, RZ, 0x1f, R18 ;  /* 0x0000001fff137819 */ /* 0x000fe20000011412 */
[----:B------:R-:W-:-:S03]  /*16d0*/  UMOV UR4, 0xffffffff ;  /* 0xffffffff00047882 */ /* 0x000fc60000000000 */
[----:B------:R-:W-:-:S04]  /*16e0*/  LEA.HI R0, R19, R18, RZ, 0x7 ;  /* 0x0000001213007211 */ /* 0x000fc800078f38ff */
[----:B------:R-:W-:Y:S01]  /*16f0*/  SHF.R.S32.HI R17, RZ, 0x7, R0 ;  /* 0x00000007ff117819 */ /* 0x000fe20000011400 */
[----:B------:R-:W-:Y:S06]  /*1700*/  BRA.DIV UR4, `(.L_x_2697) ;  /* 0x0000009a04e07947 */ /* 0x000fec000b800000 */
[----:B------:R1:W2:Y:S02]  /*1710*/  SHFL.IDX PT, R14, R17, RZ, 0x1f ;  /* 0x00001fff110e7589 */ /* 0x0002a400000e0000 */
.L_x_2794:
        /* <DEDUP_REMOVED lines=15> */
.L_x_2698:
        /* <DEDUP_REMOVED lines=19> */
.L_x_2700:
        /* <DEDUP_REMOVED lines=35> */
[----:B------:R-:W-:Y:S01]  /*1b70*/  UIMAD UR44, UR36, -0x80, UR44 ;  /* 0xffffff80242c78a4 */ /* 0x000fe2000f8e022c */
[----:B------:R-:W-:Y:S01]  /*1b80*/  LEA.HI R23, R23, R22, RZ, 0x5 ;  /* 0x0000001617177211 */ /* 0x000fe200078f28ff */
[----:B------:R-:W-:Y:S01]  /*1b90*/  IMAD.SHL.U32 R7, R7, 0x10, RZ ;  /* 0x0000001007077824 */ /* 0x000fe200078e00ff */
[----:B------:R-:W-:Y:S01]  /*1ba0*/  LEA.HI R5, R17, R17, RZ, 0x1 ;  /* 0x0000001111057211 */ /* 0x000fe200078f08ff */
[----:B------:R2:W3:Y:S01]  /*1bb0*/  LDSM.16.M88.4 R164, [R6+0x6000] ;  /* 0x0060000006a4783b */ /* 0x0004e20000000200 */
[----:B------:R-:W-:Y:S01]  /*1bc0*/  SHF.R.S32.HI R23, RZ, 0x5, R23 ;  /* 0x00000005ff177819 */ /* 0x000fe20000011417 */
[----:B------:R-:W-:Y:S01]  /*1bd0*/  IMAD.U32 R8, RZ, RZ, UR44 ;  /* 0x0000002cff087e24 */ /* 0x000fe2000f8e00ff */
[----:B------:R-:W-:Y:S01]  /*1be0*/  LOP3.LUT R7, R0, 0x30, R7, 0xf8, !PT ;  /* 0x0000003000077812 */ /* 0x000fe200078ef807 */
[----:B------:R2:W4:Y:S01]  /*1bf0*/  LDSM.16.M88.4 R168, [R6+0x8000] ;  /* 0x0080000006a8783b */ /* 0x0005220000000200 */
[----:B------:R-:W-:Y:S01]  /*1c00*/  SHF.R.S32.HI R3, RZ, 0x2, R24 ;  /* 0x00000002ff037819 */ /* 0x000fe20000011418 */
[----:B------:R-:W-:Y:S01]  /*1c10*/  IMAD R23, R23, -0x10, R8 ;  /* 0xfffffff017177824 */ /* 0x000fe200078e0208 */
[----:B------:R-:W-:Y:S01]  /*1c20*/  SHF.R.U32.HI R8, RZ, 0x3, R0 ;  /* 0x00000003ff087819 */ /* 0x000fe20000011600 */
[----:B------:R2:W2:Y:S01]  /*1c30*/  LDSM.16.M88.4 R172, [R6+0xa000] ;  /* 0x00a0000006ac783b */ /* 0x0004a20000000200 */
[----:B------:R-:W-:Y:S01]  /*1c40*/  LOP3.LUT R0, R5, 0xfffffffe, RZ, 0xc0, !PT ;  /* 0xfffffffe05007812 */ /* 0x000fe200078ec0ff */
[----:B------:R-:W-:Y:S01]  /*1c50*/  IMAD.MOV.U32 R5, RZ, RZ, 0x20 ;  /* 0x00000020ff057424 */ /* 0x000fe200078e00ff */
[----:B------:R-:W-:Y:S01]  /*1c60*/  SHF.R.S32.HI R24, RZ, 0x1f, R24 ;  /* 0x0000001fff187819 */ /* 0x000fe20000011418 */
[----:B------:R-:W-:Y:S01]  /*1c70*/  IMAD R236, R17, 0x8, R4 ;  /* 0x0000000811ec7824 */ /* 0x000fe200078e0204 */
        /* <DEDUP_REMOVED lines=63> */
[----:B------:R-:W-:Y:S01]  /*2070*/  CS2R R72, SRZ ;  /* 0x0000000000487805 */ /* 0x000fe2000001ff00 */
[----:B------:R-:W-:Y:S01]  /*2080*/  IMAD R0, R0, 0x4, R235 ;  /* 0x0000000400007824 */ /* 0x000fe200078e02eb */
[----:B------:R-:W-:Y:S01]  /*2090*/  ULOP3.LUT UR13, UR38, 0x1, URZ, 0xfc, !UPT ;  /* 0x00000001260d7892 */ /* 0x000fe2000f8efc3f */
[----:B------:R-:W-:Y:S01]  /*20a0*/  UMOV UR12, URZ ;  /* 0x0000003f000c7c82 */ /* 0x000fe20008000000 */
[----:B------:R-:W-:Y:S01]  /*20b0*/  UMOV UR4, URZ ;  /* 0x0000003f00047c82 */ /* 0x000fe20008000000 */
[----:B------:R-:W-:Y:S01]  /*20c0*/  ULDC UR5, c[0x0][0x75c] ;  /* 0x0001d70000057ab9 */ /* 0x000fe20000000800 */
[----:B-1234-:R-:W-:-:S08]  /*20d0*/  ULDC UR6, c[0x0][0x744] ;  /* 0x0001d10000067ab9 */ /* 0x01efd00000000800 */
.L_x_2711:
[----:B------:R-:W-:-:S06]  /*20e0*/  UISETP.NE.AND UP0, UPT, UR13, 0x3, UPT ;  /* 0x000000030d00788c */ /* 0x000fcc000bf05270 */
[----:B------:R-:W-:-:S13]  /*20f0*/  PLOP3.LUT P0, PT, PT, PT, UP0, 0x80, 0x0 ;  /* 0x000000000000781c */ /* 0x000fda0003f0f008 */
[----:B-1----:R-:W-:Y:S05]  /*2100*/  @!P0 BRA `(.L_x_2701) ;  /* 0x0000000000048947 */ /* 0x002fea0003800000 */
[----:B------:R-:W-:Y:S01]  /*2110*/  BPT.TRAP 0x1 ;  /* 0x000000040000795c */ /* 0x000fe20000300000 */
.L_x_2701:
[----:B------:R-:W-:Y:S01]  /*2120*/  R2UR UR7, R235 ;  /* 0x00000000eb0772ca */ /* 0x000fe200000e0000 */
[----:B------:R-:W-:-:S05]  /*2130*/  IMAD.U32 R120, RZ, RZ, UR12 ;  /* 0x0000000cff787e24 */ /* 0x000fca000f8e00ff */
[----:B------:R-:W-:-:S07]  /*2140*/  SHF.L.U32 R120, R120, 0x1f, RZ ;  /* 0x0000001f78787819 */ /* 0x000fce00000006ff */
[----:B------:R-:W-:-:S09]  /*2150*/  ULEA UR7, UR4, UR7, 0x3 ;  /* 0x0000000704077291 */ /* 0x000fd2000f8e183f */
[----:B------:R1:W2:Y:S01]  /*2160*/  SYNCS.PHASECHK.TRANS64.TRYWAIT P1, [UR7+0x26810], R120 ;  /* 0x02681078ff0075a7 */ /* 0x0002a20008020147 */
[----:B------:R-:W-:Y:S05]  /*2170*/  @!P0 BRA `(.L_x_2702) ;  /* 0x0000000000048947 */ /* 0x000fea0003800000 */
[----:B------:R-:W-:Y:S01]  /*2180*/  BPT.TRAP 0x1 ;  /* 0x000000040000795c */ /* 0x000fe20000300000 */
.L_x_2702:
[----:B--2---:R-:W-:Y:S05]  /*2190*/  @P1 BRA `(.L_x_2703) ;  /* 0x0000000000081947 */ /* 0x004fea0003800000 */
[----:B------:R-:W2:Y:S02]  /*21a0*/  SYNCS.PHASECHK.TRANS64.TRYWAIT P1, [UR7+0x26810], R120 ;  /* 0x02681078ff0075a7 */ /* 0x000ea40008020147 */
[----:B--2---:R-:W-:Y:S05]  /*21b0*/  @!P1 BRA `(.L_x_2704) ;  /* 0x0000009000689947 */ /* 0x004fea0003800000 */
.L_x_2703:
[----:B------:R-:W-:Y:S01]  /*21c0*/  R2UR UR8, R235 ;  /* 0x00000000eb0872ca */ /* 0x000fe200000e0000 */
[----:B------:R-:W-:Y:S01]  /*21d0*/  IMAD R4, R16, 0x800, R235 ;  /* 0x0000080010047824 */ /* 0x000fe200078e02eb */
[----:B------:R-:W-:Y:S01]  /*21e0*/  WARPGROUP.ARRIVE ;  /* 0x00000000000079c5 */ /* 0x000fe20000000000 */
[----:B------:R-:W-:Y:S01]  /*21f0*/  UMOV UR11, 0x80000020 ;  /* 0x80000020000b7882 */ /* 0x000fe20000000000 */
[----:B--2---:R-:W-:Y:S02]  /*2200*/  IMAD.U32 R5, RZ, RZ, UR4 ;  /* 0x00000004ff057e24 */ /* 0x004fe4000f8e00ff */
[----:B------:R-:W-:Y:S02]  /*2210*/  R2UR UR9, R4 ;  /* 0x00000000040972ca */ /* 0x000fe400000e0000 */
[----:B------:R-:W-:-:S04]  /*2220*/  IMAD R4, R5, 0x40, R2 ;  /* 0x0000004005047824 */ /* 0x000fc800078e0202 */
[----:B------:R-:W-:Y:S01]  /*2230*/  IMAD R4, R4, 0x4, R235 ;  /* 0x0000000404047824 */ /* 0x000fe200078e02eb */
[----:B------:R-:W-:-:S04]  /*2240*/  UIADD3 UR8, UR8, 0x12000, URZ ;  /* 0x0001200008087890 */ /* 0x000fc8000fffe03f */
[----:B------:R-:W-:Y:S02]  /*2250*/  USHF.R.U32.HI UR8, URZ, 0x4, UR8 ;  /* 0x000000043f087899 */ /* 0x000fe40008011608 */
[----:B------:R-:W-:Y:S02]  /*2260*/  USHF.R.U32.HI UR9, URZ, 0x4, UR9 ;  /* 0x000000043f097899 */ /* 0x000fe40008011609 */
[----:B------:R-:W-:Y:S02]  /*2270*/  ULOP3.LUT UR14, UR8, 0x3fff, URZ, 0xc0, !UPT ;  /* 0x00003fff080e7892 */ /* 0x000fe4000f8ec03f */
[----:B------:R-:W-:Y:S02]  /*2280*/  ULOP3.LUT UR9, UR9, 0x3fff, URZ, 0xc0, !UPT ;  /* 0x00003fff09097892 */ /* 0x000fe4000f8ec03f */
[----:B------:R-:W-:Y:S02]  /*2290*/  ULOP3.LUT UR15, UR14, 0x10000, URZ, 0xfc, !UPT ;  /* 0x000100000e0f7892 */ /* 0x000fe4000f8efc3f */
[----:B------:R-:W-:-:S02]  /*22a0*/  ULOP3.LUT UR16, UR9, 0x10000, URZ, 0xfc, !UPT ;  /* 0x0001000009107892 */ /* 0x000fc4000f8efc3f */
[----:B------:R-:W-:Y:S01]  /*22b0*/  UIMAD UR15, UR4, 0x300, UR15 ;  /* 0x00000300040f78a4 */ /* 0x000fe2000f8e020f */
[----:B------:R-:W-:-:S04]  /*22c0*/  UMOV UR9, 0xc0000010 ;  /* 0xc000001000097882 */ /* 0x000fc80000000000 */
        /* <DEDUP_REMOVED lines=49> */
.L_x_2705:
[----:B------:R1:W1:Y:S01]  /*25e0*/  SYNCS.PHASECHK.TRANS64.TRYWAIT P1, [UR7+0x26830], R120 ;  /* 0x02683078ff0075a7 */ /* 0x0002620008020147 */
[----:B------:R-:W-:Y:S05]  /*25f0*/  @!P0 BRA `(.L_x_2706) ;  /* 0x0000000000048947 */ /* 0x000fea0003800000 */
[----:B------:R-:W-:Y:S01]  /*2600*/  BPT.TRAP 0x1 ;  /* 0x000000040000795c */ /* 0x000fe20000300000 */
.L_x_2706:
        /* <DEDUP_REMOVED lines=50> */
.L_x_2707:
        /* <DEDUP_REMOVED lines=555> */
.L_x_2709:
        /* <DEDUP_REMOVED lines=45> */
.L_x_2710:
        /* <DEDUP_REMOVED lines=62> */
.L_x_2692:
[----:B------:R-:W-:Y:S05]  /*5290*/  @P0 BRA `(.L_x_2712) ;  /* 0x00000010007c0947 */ /* 0x000fea0003800000 */
[----:B-1----:R-:W1:Y:S01]  /*52a0*/  S2R R0, SR_TID.X ;  /* 0x0000000000007919 */ /* 0x002e620000002100 */
[----:B------:R-:W2:Y:S01]  /*52b0*/  S2UR UR5, SR_CgaCtaId ;  /* 0x00000000000579c3 */ /* 0x000ea20000008800 */
[----:B------:R-:W-:Y:S01]  /*52c0*/  UMOV UR4, 0x400 ;  /* 0x0000040000047882 */ /* 0x000fe20000000000 */
[----:B------:R-:W-:-:S06]  /*52d0*/  F2FP.F16.F32.PACK_AB R72, R73, R72 ;  /* 0x000000484948723e */ /* 0x000fcc00000000ff */
[----:B------:R-:W-:Y:S01]  /*52e0*/  BAR.SYNC.DEFER_BLOCKING 0x1, 0x100 ;  /* 0x0044000000007b1d */ /* 0x000fe20000010000 */
[----:B------:R-:W-:Y:S02]  /*52f0*/  F2FP.F16.F32.PACK_AB R73, R75, R74 ;  /* 0x0000004a4b49723e */ /* 0x000fe400000000ff */
[----:B------:R-:W-:Y:S02]  /*5300*/  F2FP.F16.F32.PACK_AB R80, R81, R80 ;  /* 0x000000505150723e */ /* 0x000fe400000000ff */
[----:B------:R-:W-:Y:S01]  /*5310*/  F2FP.F16.F32.PACK_AB R74, R77, R76 ;  /* 0x0000004c4d4a723e */ /* 0x000fe200000000ff */
[----:B------:R-:W-:Y:S01]  /*5320*/  ULDC.64 UR8, c[0x0][0x878] ;  /* 0x00021e0000087ab9 */ /* 0x000fe20000000a00 */
[----:B------:R-:W-:Y:S01]  /*5330*/  F2FP.F16.F32.PACK_AB R75, R79, R78 ;  /* 0x0000004e4f4b723e */ /* 0x000fe200000000ff */
[----:B------:R-:W-:Y:S01]  /*5340*/  UISETP.NE.U32.AND UP1, UPT, UR8, URZ, UPT ;  /* 0x0000003f0800728c */ /* 0x000fe2000bf25070 */
[----:B------:R-:W-:Y:S02]  /*5350*/  F2FP.F16.F32.PACK_AB R81, R83, R82 ;  /* 0x000000525351723e */ /* 0x000fe400000000ff */
[----:B------:R-:W-:Y:S01]  /*5360*/  F2FP.F16.F32.PACK_AB R88, R89, R88 ;  /* 0x000000585958723e */ /* 0x000fe200000000ff */
[----:B------:R-:W-:Y:S01]  /*5370*/  UISETP.NE.AND.EX UP1, UPT, UR9, URZ, UPT, UP1 ;  /* 0x0000003f0900728c */ /* 0x000fe2000bf25310 */
[----:B------:R-:W-:-:S02]  /*5380*/  F2FP.F16.F32.PACK_AB R82, R85, R84 ;  /* 0x000000545552723e */ /* 0x000fc400000000ff */
[----:B------:R-:W-:Y:S02]  /*5390*/  F2FP.F16.F32.PACK_AB R83, R87, R86 ;  /* 0x000000565753723e */ /* 0x000fe400000000ff */
[----:B------:R-:W-:Y:S02]  /*53a0*/  F2FP.F16.F32.PACK_AB R89, R91, R90 ;  /* 0x0000005a5b59723e */ /* 0x000fe400000000ff */
[----:B------:R-:W-:Y:S01]  /*53b0*/  F2FP.F16.F32.PACK_AB R96, R97, R96 ;  /* 0x000000606160723e */ /* 0x000fe200000000ff */
[----:B--2---:R-:W-:Y:S01]  /*53c0*/  ULEA UR7, UR5, UR4, 0x18 ;  /* 0x0000000405077291 */ /* 0x004fe2000f8ec03f */
[----:B------:R-:W-:Y:S02]  /*53d0*/  F2FP.F16.F32.PACK_AB R90, R93, R92 ;  /* 0x0000005c5d5a723e */ /* 0x000fe400000000ff */
[----:B------:R-:W-:Y:S01]  /*53e0*/  F2FP.F16.F32.PACK_AB R91, R95, R94 ;  /* 0x0000005e5f5b723e */ /* 0x000fe200000000ff */
[----:B------:R-:W-:Y:S01]  /*53f0*/  ULDC.64 UR4, c[0x0][0x870] ;  /* 0x00021c0000047ab9 */ /* 0x000fe20000000a00 */
[----:B------:R-:W-:Y:S01]  /*5400*/  F2FP.F16.F32.PACK_AB R97, R99, R98 ;  /* 0x000000626361723e */ /* 0x000fe200000000ff */
[----:B------:R-:W-:Y:S01]  /*5410*/  UISETP.NE.U32.AND UP0, UPT, UR4, URZ, UPT ;  /* 0x0000003f0400728c */ /* 0x000fe2000bf05070 */
[----:B-1----:R-:W-:Y:S01]  /*5420*/  VIADD R9, R0, 0xffffff80 ;  /* 0xffffff8000097836 */ /* 0x002fe20000000000 */
        /* <DEDUP_REMOVED lines=15> */
[----:B------:R-:W-:Y:S02]  /*5520*/  LEA.HI R3, R2, R2, RZ, 0x1 ;  /* 0x0000000202037211 */ /* 0x000fe400078f08ff */
[----:B------:R-:W-:-:S02]  /*5530*/  SHF.R.S32.HI R7, RZ, 0x1f, R2 ;  /* 0x0000001fff077819 */ /* 0x000fc40000011402 */
[--C-:B------:R-:W-:Y:S02]  /*5540*/  SHF.R.S32.HI R4, RZ, 0x1, R3.reuse ;  /* 0x00000001ff047819 */ /* 0x100fe40000011403 */
[----:B------:R-:W-:Y:S02]  /*5550*/  SHF.R.S32.HI R5, RZ, 0x1f, R3 ;  /* 0x0000001fff057819 */ /* 0x000fe40000011403 */
[----:B------:R-:W-:Y:S02]  /*5560*/  LEA.HI R7, R7, R2, RZ, 0x3 ;  /* 0x0000000207077211 */ /* 0x000fe400078f18ff */
[----:B------:R-:W-:Y:S02]  /*5570*/  LEA.HI R5, R5, R4, RZ, 0x2 ;  /* 0x0000000405057211 */ /* 0x000fe400078f10ff */
[----:B------:R-:W-:Y:S01]  /*5580*/  F2FP.F16.F32.PACK_AB R106, R109, R108 ;  /* 0x0000006c6d6a723e */ /* 0x000fe200000000ff */
[----:B------:R-:W-:Y:S01]  /*5590*/  IMAD.SHL.U32 R6, R7, 0x20, RZ ;  /* 0x0000002007067824 */ /* 0x000fe200078e00ff */
[----:B------:R-:W-:-:S02]  /*55a0*/  LOP3.LUT R5, R5, 0xfffffffc, RZ, 0xc0, !PT ;  /* 0xfffffffc05057812 */ /* 0x000fc400078ec0ff */
[----:B------:R-:W-:Y:S02]  /*55b0*/  LOP3.LUT R7, R3, 0x3fffffe, RZ, 0xc0, !PT ;  /* 0x03fffffe03077812 */ /* 0x000fe400078ec0ff */
[----:B------:R-:W-:Y:S01]  /*55c0*/  LOP3.LUT R6, R6, 0x7fffff00, RZ, 0xc0, !PT ;  /* 0x7fffff0006067812 */ /* 0x000fe200078ec0ff */
[----:B------:R-:W-:Y:S01]  /*55d0*/  IMAD.IADD R5, R4, 0x1, -R5 ;  /* 0x0000000104057824 */ /* 0x000fe200078e0a05 */
[----:B------:R-:W-:Y:S01]  /*55e0*/  F2FP.F16.F32.PACK_AB R107, R111, R110 ;  /* 0x0000006e6f6b723e */ /* 0x000fe200000000ff */
[----:B------:R-:W-:Y:S01]  /*55f0*/  IMAD.IADD R7, R2, 0x1, -R7 ;  /* 0x0000000102077824 */ /* 0x000fe200078e0a07 */
[----:B------:R-:W-:Y:S01]  /*5600*/  F2FP.F16.F32.PACK_AB R113, R115, R114 ;  /* 0x000000727371723e */ /* 0x000fe200000000ff */
[C---:B------:R-:W-:Y:S01]  /*5610*/  IMAD.SHL.U32 R4, R5.reuse, 0x40, RZ ;  /* 0x0000004005047824 */ /* 0x040fe200078e00ff */
[----:B------:R-:W-:Y:S01]  /*5620*/  LOP3.LUT P0, RZ, R5, 0x2, RZ, 0xc0, !PT ;  /* 0x0000000205ff7812 */ /* 0x000fe2000780c0ff */
[----:B------:R-:W-:Y:S01]  /*5630*/  IMAD R6, R10, 0x200, R6 ;  /* 0x000002000a067824 */ /* 0x000fe200078e0206 */
[----:B------:R-:W-:Y:S01]  /*5640*/  F2FP.F16.F32.PACK_AB R24, R25, R24 ;  /* 0x000000181918723e */ /* 0x000fe200000000ff */
[----:B------:R-:W-:Y:S01]  /*5650*/  IMAD.MOV.U32 R2, RZ, RZ, 0x20 ;  /* 0x00000020ff027424 */ /* 0x000fe200078e00ff */
[----:B------:R-:W-:Y:S01]  /*5660*/  LOP3.LUT R3, R4, 0xc0, RZ, 0xc0, !PT ;  /* 0x000000c004037812 */ /* 0x000fe200078ec0ff */
[----:B------:R-:W-:Y:S01]  /*5670*/  IMAD R7, R7, 0x20, R6 ;  /* 0x0000002007077824 */ /* 0x000fe200078e0206 */
[----:B------:R-:W-:-:S02]  /*5680*/  F2FP.F16.F32.PACK_AB R114, R117, R116 ;  /* 0x000000747572723e */ /* 0x000fc400000000ff */
[----:B------:R-:W-:Y:S02]  /*5690*/  LOP3.LUT R0, R3, 0x8, R0, 0xf8, !PT ;  /* 0x0000000803007812 */ /* 0x000fe400078ef800 */
[----:B------:R-:W-:Y:S02]  /*56a0*/  SHF.R.U32.HI R3, RZ, 0x3, R3 ;  /* 0x00000003ff037819 */ /* 0x000fe40000011603 */
[----:B------:R-:W-:Y:S02]  /*56b0*/  F2FP.F16.F32.PACK_AB R115, R119, R118 ;  /* 0x000000767773723e */ /* 0x000fe400000000ff */
[----:B------:R-:W-:Y:S02]  /*56c0*/  LOP3.LUT R0, R0, R3, RZ, 0x3c, !PT ;  /* 0x0000000300007212 */ /* 0x000fe400078e3cff */
[----:B------:R-:W-:Y:S01]  /*56d0*/  SEL R3, R2, 0xffffffe0, !P0 ;  /* 0xffffffe002037807 */ /* 0x000fe20004000000 */
[----:B------:R-:W-:Y:S01]  /*56e0*/  IMAD.U32 R2, RZ, RZ, UR4 ;  /* 0x00000004ff027e24 */ /* 0x000fe2000f8e00ff */
        /* <DEDUP_REMOVED lines=8> */
[----:B------:R-:W-:Y:S01]  /*5770*/  F2FP.F16.F32.PACK_AB R33, R35, R34 ;  /* 0x000000222321723e */ /* 0x000fe200000000ff */
[----:B------:R-:W-:Y:S01]  /*5780*/  IMAD.U32 R3, RZ, RZ, UR5 ;  /* 0x00000005ff037e24 */ /* 0x000fe2000f8e00ff */
[----:B------:R-:W-:Y:S01]  /*5790*/  F2FP.F16.F32.PACK_AB R40, R41, R40 ;  /* 0x000000282928723e */ /* 0x000fe200000000ff */
[----:B------:R-:W-:Y:S01]  /*57a0*/  STSM.16.M88.4 [R6], R80 ;  /* 0x0000005006007844 */ /* 0x000fe20000000200 */
[----:B------:R-:W-:Y:S01]  /*57b0*/  F2FP.F16.F32.PACK_AB R34, R37, R36 ;  /* 0x000000242522723e */ /* 0x000fe200000000ff */
[----:B------:R-:W-:Y:S01]  /*57c0*/  @UP1 ULDC.64 UR4, c[0x0][0x878] ;  /* 0x00021e0000041ab9 */ /* 0x000fe20000000a00 */
        /* <DEDUP_REMOVED lines=19> */
[----:B------:R-:W-:Y:S01]  /*5900*/  STSM.16.M88.4 [R0+0x2000], R40 ;  /* 0x0020002800007844 */ /* 0x000fe20000000200 */
        /* <DEDUP_REMOVED lines=8> */
[----:B------:R-:W-:Y:S01]  /*5990*/  PLOP3.LUT P1, PT, PT, PT, UP1, 0x80, 0x0 ;  /* 0x000000000000781c */ /* 0x000fe20003f2f018 */
[----:B------:R-:W-:-:S06]  /*59a0*/  @UP1 UIMAD.WIDE UR4, UR39, 0x4, UR4 ;  /* 0x00000004270418a5 */ /* 0x000fcc000f8e0204 */
[----:B------:R-:W-:Y:S01]  /*59b0*/  IMAD.U32 R4, RZ, RZ, UR4 ;  /* 0x00000004ff047e24 */ /* 0x000fe2000f8e00ff */
[----:B------:R-:W3:Y:S01]  /*59c0*/  @P0 LDG.E R11, desc[UR46][R2.64] ;  /* 0x0000002e020b0981 */ /* 0x000ee2000c1e1900 */
[----:B------:R-:W-:-:S05]  /*59d0*/  IMAD.U32 R5, RZ, RZ, UR5 ;  /* 0x00000005ff057e24 */ /* 0x000fca000f8e00ff */
[----:B------:R4:W5:Y:S01]  /*59e0*/  @P1 LDG.E R4, desc[UR46][R4.64] ;  /* 0x0000002e04041981 */ /* 0x000962000c1e1900 */
[CC--:B------:R-:W-:Y:S01]  /*59f0*/  LEA.HI R7, R8.reuse, R9.reuse, RZ, 0x2 ;  /* 0x0000000908077211 */ /* 0x0c0fe200078f10ff */
[----:B------:R-:W-:Y:S01]  /*5a00*/  ULDC UR6, c[0x0][0x808] ;  /* 0x0002020000067ab9 */ /* 0x000fe20000000800 */
[----:B------:R-:W-:Y:S01]  /*5a10*/  LEA.HI R8, R8, R9, RZ, 0x3 ;  /* 0x0000000908087211 */ /* 0x000fe200078f18ff */
[----:B------:R-:W-:Y:S01]  /*5a20*/  UMOV UR4, URZ ;  /* 0x0000003f00047c82 */ /* 0x000fe20008000000 */
[----:B-1----:R-:W-:Y:S01]  /*5a30*/  LOP3.LUT R0, R7, 0x1ffffffc, RZ, 0xc0, !PT ;  /* 0x1ffffffc07007812 */ /* 0x002fe200078ec0ff */
[----:B------:R-:W-:Y:S01]  /*5a40*/  UMOV UR5, URZ ;  /* 0x0000003f00057c82 */ /* 0x000fe20008000000 */
[----:B------:R-:W-:Y:S01]  /*5a50*/  SHF.R.S32.HI R30, RZ, 0x2, R7 ;  /* 0x00000002ff1e7819 */ /* 0x000fe20000011407 */
[----:B--2---:R-:W-:Y:S02]  /*5a60*/  IMAD.SHL.U32 R6, R8, 0x8, RZ ;  /* 0x0000000808067824 */ /* 0x004fe400078e00ff */
[----:B------:R-:W-:Y:S01]  /*5a70*/  IMAD.IADD R0, R9, 0x1, -R0 ;  /* 0x0000000109007824 */ /* 0x000fe200078e0a00 */
[----:B------:R-:W-:-:S02]  /*5a80*/  LEA.HI R8, R7, R30, RZ, 0x1 ;  /* 0x0000001e07087211 */ /* 0x000fc400078f08ff */
[----:B------:R-:W-:Y:S01]  /*5a90*/  LOP3.LUT R7, R6, 0xc0, RZ, 0xc0, !PT ;  /* 0x000000c006077812 */ /* 0x000fe200078ec0ff */
[----:B------:R-:W-:Y:S01]  /*5aa0*/  IMAD.SHL.U32 R40, R0, 0x8, RZ ;  /* 0x0000000800287824 */ /* 0x000fe200078e00ff */
[----:B----4-:R-:W-:Y:S02]  /*5ab0*/  LOP3.LUT R5, R8, 0x3fffffe, RZ, 0xc0, !PT ;  /* 0x03fffffe08057812 */ /* 0x010fe400078ec0ff */
[----:B------:R-:W-:Y:S02]  /*5ac0*/  SHF.R.U32.HI R0, RZ, 0x3, R7 ;  /* 0x00000003ff007819 */ /* 0x000fe40000011607 */
[----:B------:R-:W-:Y:S01]  /*5ad0*/  LOP3.LUT R7, R7, 0x18, R40, 0xf8, !PT ;  /* 0x0000001807077812 */ /* 0x000fe200078ef828 */
[----:B------:R-:W-:-:S03]  /*5ae0*/  IMAD.IADD R5, R30, 0x1, -R5 ;  /* 0x000000011e057824 */ /* 0x000fc600078e0a05 */
[----:B------:R-:W-:Y:S01]  /*5af0*/  LOP3.LUT R0, R7, R0, RZ, 0x3c, !PT ;  /* 0x0000000007007212 */ /* 0x000fe200078e3cff */
[----:B------:R-:W-:-:S04]  /*5b00*/  IMAD R5, R10, 0x8, R5 ;  /* 0x000000080a057824 */ /* 0x000fc800078e0205 */
[----:B------:R-:W-:Y:S01]  /*5b10*/  IMAD.U32 R0, R5, 0x20, R0 ;  /* 0x0000002005007824 */ /* 0x000fe200078e0000 */
[----:B---3--:R-:W-:Y:S02]  /*5b20*/  @P0 R2UR UR8, R11 ;  /* 0x000000000b0802ca */ /* 0x008fe400000e0000 */
[----:B-----5:R-:W-:-:S11]  /*5b30*/  @P1 R2UR UR6, R4 ;  /* 0x00000000040612ca */ /* 0x020fd600000e0000 */
[----:B------:R-:W-:Y:S02]  /*5b40*/  @UP0 USHF.R.S32.HI UR9, URZ, 0x1f, UR8 ;  /* 0x0000001f3f090899 */ /* 0x000fe40008011408 */
[----:B------:R-:W-:-:S05]  /*5b50*/  @UP0 UMOV UR4, UR8 ;  /* 0x0000000800040c82 */ /* 0x000fca0008000000 */
[----:B------:R-:W-:Y:S01]  /*5b60*/  @UP0 UMOV UR5, UR9 ;  /* 0x0000000900050c82 */ /* 0x000fe20008000000 */
[----:B------:R-:W-:Y:S05]  /*5b70*/  @P1 BRA `(.L_x_2713) ;  /* 0x0000000000181947 */ /* 0x000fea0003800000 */
[----:B------:R-:W-:Y:S05]  /*5b80*/  @!P0 BRA `(.L_x_2713) ;  /* 0x0000000000148947 */ /* 0x000fea0003800000 */
[----:B------:R-:W2:Y:S04]  /*5b90*/  LDG.E R5, desc[UR46][R2.64] ;  /* 0x0000002e02057981 */ /* 0x000ea8000c1e1900 */
[----:B------:R-:W3:Y:S01]  /*5ba0*/  LDG.E R4, desc[UR46][R2.64+0x4] ;  /* 0x0000042e02047981 */ /* 0x000ee2000c1e1900 */
[----:B--2---:R-:W-:Y:S02]  /*5bb0*/  R2UR UR8, R5 ;  /* 0x00000000050872ca */ /* 0x004fe400000e0000 */
[----:B---3--:R-:W-:-:S13]  /*5bc0*/  R2UR UR6, R4 ;  /* 0x00000000040672ca */ /* 0x008fda00000e0000 */
[----:B------:R-:W-:-:S12]  /*5bd0*/  UIADD3 UR6, -UR8, UR6, URZ ;  /* 0x0000000608067290 */ /* 0x000fd8000fffe13f */
.L_x_2713:
[----:B------:R-:W-:Y:S01]  /*5be0*/  LEA R0, R0, UR7, 0x1 ;  /* 0x0000000700007c11 */ /* 0x000fe2000f8e08ff */
[----:B------:R-:W-:Y:S01]  /*5bf0*/  UIMAD UR6, UR36, -0x80, UR6 ;  /* 0xffffff80240678a4 */ /* 0x000fe2000f8e0206 */
[----:B------:R-:W-:Y:S01]  /*5c00*/  SHF.R.S32.HI R41, RZ, 0x1f, R40 ;  /* 0x0000001fff297819 */ /* 0x000fe20000011428 */
[----:B------:R-:W-:Y:S01]  /*5c10*/  ULDC.64 UR8, c[0x0][0x850] ;  /* 0x0002140000087ab9 */ /* 0x000fe20000000a00 */
[----:B------:R-:W-:Y:S01]  /*5c20*/  VIADD R28, R30, 0x40 ;  /* 0x000000401e1c7836 */ /* 0x000fe20000000000 */
[----:B------:R1:W2:Y:S01]  /*5c30*/  LDS.128 R16, [R0+0x7000] ;  /* 0x0070000000107984 */ /* 0x0002a20000000c00 */
[----:B------:R-:W-:Y:S02]  /*5c40*/  UIMAD UR7, UR40, UR8, URZ ;  /* 0x00000008280772a4 */ /* 0x000fe4000f8e023f */
[----:B------:R-:W-:Y:S01]  /*5c50*/  IMAD.U32 R3, RZ, RZ, UR8 ;  /* 0x00000008ff037e24 */ /* 0x000fe2000f8e00ff */
[----:B------:R-:W-:Y:S01]  /*5c60*/  UISETP.LT.AND UP1, UPT, UR6, 0x80, UPT ;  /* 0x000000800600788c */ /* 0x000fe2000bf21270 */
[----:B------:R1:W3:Y:S01]  /*5c70*/  LDS.128 R20, [R0+0x9000] ;  /* 0x0090000000147984 */ /* 0x0002e20000000c00 */
[----:B------:R-:W-:-:S02]  /*5c80*/  UIMAD UR7, UR37, UR9, UR7 ;  /* 0x00000009250772a4 */ /* 0x000fc4000f8e0207 */
[----:B------:R-:W-:Y:S01]  /*5c90*/  IMAD.WIDE.U32 R2, R3, UR37, R40 ;  /* 0x0000002503027c25 */ /* 0x000fe2000f8e0028 */
[----:B------:R-:W-:Y:S01]  /*5ca0*/  USEL UR9, UR6, 0x80, UP1 ;  /* 0x0000008006097887 */ /* 0x000fe20008800000 */
[----:B------:R1:W4:Y:S01]  /*5cb0*/  LDS.128 R24, [R0+0xb000] ;  /* 0x00b0000000187984 */ /* 0x0003220000000c00 */
[----:B------:R-:W-:Y:S01]  /*5cc0*/  USHF.R.S32.HI UR6, URZ, 0x1f, UR39 ;  /* 0x0000001f3f067899 */ /* 0x000fe20008011427 */
[----:B------:R-:W-:Y:S01]  /*5cd0*/  IMAD.U32 R45, RZ, RZ, UR36 ;  /* 0x00000024ff2d7e24 */ /* 0x000fe2000f8e00ff */
[----:B------:R-:W-:Y:S01]  /*5ce0*/  USEL UR39, UR39, URZ, !UP0 ;  /* 0x0000003f27277287 */ /* 0x000fe2000c000000 */
[----:B------:R1:W1:Y:S01]  /*5cf0*/  LDS.128 R12, [R0+0x1000] ;  /* 0x00100000000c7984 */ /* 0x0002620000000c00 */
[----:B------:R-:W-:Y:S01]  /*5d00*/  USEL UR8, UR6, URZ, !UP0 ;  /* 0x0000003f06087287 */ /* 0x000fe2000c000000 */
[----:B------:R-:W-:Y:S01]  /*5d10*/  VIADD R29, R3, UR7 ;  /* 0x00000007031d7c36 */ /* 0x000fe20008000000 */
[----:B------:R-:W-:Y:S01]  /*5d20*/  ISETP.GE.AND P0, PT, R28, UR9, PT ;  /* 0x000000091c007c0c */ /* 0x000fe2000bf06270 */
[----:B------:R1:W1:Y:S01]  /*5d30*/  LDS.128 R8, [R0+0x3000] ;  /* 0x0030000000087984 */ /* 0x0002620000000c00 */
[----:B------:R-:W-:Y:S01]  /*5d40*/  IMAD.MOV.U32 R28, RZ, RZ, R2 ;  /* 0x000000ffff1c7224 */ /* 0x000fe200078e0002 */
[----:B------:R-:W-:Y:S01]  /*5d50*/  ULDC.64 UR6, c[0x0][0x858] ;  /* 0x0002160000067ab9 */ /* 0x000fe20000000a00 */
[C---:B------:R-:W-:Y:S01]  /*5d60*/  ISETP.GE.AND P1, PT, R30.reuse, UR9, PT ;  /* 0x000000091e007c0c */ /* 0x040fe2000bf26270 */
[----:B------:R1:W1:Y:S01]  /*5d70*/  LDS.128 R4, [R0+0x5000] ;  /* 0x0050000000047984 */ /* 0x0002620000000c00 */
[----:B------:R-:W-:Y:S01]  /*5d80*/  IADD3 R2, P2, R30, UR4, RZ ;  /* 0x000000041e027c10 */ /* 0x000fe2000ff5e0ff */
[----:B------:R-:W-:-:S02]  /*5d90*/  UIMAD UR4, UR8, UR6, URZ ;  /* 0x00000006080472a4 */ /* 0x000fc4000f8e023f */
[----:B------:R-:W-:Y:S01]  /*5da0*/  IMAD.U32 R47, RZ, RZ, UR6 ;  /* 0x00000006ff2f7e24 */ /* 0x000fe2000f8e00ff */
[----:B------:R-:W-:Y:S01]  /*5db0*/  BSSY B0, `(.L_x_2714) ;  /* 0x000001c000007945 */ /* 0x000fe20003800000 */
[----:B------:R-:W-:Y:S01]  /*5dc0*/  LEA.HI.X.SX32 R3, R30, UR5, 0x1, P2 ;  /* 0x000000051e037c11 */ /* 0x000fe200090f0eff */
[----:B------:R-:W-:Y:S02]  /*5dd0*/  UIMAD UR4, UR39, UR7, UR4 ;  /* 0x00000007270472a4 */ /* 0x000fe4000f8e0204 */
[----:B------:R-:W-:-:S04]  /*5de0*/  IMAD.WIDE.U32 R46, R47, UR39, R28 ;  /* 0x000000272f2e7c25 */ /* 0x000fc8000f8e001c */
[----:B------:R-:W-:-:S04]  /*5df0*/  IMAD.WIDE R44, R45, 0x80, R2 ;  /* 0x000000802d2c7825 */ /* 0x000fc800078e0202 */
[----:B------:R-:W-:Y:S02]  /*5e00*/  VIADD R43, R47, UR4 ;  /* 0x000000042f2b7c36 */ /* 0x000fe40008000000 */
[----:B------:R-:W-:Y:S01]  /*5e10*/  VIADD R50, R40, 0x20 ;  /* 0x0000002028327836 */ /* 0x000fe20000000000 */
[----:B--2---:R-:W-:Y:S06]  /*5e20*/  @P1 BRA `(.L_x_2715) ;  /* 0x0000000000501947 */ /* 0x004fec0003800000 */
[----:B------:R-:W-:Y:S01]  /*5e30*/  ULDC UR4, c[0x0][0x83c] ;  /* 0x00020f0000047ab9 */ /* 0x000fe20000000800 */
[----:B------:R-:W2:Y:S01]  /*5e40*/  LDS.128 R28, [R0+0x8000] ;  /* 0x00800000001c7984 */ /* 0x000ea20000000c00 */
[C---:B------:R-:W-:Y:S01]  /*5e50*/  ISETP.GE.AND P2, PT, R40.reuse, UR4, PT ;  /* 0x0000000428007c0c */ /* 0x040fe2000bf46270 */
[----:B------:R-:W-:Y:S01]  /*5e60*/  ULDC.64 UR6, c[0x0][0x848] ;  /* 0x0002120000067ab9 */ /* 0x000fe20000000a00 */
[----:B------:R-:W-:Y:S01]  /*5e70*/  VIADD R48, R40, 0x40 ;  /* 0x0000004028307836 */ /* 0x000fe20000000000 */
[----:B------:R-:W5:Y:S01]  /*5e80*/  LDS.128 R32, [R0+0xa000] ;  /* 0x00a0000000207984 */ /* 0x000f620000000c00 */
[----:B------:R-:W-:Y:S01]  /*5e90*/  IMAD R49, R45, UR6, RZ ;  /* 0x000000062d317c24 */ /* 0x000fe2000f8e02ff */
[----:B------:R-:W-:Y:S01]  /*5ea0*/  ISETP.GE.AND P3, PT, R50, UR4, PT ;  /* 0x0000000432007c0c */ /* 0x000fe2000bf66270 */
[----:B------:R-:W-:Y:S01]  /*5eb0*/  IMAD.MOV.U32 R42, RZ, RZ, R46 ;  /* 0x000000ffff2a7224 */ /* 0x000fe200078e002e */
[----:B------:R-:W-:Y:S01]  /*5ec0*/  ISETP.GE.AND P4, PT, R48, UR4, PT ;  /* 0x0000000430007c0c */ /* 0x000fe2000bf86270 */
[----:B------:R-:W-:-:S02]  /*5ed0*/  IMAD R49, R44, UR7, R49 ;  /* 0x000000072c317c24 */ /* 0x000fc4000f8e0231 */
[----:B------:R-:W-:Y:S01]  /*5ee0*/  IMAD.WIDE.U32 R2, R44, UR6, R42 ;  /* 0x000000062c027c25 */ /* 0x000fe2000f8e002a */
[----:B------:R-:W-:Y:S02]  /*5ef0*/  ULDC.64 UR6, c[0x0][0x830] ;  /* 0x00020c0000067ab9 */ /* 0x000fe40000000a00 */
[----:B------:R-:W3:Y:S01]  /*5f00*/  @!P2 LDS.128 R36, [R0+0x6000] ;  /* 0x006000000024a984 */ /* 0x000ee20000000c00 */
[----:B------:R-:W-:Y:S01]  /*5f10*/  IMAD.IADD R3, R3, 0x1, R49 ;  /* 0x0000000103037824 */ /* 0x000fe200078e0231 */
[----:B------:R-:W-:-:S04]  /*5f20*/  LEA R48, P5, R2, UR6, 0x1 ;  /* 0x0000000602307c11 */ /* 0x000fc8000f8a08ff */
[----:B------:R-:W-:-:S05]  /*5f30*/  LEA.HI.X R49, R2, UR7, R3, 0x1, P5 ;  /* 0x0000000702317c11 */ /* 0x000fca000a8f0c03 */
[----:B--2---:R2:W-:Y:S04]  /*5f40*/  @!P3 STG.E.128 desc[UR46][R48.64+0x40], R28 ;  /* 0x0000401c3000b986 */ /* 0x0045e8000c101d2e */
[----:B-----5:R2:W-:Y:S04]  /*5f50*/  @!P4 STG.E.128 desc[UR46][R48.64+0x80], R32 ;  /* 0x000080203000c986 */ /* 0x0205e8000c101d2e */
[----:B---3--:R2:W-:Y:S02]  /*5f60*/  @!P2 STG.E.128 desc[UR46][R48.64], R36 ;  /* 0x000000243000a986 */ /* 0x0085e4000c101d2e */
.L_x_2715:
[----:B------:R-:W-:Y:S05]  /*5f70*/  BSYNC B0 ;  /* 0x0000000000007941 */ /* 0x000fea0003800000 */
.L_x_2714:
[----:B------:R-:W-:Y:S04]  /*5f80*/  BSSY B0, `(.L_x_2716) ;  /* 0x0000016000007945 */ /* 0x000fe80003800000 */
[----:B------:R-:W-:Y:S05]  /*5f90*/  @P0 BRA `(.L_x_2717) ;  /* 0x0000000000500947 */ /* 0x000fea0003800000 */
[----:B--2---:R-:W-:Y:S01]  /*5fa0*/  IADD3 R29, P2, R44, 0x40, RZ ;  /* 0x000000402c1d7810 */ /* 0x004fe20007f5e0ff */
[----:B------:R-:W-:Y:S01]  /*5fb0*/  ULDC.64 UR6, c[0x0][0x848] ;  /* 0x0002120000067ab9 */ /* 0x000fe20000000a00 */
[----:B------:R-:W-:Y:S01]  /*5fc0*/  IMAD.MOV.U32 R3, RZ, RZ, R43 ;  /* 0x000000ffff037224 */ /* 0x000fe200078e002b */
[----:B------:R-:W-:Y:S01]  /*5fd0*/  ULDC UR4, c[0x0][0x83c] ;  /* 0x00020f0000047ab9 */ /* 0x000fe20000000800 */
[C---:B------:R-:W-:Y:S01]  /*5fe0*/  VIADD R30, R40.reuse, 0x40 ;  /* 0x00000040281e7836 */ /* 0x040fe20000000000 */
[----:B------:R-:W-:Y:S01]  /*5ff0*/  ISETP.GE.AND P3, PT, R40, UR4, PT ;  /* 0x0000000428007c0c */ /* 0x000fe2000bf66270 */
[----:B------:R-:W-:Y:S01]  /*6000*/  IMAD.X R2, RZ, RZ, R45, P2 ;  /* 0x000000ffff027224 */ /* 0x000fe200010e062d */
[----:B------:R-:W-:Y:S02]  /*6010*/  ISETP.GE.AND P4, PT, R50, UR4, PT ;  /* 0x0000000432007c0c */ /* 0x000fe4000bf86270 */
[----:B------:R-:W-:Y:S01]  /*6020*/  ISETP.GE.AND P5, PT, R30, UR4, PT ;  /* 0x000000041e007c0c */ /* 0x000fe2000bfa6270 */
[----:B------:R-:W-:-:S02]  /*6030*/  IMAD R28, R2, UR6, RZ ;  /* 0x00000006021c7c24 */ /* 0x000fc4000f8e02ff */
[----:B------:R-:W-:-:S04]  /*6040*/  IMAD.MOV.U32 R2, RZ, RZ, R46 ;  /* 0x000000ffff027224 */ /* 0x000fc800078e002e */
[----:B------:R-:W-:-:S04]  /*6050*/  IMAD.WIDE.U32 R2, R29, UR6, R2 ;  /* 0x000000061d027c25 */ /* 0x000fc8000f8e0002 */
[----:B------:R-:W-:Y:S01]  /*6060*/  IMAD R29, R29, UR7, R28 ;  /* 0x000000071d1d7c24 */ /* 0x000fe2000f8e021c */
[----:B------:R-:W-:Y:S02]  /*6070*/  ULDC.64 UR6, c[0x0][0x830] ;  /* 0x00020c0000067ab9 */ /* 0x000fe40000000a00 */
[----:B------:R-:W-:Y:S01]  /*6080*/  LEA R28, P2, R2, UR6, 0x1 ;  /* 0x00000006021c7c11 */ /* 0x000fe2000f8408ff */
[----:B------:R-:W-:-:S05]  /*6090*/  IMAD.IADD R3, R3, 0x1, R29 ;  /* 0x0000000103037824 */ /* 0x000fca00078e021d */
[----:B------:R-:W-:-:S05]  /*60a0*/  LEA.HI.X R29, R2, UR7, R3, 0x1, P2 ;  /* 0x00000007021d7c11 */ /* 0x000fca00090f0c03 */
[----:B------:R2:W-:Y:S04]  /*60b0*/  @!P3 STG.E.128 desc[UR46][R28.64], R16 ;  /* 0x000000101c00b986 */ /* 0x0005e8000c101d2e */
[----:B---3--:R2:W-:Y:S04]  /*60c0*/  @!P4 STG.E.128 desc[UR46][R28.64+0x40], R20 ;  /* 0x000040141c00c986 */ /* 0x0085e8000c101d2e */
[----:B----4-:R2:W-:Y:S02]  /*60d0*/  @!P5 STG.E.128 desc[UR46][R28.64+0x80], R24 ;  /* 0x000080181c00d986 */ /* 0x0105e4000c101d2e */
.L_x_2717:
[----:B------:R-:W-:Y:S05]  /*60e0*/  BSYNC B0 ;  /* 0x0000000000007941 */ /* 0x000fea0003800000 */
.L_x_2716:
[----:B--2---:R2:W1:Y:S01]  /*60f0*/  LDS.128 R16, [R0] ;  /* 0x0000000000107984 */ /* 0x0044620000000c00 */
[----:B------:R-:W-:Y:S01]  /*6100*/  ULDC.64 UR4, c[0x0][0x820] ;  /* 0x0002080000047ab9 */ /* 0x000fe20000000a00 */
[----:B------:R-:W-:Y:S01]  /*6110*/  ULDC.64 UR6, c[0x0][0x828] ;  /* 0x00020a0000067ab9 */ /* 0x000fe20000000a00 */
[----:B------:R-:W-:Y:S01]  /*6120*/  UIMAD UR40, UR40, UR4, URZ ;  /* 0x00000004282872a4 */ /* 0x000fe2000f8e023f */
[----:B---3--:R2:W3:Y:S01]  /*6130*/  LDS.128 R20, [R0+0x2000] ;  /* 0x0020000000147984 */ /* 0x0084e20000000c00 */
[----:B------:R-:W-:Y:S01]  /*6140*/  IMAD.U32 R3, RZ, RZ, UR4 ;  /* 0x00000004ff037e24 */ /* 0x000fe2000f8e00ff */
[----:B------:R-:W-:Y:S02]  /*6150*/  UIMAD UR4, UR8, UR6, URZ ;  /* 0x00000006080472a4 */ /* 0x000fe4000f8e023f */
[----:B------:R-:W-:Y:S01]  /*6160*/  IMAD.U32 R31, RZ, RZ, UR6 ;  /* 0x00000006ff1f7e24 */ /* 0x000fe2000f8e00ff */
[----:B----4-:R2:W4:Y:S01]  /*6170*/  LDS.128 R24, [R0+0x4000] ;  /* 0x0040000000187984 */ /* 0x0105220000000c00 */
[----:B------:R-:W-:-:S02]  /*6180*/  UIMAD UR40, UR37, UR5, UR40 ;  /* 0x00000005252872a4 */ /* 0x000fc4000f8e0228 */
[----:B------:R-:W-:Y:S01]  /*6190*/  IMAD.WIDE.U32 R2, R3, UR37, R40 ;  /* 0x0000002503027c25 */ /* 0x000fe2000f8e0028 */
[----:B------:R-:W-:Y:S01]  /*61a0*/  UIMAD UR4, UR39, UR7, UR4 ;  /* 0x00000007270472a4 */ /* 0x000fe2000f8e0204 */
[----:B------:R-:W-:Y:S02]  /*61b0*/  BSSY B0, `(.L_x_2718) ;  /* 0x0000016000007945 */ /* 0x000fe40003800000 */
[----:B------:R-:W-:Y:S02]  /*61c0*/  VIADD R3, R3, UR40 ;  /* 0x0000002803037c36 */ /* 0x000fe40008000000 */
[----:B------:R-:W-:-:S04]  /*61d0*/  IMAD.WIDE.U32 R30, R31, UR39, R2 ;  /* 0x000000271f1e7c25 */ /* 0x000fc8000f8e0002 */
[----:B------:R-:W-:Y:S01]  /*61e0*/  VIADD R29, R31, UR4 ;  /* 0x000000041f1d7c36 */ /* 0x000fe20008000000 */
[----:B--2---:R-:W-:Y:S06]  /*61f0*/  @P1 BRA `(.L_x_2719) ;  /* 0x0000000000441947 */ /* 0x004fec0003800000 */
[----:B------:R-:W-:Y:S01]  /*6200*/  ULDC.64 UR6, c[0x0][0x818] ;  /* 0x0002060000067ab9 */ /* 0x000fe20000000a00 */
[C---:B-1----:R-:W-:Y:S01]  /*6210*/  VIADD R0, R40.reuse, 0x40 ;  /* 0x0000004028007836 */ /* 0x042fe20000000000 */
        /* <DEDUP_REMOVED lines=12> */
[----:B------:R2:W-:Y:S04]  /*62e0*/  @!P1 STG.E.128 desc[UR46][R32.64], R16 ;  /* 0x0000001020009986 */ /* 0x0005e8000c101d2e */
[----:B---3--:R2:W-:Y:S04]  /*62f0*/  @!P2 STG.E.128 desc[UR46][R32.64+0x40], R20 ;  /* 0x000040142000a986 */ /* 0x0085e8000c101d2e */
[----:B----4-:R2:W-:Y:S02]  /*6300*/  @!P3 STG.E.128 desc[UR46][R32.64+0x80], R24 ;  /* 0x000080182000b986 */ /* 0x0105e4000c101d2e */
.L_x_2719:
[----:B------:R-:W-:Y:S05]  /*6310*/  BSYNC B0 ;  /* 0x0000000000007941 */ /* 0x000fea0003800000 */
.L_x_2718:
[----:B------:R-:W-:Y:S05]  /*6320*/  @P0 BRA `(.L_x_2687) ;  /* 0x0000004c00d00947 */ /* 0x000fea0003800000 */
[----:B-12---:R-:W-:Y:S01]  /*6330*/  IADD3 R17, P0, R44, 0x40, RZ ;  /* 0x000000402c117810 */ /* 0x006fe20007f1e0ff */
        /* <DEDUP_REMOVED lines=17> */
[----:B------:R1:W-:Y:S06]  /*6450*/  @!P2 STG.E.128 desc[UR46][R16.64+0x40], R8 ;  /* 0x000040081000a986 */ /* 0x0003ec000c101d2e */
[----:B------:R-:W-:Y:S05]  /*6460*/  @P0 BRA `(.L_x_2687) ;  /* 0x0000004c00800947 */ /* 0x000fea0003800000 */
[----:B------:R2:W-:Y:S01]  /*6470*/  STG.E.128 desc[UR46][R16.64+0x80], R4 ;  /* 0x0000800410007986 */ /* 0x0005e2000c101d2e */
[----:B------:R-:W-:Y:S05]  /*6480*/  BRA `(.L_x_2687) ;  /* 0x0000004c00787947 */ /* 0x000fea0003800000 */
.L_x_2712:
[----:B------:R-:W-:Y:S01]  /*6490*/  ULDC.64 UR4, c[0x0][0x870] ;  /* 0x00021c0000047ab9 */ /* 0x000fe20000000a00 */
[----:B------:R-:W-:Y:S01]  /*64a0*/  ULDC.64 UR6, c[0x0][0x878] ;  /* 0x00021e0000067ab9 */ /* 0x000fe20000000a00 */
[----:B------:R-:W-:Y:S02]  /*64b0*/  UISETP.NE.U32.AND UP0, UPT, UR4, URZ, UPT ;  /* 0x0000003f0400728c */ /* 0x000fe4000bf05070 */
[----:B------:R-:W-:Y:S02]  /*64c0*/  UISETP.NE.U32.AND UP1, UPT, UR6, URZ, UPT ;  /* 0x0000003f0600728c */ /* 0x000fe4000bf25070 */
[----:B------:R-:W-:Y:S02]  /*64d0*/  UISETP.NE.AND.EX UP0, UPT, UR5, URZ, UPT, UP0 ;  /* 0x0000003f0500728c */ /* 0x000fe4000bf05300 */
[----:B------:R-:W-:Y:S01]  /*64e0*/  UISETP.NE.AND.EX UP1, UPT, UR7, URZ, UPT, UP1 ;  /* 0x0000003f0700728c */ /* 0x000fe2000bf25310 */
[----:B------:R-:W-:-:S03]  /*64f0*/  ULDC.64 UR4, c[0x0][0x870] ;  /* 0x00021c0000047ab9 */ /* 0x000fc60000000a00 */
[----:B------:R-:W-:Y:S01]  /*6500*/  PLOP3.LUT P0, PT, PT, PT, UP0, 0x80, 0x0 ;  /* 0x000000000000781c */ /* 0x000fe20003f0f008 */
[----:B------:R-:W-:-:S06]  /*6510*/  UIMAD.WIDE UR4, UR39, 0x4, UR4 ;  /* 0x00000004270478a5 */ /* 0x000fcc000f8e0204 */
[----:B------:R-:W-:Y:S02]  /*6520*/  IMAD.U32 R2, RZ, RZ, UR4 ;  /* 0x00000004ff027e24 */ /* 0x000fe4000f8e00ff */
[----:B------:R-:W-:Y:S01]  /*6530*/  IMAD.U32 R3, RZ, RZ, UR5 ;  /* 0x00000005ff037e24 */ /* 0x000fe2000f8e00ff */
[----:B------:R-:W-:-:S04]  /*6540*/  @UP1 ULDC.64 UR4, c[0x0][0x878] ;  /* 0x00021e0000041ab9 */ /* 0x000fc80000000a00 */
[----:B------:R-:W2:Y:S01]  /*6550*/  @P0 LDG.E R6, desc[UR46][R2.64] ;  /* 0x0000002e02060981 */ /* 0x000ea2000c1e1900 */
[----:B------:R-:W-:Y:S01]  /*6560*/  PLOP3.LUT P1, PT, PT, PT, UP1, 0x80, 0x0 ;  /* 0x000000000000781c */ /* 0x000fe20003f2f018 */
[----:B------:R-:W-:-:S06]  /*6570*/  @UP1 UIMAD.WIDE UR4, UR39, 0x4, UR4 ;  /* 0x00000004270418a5 */ /* 0x000fcc000f8e0204 */
[----:B-1----:R-:W-:Y:S02]  /*6580*/  IMAD.U32 R4, RZ, RZ, UR4 ;  /* 0x00000004ff047e24 */ /* 0x002fe4000f8e00ff */
[----:B------:R-:W-:-:S05]  /*6590*/  IMAD.U32 R5, RZ, RZ, UR5 ;  /* 0x00000005ff057e24 */ /* 0x000fca000f8e00ff */
[----:B------:R-:W3:Y:S01]  /*65a0*/  @P1 LDG.E R4, desc[UR46][R4.64] ;  /* 0x0000002e04041981 */ /* 0x000ee2000c1e1900 */
[----:B------:R-:W-:Y:S01]  /*65b0*/  ULDC UR6, c[0x0][0x808] ;  /* 0x0002020000067ab9 */ /* 0x000fe20000000800 */
[----:B------:R-:W-:Y:S01]  /*65c0*/  UMOV UR4, URZ ;  /* 0x0000003f00047c82 */ /* 0x000fe20008000000 */
[----:B------:R-:W-:Y:S01]  /*65d0*/  UMOV UR5, URZ ;  /* 0x0000003f00057c82 */ /* 0x000fe20008000000 */
[----:B------:R-:W1:Y:S02]  /*65e0*/  S2R R0, SR_TID.X ;  /* 0x0000000000007919 */ /* 0x000e640000002100 */
[----:B-1----:R-:W-:-:S05]  /*65f0*/  VIADD R0, R0, 0xffffff80 ;  /* 0xffffff8000007836 */ /* 0x002fca0000000000 */
[----:B------:R-:W-:-:S04]  /*6600*/  SHF.R.S32.HI R7, RZ, 0x1f, R0 ;  /* 0x0000001fff077819 */ /* 0x000fc80000011400 */
[----:B------:R-:W-:-:S04]  /*6610*/  LEA.HI R7, R7, R0, RZ, 0x2 ;  /* 0x0000000007077211 */ /* 0x000fc800078f10ff */
[----:B------:R-:W-:Y:S02]  /*6620*/  LOP3.LUT R9, R7, 0x1ffffffc, RZ, 0xc0, !PT ;  /* 0x1ffffffc07097812 */ /* 0x000fe400078ec0ff */
[----:B------:R-:W-:-:S03]  /*6630*/  SHF.R.S32.HI R7, RZ, 0x2, R7 ;  /* 0x00000002ff077819 */ /* 0x000fc60000011407 */
[----:B------:R-:W-:-:S04]  /*6640*/  IMAD.IADD R9, R0, 0x1, -R9 ;  /* 0x0000000100097824 */ /* 0x000fc800078e0a09 */
[----:B------:R-:W-:Y:S01]  /*6650*/  IMAD.SHL.U32 R10, R9, 0x8, RZ ;  /* 0x00000008090a7824 */ /* 0x000fe200078e00ff */
[----:B--2---:R-:W-:-:S13]  /*6660*/  @P0 R2UR UR7, R6 ;  /* 0x00000000060702ca */ /* 0x004fda00000e0000 */
[----:B------:R-:W-:Y:S01]  /*6670*/  @UP0 USHF.R.S32.HI UR8, URZ, 0x1f, UR7 ;  /* 0x0000001f3f080899 */ /* 0x000fe20008011407 */
[----:B---3--:R-:W-:Y:S01]  /*6680*/  @P1 R2UR UR6, R4 ;  /* 0x00000000040612ca */ /* 0x008fe200000e0000 */
[----:B------:R-:W-:-:S05]  /*6690*/  @UP0 UMOV UR4, UR7 ;  /* 0x0000000700040c82 */ /* 0x000fca0008000000 */
[----:B------:R-:W-:Y:S01]  /*66a0*/  @UP0 UMOV UR5, UR8 ;  /* 0x0000000800050c82 */ /* 0x000fe20008000000 */
[----:B------:R-:W-:Y:S08]  /*66b0*/  @P1 BRA `(.L_x_2720) ;  /* 0x0000000000181947 */ /* 0x000ff00003800000 */
[----:B------:R-:W-:Y:S05]  /*66c0*/  @!P0 BRA `(.L_x_2720) ;  /* 0x0000000000148947 */ /* 0x000fea0003800000 */
[----:B------:R-:W2:Y:S04]  /*66d0*/  LDG.E R4, desc[UR46][R2.64] ;  /* 0x0000002e02047981 */ /* 0x000ea8000c1e1900 */
[----:B------:R-:W3:Y:S01]  /*66e0*/  LDG.E R0, desc[UR46][R2.64+0x4] ;  /* 0x0000042e02007981 */ /* 0x000ee2000c1e1900 */
[----:B--2---:R-:W-:Y:S02]  /*66f0*/  R2UR UR7, R4 ;  /* 0x00000000040772ca */ /* 0x004fe400000e0000 */
[----:B---3--:R-:W-:-:S13]  /*6700*/  R2UR UR6, R0 ;  /* 0x00000000000672ca */ /* 0x008fda00000e0000 */
[----:B------:R-:W-:-:S12]  /*6710*/  UIADD3 UR6, -UR7, UR6, URZ ;  /* 0x0000000607067290 */ /* 0x000fd8000fffe13f */
.L_x_2720:
[----:B------:R-:W-:Y:S01]  /*6720*/  ULDC.64 UR8, c[0x0][0x820] ;  /* 0x0002080000087ab9 */ /* 0x000fe20000000a00 */
[----:B------:R-:W-:Y:S01]  /*6730*/  UIMAD UR6, UR36, -0x80, UR6 ;  /* 0xffffff80240678a4 */ /* 0x000fe2000f8e0206 */
[----:B------:R-:W-:Y:S01]  /*6740*/  IMAD.U32 R5, RZ, RZ, UR8 ;  /* 0x00000008ff057e24 */ /* 0x000fe2000f8e00ff */
[----:B------:R-:W-:Y:S01]  /*6750*/  UIMAD UR7, UR40, UR8, URZ ;  /* 0x00000008280772a4 */ /* 0x000fe2000f8e023f */
[--C-:B------:R-:W-:Y:S01]  /*6760*/  SHF.R.S32.HI R11, RZ, 0x1f, R10.reuse ;  /* 0x0000001fff0b7819 */ /* 0x100fe2000001140a */
[----:B------:R-:W-:Y:S01]  /*6770*/  ULDC.64 UR10, c[0x0][0x828] ;  /* 0x00020a00000a7ab9 */ /* 0x000fe20000000a00 */
[C---:B------:R-:W-:Y:S01]  /*6780*/  IADD3 R2, P2, R7.reuse, UR4, RZ ;  /* 0x0000000407027c10 */ /* 0x040fe2000ff5e0ff */
[----:B------:R-:W-:Y:S01]  /*6790*/  UIMAD UR8, UR37, UR9, UR7 ;  /* 0x00000009250872a4 */ /* 0x000fe2000f8e0207 */
[----:B------:R-:W-:Y:S01]  /*67a0*/  ISETP.GE.AND P1, PT, R7, UR6, PT ;  /* 0x0000000607007c0c */ /* 0x000fe2000bf26270 */
[----:B------:R-:W-:Y:S01]  /*67b0*/  USHF.R.S32.HI UR7, URZ, 0x1f, UR39 ;  /* 0x0000001f3f077899 */ /* 0x000fe20008011427 */
[----:B------:R-:W-:Y:S01]  /*67c0*/  IMAD.WIDE.U32 R4, R5, UR37, R10 ;  /* 0x0000002505047c25 */ /* 0x000fe2000f8e000a */
[----:B------:R-:W-:Y:S01]  /*67d0*/  USEL UR39, UR39, URZ, !UP0 ;  /* 0x0000003f27277287 */ /* 0x000fe2000c000000 */
[----:B------:R-:W-:Y:S01]  /*67e0*/  LEA.HI.X.SX32 R3, R7, UR5, 0x1, P2 ;  /* 0x0000000507037c11 */ /* 0x000fe200090f0eff */
[----:B------:R-:W-:Y:S01]  /*67f0*/  USEL UR7, UR7, URZ, !UP0 ;  /* 0x0000003f07077287 */ /* 0x000fe2000c000000 */
[----:B------:R-:W-:Y:S01]  /*6800*/  VIADD R5, R5, UR8 ;  /* 0x0000000805057c36 */ /* 0x000fe20008000000 */
[----:B------:R-:W-:Y:S01]  /*6810*/  BSSY B0, `(.L_x_2721) ;  /* 0x000001d000007945 */ /* 0x000fe20003800000 */
[----:B------:R-:W-:Y:S01]  /*6820*/  IMAD.U32 R9, RZ, RZ, UR10 ;  /* 0x0000000aff097e24 */ /* 0x000fe2000f8e00ff */
[----:B------:R-:W-:Y:S01]  /*6830*/  UIMAD UR4, UR7, UR10, URZ ;  /* 0x0000000a070472a4 */ /* 0x000fe2000f8e023f */
[----:B------:R-:W-:-:S02]  /*6840*/  VIADD R0, R7, 0x40 ;  /* 0x0000004007007836 */ /* 0x000fc40000000000 */
[----:B------:R-:W-:Y:S01]  /*6850*/  IMAD.WIDE.U32 R8, R9, UR39, R4 ;  /* 0x0000002709087c25 */ /* 0x000fe2000f8e0004 */
[----:B------:R-:W-:Y:S02]  /*6860*/  UIMAD UR4, UR39, UR11, UR4 ;  /* 0x0000000b270472a4 */ /* 0x000fe4000f8e0204 */
[----:B------:R-:W-:Y:S01]  /*6870*/  ISETP.GE.AND P0, PT, R0, UR6, PT ;  /* 0x0000000600007c0c */ /* 0x000fe2000bf06270 */
[----:B------:R-:W-:Y:S02]  /*6880*/  IMAD.U32 R7, RZ, RZ, UR36 ;  /* 0x00000024ff077e24 */ /* 0x000fe4000f8e00ff */
[----:B------:R-:W-:Y:S02]  /*6890*/  VIADD R14, R10, 0x20 ;  /* 0x000000200a0e7836 */ /* 0x000fe40000000000 */
[----:B------:R-:W-:Y:S02]  /*68a0*/  VIADD R5, R9, UR4 ;  /* 0x0000000409057c36 */ /* 0x000fe40008000000 */
[----:B------:R-:W-:-:S04]  /*68b0*/  IMAD.WIDE R6, R7, 0x80, R2 ;  /* 0x0000008007067825 */ /* 0x000fc800078e0202 */
        /* <DEDUP_REMOVED lines=18> */
.L_x_2722:
[----:B------:R-:W-:Y:S05]  /*69e0*/  BSYNC B0 ;  /* 0x0000000000007941 */ /* 0x000fea0003800000 */
.L_x_2721:
        /* <DEDUP_REMOVED lines=21> */
.L_x_2724:
[----:B------:R-:W-:Y:S05]  /*6b40*/  BSYNC B0 ;  /* 0x0000000000007941 */ /* 0x000fea0003800000 */
.L_x_2723:
[----:B------:R-:W-:Y:S01]  /*6b50*/  ULDC.64 UR4, c[0x0][0x850] ;  /* 0x0002140000047ab9 */ /* 0x000fe20000000a00 */
[----:B------:R-:W-:Y:S01]  /*6b60*/  ULDC.64 UR8, c[0x0][0x858] ;  /* 0x0002160000087ab9 */ /* 0x000fe20000000a00 */
[----:B------:R-:W-:Y:S02]  /*6b70*/  UIMAD UR40, UR40, UR4, URZ ;  /* 0x00000004282872a4 */ /* 0x000fe4000f8e023f */
[----:B------:R-:W-:Y:S01]  /*6b80*/  IMAD.U32 R3, RZ, RZ, UR4 ;  /* 0x00000004ff037e24 */ /* 0x000fe2000f8e00ff */
[----:B------:R-:W-:Y:S02]  /*6b90*/  UIMAD UR4, UR7, UR8, URZ ;  /* 0x00000008070472a4 */ /* 0x000fe4000f8e023f */
[----:B------:R-:W-:Y:S01]  /*6ba0*/  IMAD.U32 R9, RZ, RZ, UR8 ;  /* 0x00000008ff097e24 */ /* 0x000fe2000f8e00ff */
[----:B------:R-:W-:Y:S02]  /*6bb0*/  UIMAD UR40, UR37, UR5, UR40 ;  /* 0x00000005252872a4 */ /* 0x000fe4000f8e0228 */
[----:B------:R-:W-:Y:S01]  /*6bc0*/  IMAD.WIDE.U32 R2, R3, UR37, R10 ;  /* 0x0000002503027c25 */ /* 0x000fe2000f8e000a */
[----:B------:R-:W-:Y:S01]  /*6bd0*/  UIMAD UR4, UR39, UR9, UR4 ;  /* 0x00000009270472a4 */ /* 0x000fe2000f8e0204 */
[----:B------:R-:W-:Y:S02]  /*6be0*/  BSSY B0, `(.L_x_2725) ;  /* 0x0000015000007945 */ /* 0x000fe40003800000 */
[----:B------:R-:W-:-:S02]  /*6bf0*/  VIADD R3, R3, UR40 ;  /* 0x0000002803037c36 */ /* 0x000fc40008000000 */
[----:B------:R-:W-:-:S04]  /*6c00*/  IMAD.WIDE.U32 R8, R9, UR39, R2 ;  /* 0x0000002709087c25 */ /* 0x000fc8000f8e0002 */
[----:B--2---:R-:W-:Y:S01]  /*6c10*/  VIADD R5, R9, UR4 ;  /* 0x0000000409057c36 */ /* 0x004fe20008000000 */
[----:B------:R-:W-:Y:S06]  /*6c20*/  @P1 BRA `(.L_x_2726) ;  /* 0x0000000000401947 */ /* 0x000fec0003800000 */
[----:B------:R-:W-:Y:S01]  /*6c30*/  ULDC.64 UR6, c[0x0][0x848] ;  /* 0x0002120000067ab9 */ /* 0x000fe20000000a00 */
[----:B------:R-:W-:Y:S01]  /*6c40*/  IMAD.MOV.U32 R4, RZ, RZ, R8 ;  /* 0x000000ffff047224 */ /* 0x000fe200078e0008 */
[----:B------:R-:W-:Y:S01]  /*6c50*/  ULDC UR4, c[0x0][0x83c] ;  /* 0x00020f0000047ab9 */ /* 0x000fe20000000800 */
[----:B-1----:R-:W-:Y:S01]  /*6c60*/  IMAD R13, R7, UR6, RZ ;  /* 0x00000006070d7c24 */ /* 0x002fe2000f8e02ff */
        /* <DEDUP_REMOVED lines=12> */
.L_x_2726:
[----:B------:R-:W-:Y:S05]  /*6d30*/  BSYNC B0 ;  /* 0x0000000000007941 */ /* 0x000fea0003800000 */
.L_x_2725:
        /* <DEDUP_REMOVED lines=22> */
.L_x_2680:
        /* <DEDUP_REMOVED lines=29> */
.L_x_2728:
[----:B------:R-:W-:Y:S01]  /*7070*/  ULDC UR9, c[0x0][0x8c4] ;  /* 0x0002310000097ab9 */ /* 0x000fe20000000800 */
[----:B------:R-:W-:Y:S01]  /*7080*/  UMOV UR7, UR8 ;  /* 0x0000000800077c82 */ /* 0x000fe20008000000 */
[----:B------:R-:W-:-:S11]  /*7090*/  UISETP.NE.AND UP0, UPT, UR9, 0x1, UPT ;  /* 0x000000010900788c */ /* 0x000fd6000bf05270 */
[----:B------:R-:W-:Y:S02]  /*70a0*/  @UP0 ULDC.64 UR10, c[0x0][0x8c8] ;  /* 0x00023200000a0ab9 */ /* 0x000fe40000000a00 */
[----:B------:R-:W-:-:S04]  /*70b0*/  UIMAD.WIDE.U32 UR4, UR8, UR10, URZ ;  /* 0x0000000a080472a5 */ /* 0x000fc8000f8e003f */
[----:B------:R-:W-:-:S04]  /*70c0*/  @UP0 USHF.R.U32.HI UR7, URZ, UR11, UR5 ;  /* 0x0000000b3f070299 */ /* 0x000fc80008011605 */
[----:B------:R-:W-:-:S12]  /*70d0*/  UIMAD UR4, UR7, UR9, URZ ;  /* 0x00000009070472a4 */ /* 0x000fd8000f8e023f */
.L_x_2729:
        /* <DEDUP_REMOVED lines=10> */
[----:B------:R-:W-:Y:S01]  /*7180*/  ULDC.64 UR4, c[0x0][0x8f8] ;  /* 0x00023e0000047ab9 */ /* 0x000fe20000000a00 */
[----:B------:R-:W-:Y:S01]  /*7190*/  UIADD3 UR6, -UR13, URZ, URZ ;  /* 0x0000003f0d067290 */ /* 0x000fe2000fffe13f */
[----:B------:R-:W-:-:S03]  /*71a0*/  ISETP.NE.U32.AND P0, PT, RZ, UR4, PT ;  /* 0x00000004ff007c0c */ /* 0x000fc6000bf05070 */
[----:B------:R-:W-:Y:S01]  /*71b0*/  UIMAD UR6, UR9, UR6, UR8 ;  /* 0x00000006090672a4 */ /* 0x000fe2000f8e0208 */
        /* <DEDUP_REMOVED lines=9> */
.L_x_2730:
        /* <DEDUP_REMOVED lines=11> */
[----:B------:R-:W-:Y:S01]  /*7300*/  R2UR UR4, R0 ;  /* 0x00000000000472ca */ /* 0x000fe200000e0000 */
[----:B------:R-:W-:-:S14]  /*7310*/  BRA `(.L_x_2731) ;  /* 0x0000000000047947 */ /* 0x000fdc0003800000 */
.L_x_2732:
[----:B------:R-:W-:-:S05]  /*7320*/  ULDC UR4, c[0x0][0x8ec] ;  /* 0x00023b0000047ab9 */ /* 0x000fca0000000800 */
.L_x_2731:
        /* <DEDUP_REMOVED lines=8> */
[----:B------:R-:W-:Y:S01]  /*73b0*/  ULDC.64 UR4, c[0x0][0x770] ;  /* 0x0001dc0000047ab9 */ /* 0x000fe20000000a00 */
[----:B------:R-:W-:Y:S01]  /*73c0*/  ULDC.64 UR14, c[0x0][0x788] ;  /* 0x0001e200000e7ab9 */ /* 0x000fe20000000a00 */
        /* <DEDUP_REMOVED lines=19> */
[----:B------:R-:W-:-:S11]  /*7500*/  USHF.R.S32.HI UR11, URZ, 0x1f, UR6 ;  /* 0x0000001f3f0b7899 */ /* 0x000fd60008011406 */
        /* <DEDUP_REMOVED lines=16> */
.L_x_2733:
        /* <DEDUP_REMOVED lines=13> */
.L_x_2734:
        /* <DEDUP_REMOVED lines=12> */
.L_x_2735:
[----:B------:R-:W-:Y:S01]  /*77a0*/  ULEA UR7, UR7, UR10, 0x7 ;  /* 0x0000000a07077291 */ /* 0x000fe2000f8e383f */
[----:B------:R-:W-:Y:S01]  /*77b0*/  ULDC UR9, c[0x0][0x74c] ;  /* 0x0001d30000097ab9 */ /* 0x000fe20000000800 */
[----:B------:R-:W-:Y:S02]  /*77c0*/  UIADD3 UR10, UR10, 0x3f, URZ ;  /* 0x0000003f0a0a7890 */ /* 0x000fe4000fffe03f */
[----:B------:R-:W-:-:S04]  /*77d0*/  UIADD3 UR7, UR7, -UR9, -UR8 ;  /* 0x8000000907077290 */ /* 0x000fc8000fffe808 */
        /* <DEDUP_REMOVED lines=11> */
[----:B------:R-:W-:Y:S01]  /*7890*/  ULDC.64 UR14, c[0x0][0x2d8] ;  /* 0x0000b600000e7ab9 */ /* 0x000fe20000000a00 */
[----:B------:R-:W-:Y:S01]  /*78a0*/  ULDC.64 UR28, c[0x0][0x2e0] ;  /* 0x0000b800001c7ab9 */ /* 0x000fe20000000a00 */
[----:B------:R-:W-:Y:S02]  /*78b0*/  UIMAD UR10, UR11, UR14, URZ ;  /* 0x0000000e0b0a72a4 */ /* 0x000fe4000f8e023f */
[----:B------:R-:W-:Y:S02]  /*78c0*/  UIMAD.WIDE.U32 UR8, UR6, UR14, URZ ;  /* 0x0000000e060872a5 */ /* 0x000fe4000f8e003f */
[----:B------:R-:W-:Y:S02]  /*78d0*/  UIMAD UR15, UR6, UR15, UR10 ;  /* 0x0000000f060f72a4 */ /* 0x000fe4000f8e020a */
[----:B------:R-:W-:Y:S02]  /*78e0*/  UIADD3 UR6, UR7, -UR12, URZ ;  /* 0x8000000c07067290 */ /* 0x000fe4000fffe03f */
[----:B------:R-:W-:-:S02]  /*78f0*/  USHF.R.S32.HI UR11, URZ, 0x1f, UR13 ;  /* 0x0000001f3f0b7899 */ /* 0x000fc4000801140d */
        /* <DEDUP_REMOVED lines=32> */
.L_x_2738:
[----:B------:R-:W-:Y:S05]  /*7b00*/  BSYNC B0 ;  /* 0x0000000000007941 */ /* 0x000fea0003800000 */
.L_x_2737:
        /* <DEDUP_REMOVED lines=19> */
.L_x_2740:
[----:B------:R-:W-:Y:S05]  /*7c40*/  BSYNC B0 ;  /* 0x0000000000007941 */ /* 0x000fea0003800000 */
.L_x_2739:
[----:B------:R-:W-:Y:S06]  /*7c50*/  BAR.ARV 0xa, 0xa0 ;  /* 0x0282800000007b1d */ /* 0x000fec0000002000 */
[----:B------:R-:W-:Y:S04]  /*7c60*/  BSSY B0, `(.L_x_2741) ;  /* 0x0000003000007945 */ /* 0x000fe80003800000 */
[----:B------:R-:W-:Y:S05]  /*7c70*/  @!P0 BRA `(.L_x_2742) ;  /* 0x0000000000048947 */ /* 0x000fea0003800000 */
[----:B------:R-:W-:-:S04]  /*7c80*/  DEPBAR.LE SB0, 0x0 ;  /* 0x000080000000791a */ /* 0x000fc80000000000 */
.L_x_2742:
[----:B------:R-:W-:Y:S05]  /*7c90*/  BSYNC B0 ;  /* 0x0000000000007941 */ /* 0x000fea0003800000 */
.L_x_2741:
[----:B------:R-:W-:Y:S06]  /*7ca0*/  BAR.ARV 0xb, 0xa0 ;  /* 0x02c2800000007b1d */ /* 0x000fec0000002000 */
[----:B------:R-:W-:Y:S01]  /*7cb0*/  UIADD3 UR18, UR12, 0x1, URZ ;  /* 0x000000010c127890 */ /* 0x000fe2000fffe03f */
[----:B------:R-:W-:Y:S11]  /*7cc0*/  BRA `(.L_x_2743) ;  /* 0x0000000000047947 */ /* 0x000ff60003800000 */
.L_x_2736:
[----:B------:R-:W-:-:S05]  /*7cd0*/  UMOV UR18, UR12 ;  /* 0x0000000c00127c82 */ /* 0x000fca0008000000 */
.L_x_2743:
        /* <DEDUP_REMOVED lines=22> */
.L_x_2756:
        /* <DEDUP_REMOVED lines=20> */
.L_x_2745:
[----:B------:R-:W-:Y:S05]  /*7f80*/  BSYNC B0 ;  /* 0x0000000000007941 */ /* 0x000fea0003800000 */
.L_x_2744:
        /* <DEDUP_REMOVED lines=13> */
.L_x_2747:
[----:B------:R-:W-:Y:S05]  /*8060*/  BSYNC B0 ;  /* 0x0000000000007941 */ /* 0x000fea0003800000 */
.L_x_2746:
[----:B------:R-:W-:Y:S06]  /*8070*/  BAR.ARV 0xa, 0xa0 ;  /* 0x0282800000007b1d */ /* 0x000fec0000002000 */
[----:B------:R-:W-:Y:S04]  /*8080*/  BSSY B0, `(.L_x_2748) ;  /* 0x0000003000007945 */ /* 0x000fe80003800000 */
[----:B------:R-:W-:Y:S05]  /*8090*/  @!P0 BRA `(.L_x_2749) ;  /* 0x0000000000048947 */ /* 0x000fea0003800000 */
[----:B------:R-:W-:-:S04]  /*80a0*/  DEPBAR.LE SB0, 0x0 ;  /* 0x000080000000791a */ /* 0x000fc80000000000 */
.L_x_2749:
[----:B------:R-:W-:Y:S05]  /*80b0*/  BSYNC B0 ;  /* 0x0000000000007941 */ /* 0x000fea0003800000 */
.L_x_2748:
        /* <DEDUP_REMOVED lines=13> */
.L_x_2751:
[----:B------:R-:W-:Y:S05]  /*8190*/  BSYNC B0 ;  /* 0x0000000000007941 */ /* 0x000fea0003800000 */
.L_x_2750:
        /* <DEDUP_REMOVED lines=13> */
.L_x_2753:
[----:B------:R-:W-:Y:S05]  /*8270*/  BSYNC B0 ;  /* 0x0000000000007941 */ /* 0x000fea0003800000 */
.L_x_2752:
[----:B------:R-:W-:Y:S01]  /*8280*/  UIADD3 UR18, UR18, 0x2, URZ ;  /* 0x0000000212127890 */ /* 0x000fe2000fffe03f */
[----:B------:R-:W-:Y:S06]  /*8290*/  BAR.ARV 0xa, 0xa0 ;  /* 0x0282800000007b1d */ /* 0x000fec0000002000 */
[----:B------:R-:W-:Y:S01]  /*82a0*/  UISETP.GE.AND UP0, UPT, UR18, UR7, UPT ;  /* 0x000000071200728c */ /* 0x000fe2000bf06270 */
[----:B------:R-:W-:Y:S04]  /*82b0*/  BSSY B0, `(.L_x_2754) ;  /* 0x0000003000007945 */ /* 0x000fe80003800000 */
[----:B------:R-:W-:Y:S06]  /*82c0*/  @!P0 BRA `(.L_x_2755) ;  /* 0x0000000000048947 */ /* 0x000fec0003800000 */
[----:B------:R-:W-:-:S04]  /*82d0*/  DEPBAR.LE SB0, 0x0 ;  /* 0x000080000000791a */ /* 0x000fc80000000000 */
.L_x_2755:
[----:B------:R-:W-:Y:S05]  /*82e0*/  BSYNC B0 ;  /* 0x0000000000007941 */ /* 0x000fea0003800000 */
.L_x_2754:
[----:B------:R-:W-:Y:S06]  /*82f0*/  BAR.ARV 0xb, 0xa0 ;  /* 0x02c2800000007b1d */ /* 0x000fec0000002000 */
[----:B------:R-:W-:Y:S01]  /*8300*/  PLOP3.LUT P1, PT, PT, PT, UP0, 0x80, 0x0 ;  /* 0x000000000000781c */ /* 0x000fe20003f2f008 */
[----:B------:R-:W-:Y:S02]  /*8310*/  UIADD3 UR26, UR26, 0x3000, URZ ;  /* 0x000030001a1a7890 */ /* 0x000fe4000fffe03f */
[----:B------:R-:W-:-:S10]  /*8320*/  UIADD3 UR6, UR6, 0x3000, URZ ;  /* 0x0000300006067890 */ /* 0x000fd4000fffe03f */
[----:B------:R-:W-:Y:S05]  /*8330*/  @!P1 BRA `(.L_x_2756) ;  /* 0xfffffff800c09947 */ /* 0x000fea000383ffff */
[----:B------:R-:W-:Y:S05]  /*8340*/  BRA `(.L_x_2687) ;  /* 0x0000002c00c87947 */ /* 0x000fea0003800000 */
.L_x_2727:
[----:B------:R-:W1:Y:S01]  /*8350*/  S2UR UR7, SR_CTAID.X ;  /* 0x00000000000779c3 */ /* 0x000e620000002500 */
[----:B------:R-:W-:Y:S02]  /*8360*/  ULDC UR8, c[0x0][0x8d0] ;  /* 0x0002340000087ab9 */ /* 0x000fe40000000800 */
[----:B------:R-:W-:-:S11]  /*8370*/  UISETP.NE.AND UP0, UPT, UR8, 0x1, UPT ;  /* 0x000000010800788c */ /* 0x000fd6000bf05270 */
[----:B------:R-:W-:Y:S01]  /*8380*/  @UP0 ULDC UR4, c[0x0][0x8d4] ;  /* 0x0002350000040ab9 */ /* 0x000fe20000000800 */
[----:B------:R-:W-:Y:S01]  /*8390*/  @UP0 ULDC UR9, c[0x0][0x8d8] ;  /* 0x0002360000090ab9 */ /* 0x000fe20000000800 */
[----:B-1----:R-:W-:Y:S02]  /*83a0*/  UIMAD.WIDE.U32 UR4, UR7, UR4, URZ ;  /* 0x00000004070472a5 */ /* 0x002fe4000f8e003f */
[----:B------:R-:W-:Y:S02]  /*83b0*/  UMOV UR6, UR7 ;  /* 0x0000000700067c82 */ /* 0x000fe40008000000 */
[----:B------:R-:W-:-:S03]  /*83c0*/  @UP0 USHF.R.U32.HI UR6, URZ, UR9, UR5 ;  /* 0x000000093f060299 */ /* 0x000fc60008011605 */
[----:B------:R-:W-:Y:S02]  /*83d0*/  ULDC UR4, c[0x0][0x8e8] ;  /* 0x00023a0000047ab9 */ /* 0x000fe40000000800 */
[----:B------:R-:W-:Y:S02]  /*83e0*/  UISETP.GE.AND UP0, UPT, UR6, UR4, UPT ;  /* 0x000000040600728c */ /* 0x000fe4000bf06270 */
[----:B------:R-:W-:-:S04]  /*83f0*/  UIADD3 UR4, -UR6, URZ, URZ ;  /* 0x0000003f06047290 */ /* 0x000fc8000fffe13f */
[----:B------:R-:W-:Y:S01]  /*8400*/  PLOP3.LUT P0, PT, PT, PT, UP0, 0x80, 0x0 ;  /* 0x000000000000781c */ /* 0x000fe20003f0f008 */
[----:B------:R-:W-:-:S12]  /*8410*/  UIMAD UR8, UR8, UR4, UR7 ;  /* 0x00000004080872a4 */ /* 0x000fd8000f8e0207 */
        /* <DEDUP_REMOVED lines=9> */
.L_x_2757:
[----:B------:R-:W-:Y:S01]  /*84b0*/  ULDC UR9, c[0x0][0x8c4] ;  /* 0x0002310000097ab9 */ /* 0x000fe20000000800 */
[----:B------:R-:W-:Y:S01]  /*84c0*/  UMOV UR7, UR8 ;  /* 0x0000000800077c82 */ /* 0x000fe20008000000 */
[----:B------:R-:W-:-:S11]  /*84d0*/  UISETP.NE.AND UP0, UPT, UR9, 0x1, UPT ;  /* 0x000000010900788c */ /* 0x000fd6000bf05270 */
[----:B------:R-:W-:Y:S02]  /*84e0*/  @UP0 ULDC.64 UR10, c[0x0][0x8c8] ;  /* 0x00023200000a0ab9 */ /* 0x000fe40000000a00 */
[----:B------:R-:W-:-:S04]  /*84f0*/  UIMAD.WIDE.U32 UR4, UR8, UR10, URZ ;  /* 0x0000000a080472a5 */ /* 0x000fc8000f8e003f */
[----:B------:R-:W-:-:S04]  /*8500*/  @UP0 USHF.R.U32.HI UR7, URZ, UR11, UR5 ;  /* 0x0000000b3f070299 */ /* 0x000fc80008011605 */
[----:B------:R-:W-:-:S12]  /*8510*/  UIMAD UR4, UR7, UR9, URZ ;  /* 0x00000009070472a4 */ /* 0x000fd8000f8e023f */
.L_x_2758:
        /* <DEDUP_REMOVED lines=23> */
.L_x_2759:
        /* <DEDUP_REMOVED lines=14> */
.L_x_2761:
[----:B------:R-:W-:-:S05]  /*8770*/  ULDC UR4, c[0x0][0x8ec] ;  /* 0x00023b0000047ab9 */ /* 0x000fca0000000800 */
.L_x_2760:
[----:B------:R-:W-:Y:S01]  /*8780*/  UIADD3 UR4, UR4, 0x7f, URZ ;  /* 0x0000007f04047890 */ /* 0x000fe2000fffe03f */
[----:B------:R-:W-:Y:S02]  /*8790*/  IMAD.MOV.U32 R10, RZ, RZ, 0x1 ;  /* 0x00000001ff0a7424 */ /* 0x000fe400078e00ff */
[----:B------:R-:W-:Y:S01]  /*87a0*/  IMAD.MOV.U32 R2, RZ, RZ, RZ ;  /* 0x000000ffff027224 */ /* 0x000fe200078e00ff */
        /* <DEDUP_REMOVED lines=13> */
[----:B------:R-:W1:Y:S02]  /*8880*/  LDC R0, c[0x0][0x280] ;  /* 0x0000a000ff007b82 */ /* 0x000e640000000800 */
[----:B------:R-:W-:Y:S01]  /*8890*/  IMAD.U32 R2, RZ, RZ, UR8 ;  /* 0x00000008ff027e24 */ /* 0x000fe2000f8e00ff */
[----:B------:R-:W-:Y:S01]  /*88a0*/  UISETP.NE.U32.AND UP0, UPT, UR4, URZ, UPT ;  /* 0x0000003f0400728c */ /* 0x000fe2000bf05070 */
[----:B------:R-:W-:Y:S01]  /*88b0*/  PLOP3.LUT P1, PT, PT, PT, UP1, 0x80, 0x0 ;  /* 0x000000000000781c */ /* 0x000fe20003f2f018 */
[----:B------:R-:W-:Y:S01]  /*88c0*/  IMAD.U32 R3, RZ, RZ, UR9 ;  /* 0x00000009ff037e24 */ /* 0x000fe2000f8e00ff */
[----:B------:R-:W-:Y:S01]  /*88d0*/  ULDC.64 UR14, c[0x0][0x778] ;  /* 0x0001de00000e7ab9 */ /* 0x000fe20000000a00 */
[----:B------:R-:W-:Y:S01]  /*88e0*/  UISETP.NE.AND.EX UP0, UPT, UR5, URZ, UPT, UP0 ;  /* 0x0000003f0500728c */ /* 0x000fe2000bf05300 */
[----:B------:R-:W-:-:S02]  /*88f0*/  ULDC.64 UR18, c[0x0][0x788] ;  /* 0x0001e20000127ab9 */ /* 0x000fc40000000a00 */
[----:B------:R-:W-:-:S07]  /*8900*/  ULDC.64 UR4, c[0x0][0x780] ;  /* 0x0001e00000047ab9 */ /* 0x000fce0000000a00 */
[----:B------:R-:W2:Y:S01]  /*8910*/  @P1 LDG.E R6, desc[UR46][R2.64] ;  /* 0x0000002e02061981 */ /* 0x000ea2000c1e1900 */
[----:B------:R-:W-:Y:S01]  /*8920*/  UISETP.NE.U32.AND UP2, UPT, UR4, URZ, UPT ;  /* 0x0000003f0400728c */ /* 0x000fe2000bf45070 */
[----:B------:R-:W-:Y:S01]  /*8930*/  PLOP3.LUT P2, PT, PT, PT, UP0, 0x80, 0x0 ;  /* 0x000000000000781c */ /* 0x000fe20003f4f008 */
[----:B------:R-:W-:Y:S01]  /*8940*/  UIMAD.WIDE UR14, UR13, 0x4, UR14 ;  /* 0x000000040d0e78a5 */ /* 0x000fe2000f8e020e */
[----:B------:R3:W4:Y:S01]  /*8950*/  @P1 LDG.E R4, desc[UR46][R2.64] ;  /* 0x0000002e02041981 */ /* 0x000722000c1e1900 */
[----:B------:R-:W-:-:S06]  /*8960*/  UISETP.NE.AND.EX UP2, UPT, UR5, URZ, UPT, UP2 ;  /* 0x0000003f0500728c */ /* 0x000fcc000bf45320 */
[----:B------:R-:W-:Y:S01]  /*8970*/  PLOP3.LUT P3, PT, PT, PT, UP2, 0x80, 0x0 ;  /* 0x000000000000781c */ /* 0x000fe20003f6f028 */
[----:B---3--:R-:W-:-:S04]  /*8980*/  IMAD.U32 R2, RZ, RZ, UR14 ;  /* 0x0000000eff027e24 */ /* 0x008fc8000f8e00ff */
[----:B------:R-:W-:Y:S01]  /*8990*/  @UP2 ULDC.64 UR4, c[0x0][0x780] ;  /* 0x0001e00000042ab9 */ /* 0x000fe20000000a00 */
[----:B------:R-:W-:Y:S01]  /*89a0*/  IMAD.U32 R3, RZ, RZ, UR15 ;  /* 0x0000000fff037e24 */ /* 0x000fe2000f8e00ff */
[----:B------:R-:W-:-:S04]  /*89b0*/  @UP2 UIMAD.WIDE UR4, UR13, 0x4, UR4 ;  /* 0x000000040d0428a5 */ /* 0x000fc8000f8e0204 */
[----:B------:R3:W4:Y:S02]  /*89c0*/  @P2 LDG.E R5, desc[UR46][R2.64] ;  /* 0x0000002e02052981 */ /* 0x000724000c1e1900 */
[----:B---3--:R-:W-:Y:S02]  /*89d0*/  IMAD.U32 R2, RZ, RZ, UR4 ;  /* 0x00000004ff027e24 */ /* 0x008fe4000f8e00ff */
[----:B------:R-:W-:-:S05]  /*89e0*/  IMAD.U32 R3, RZ, RZ, UR5 ;  /* 0x00000005ff037e24 */ /* 0x000fca000f8e00ff */
[----:B-1----:R1:W5:Y:S01]  /*89f0*/  @P3 LDG.E R0, desc[UR46][R2.64] ;  /* 0x0000002e02003981 */ /* 0x002362000c1e1900 */
        /* <DEDUP_REMOVED lines=10> */
[----:B------:R-:W-:-:S03]  /*8aa0*/  @P2 R2UR UR11, R5 ;  /* 0x00000000050b22ca */ /* 0x000fc600000e0000 */
[----:B------:R-:W-:-:S04]  /*8ab0*/  @UP1 ULOP3.LUT UR10, UR5, 0xffffffc0, URZ, 0xc0, !UPT ;  /* 0xffffffc0050a1892 */ /* 0x000fc8000f8ec03f */
[----:B------:R-:W-:Y:S01]  /*8ac0*/  @UP1 USHF.R.S32.HI UR12, URZ, 0x1f, UR10 ;  /* 0x0000001f3f0c1899 */ /* 0x000fe2000801140a */
[----:B-1----:R-:W-:Y:S11]  /*8ad0*/  @P3 BRA `(.L_x_2763) ;  /* 0x0000000000183947 */ /* 0x002ff60003800000 */
[----:B------:R-:W-:Y:S05]  /*8ae0*/  @!P1 BRA `(.L_x_2763) ;  /* 0x0000000000149947 */ /* 0x000fea0003800000 */
[----:B------:R-:W-:Y:S02]  /*8af0*/  IMAD.U32 R2, RZ, RZ, UR8 ;  /* 0x00000008ff027e24 */ /* 0x000fe4000f8e00ff */
[----:B------:R-:W-:-:S05]  /*8b00*/  IMAD.U32 R3, RZ, RZ, UR9 ;  /* 0x00000009ff037e24 */ /* 0x000fca000f8e00ff */
[----:B------:R-:W2:Y:S04]  /*8b10*/  LDG.E R5, desc[UR46][R2.64] ;  /* 0x0000002e02057981 */ /* 0x000ea8000c1e1900 */
[----:B-----5:R-:W2:Y:S02]  /*8b20*/  LDG.E R0, desc[UR46][R2.64+0x4] ;  /* 0x0000042e02007981 */ /* 0x020ea4000c1e1900 */
[----:B--2---:R-:W-:-:S07]  /*8b30*/  IMAD.IADD R0, R0, 0x1, -R5 ;  /* 0x0000000100007824 */ /* 0x004fce00078e0a05 */
.L_x_2763:
[----:B------:R-:W-:Y:S01]  /*8b40*/  UMOV UR4, URZ ;  /* 0x0000003f00047c82 */ /* 0x000fe20008000000 */
[----:B------:R-:W-:Y:S01]  /*8b50*/  UMOV UR5, URZ ;  /* 0x0000003f00057c82 */ /* 0x000fe20008000000 */
[----:B------:R-:W-:Y:S01]  /*8b60*/  IMAD.U32 R4, RZ, RZ, UR18 ;  /* 0x00000012ff047e24 */ /* 0x000fe2000f8e00ff */
[----:B------:R-:W-:Y:S01]  /*8b70*/  @UP1 UMOV UR4, UR10 ;  /* 0x0000000a00041c82 */ /* 0x000fe20008000000 */
[----:B------:R-:W-:Y:S01]  /*8b80*/  @UP1 UMOV UR5, UR12 ;  /* 0x0000000c00051c82 */ /* 0x000fe20008000000 */
[----:B------:R-:W-:Y:S05]  /*8b90*/  @!P0 BRA `(.L_x_2764) ;  /* 0x0000000000188947 */ /* 0x000fea0003800000 */
[----:B------:R-:W-:Y:S02]  /*8ba0*/  ULDC.64 UR8, c[0x0][0x788] ;  /* 0x0001e20000087ab9 */ /* 0x000fe40000000a00 */
[----:B------:R-:W-:-:S06]  /*8bb0*/  UIMAD.WIDE UR8, UR13, 0x4, UR8 ;  /* 0x000000040d0878a5 */ /* 0x000fcc000f8e0208 */
[----:B------:R-:W-:Y:S02]  /*8bc0*/  IMAD.U32 R2, RZ, RZ, UR8 ;  /* 0x00000008ff027e24 */ /* 0x000fe4000f8e00ff */
[----:B------:R-:W-:-:S05]  /*8bd0*/  IMAD.U32 R3, RZ, RZ, UR9 ;  /* 0x00000009ff037e24 */ /* 0x000fca000f8e00ff */
[----:B------:R1:W5:Y:S01]  /*8be0*/  LDG.E R4, desc[UR46][R2.64] ;  /* 0x0000002e02047981 */ /* 0x000362000c1e1900 */
[----:B------:R-:W-:Y:S05]  /*8bf0*/  BRA `(.L_x_2765) ;  /* 0x0000000000187947 */ /* 0x000fea0003800000 */
.L_x_2764:
[----:B------:R-:W-:Y:S05]  /*8c00*/  @!P2 BRA `(.L_x_2765) ;  /* 0x000000000014a947 */ /* 0x000fea0003800000 */
[----:B------:R-:W-:Y:S02]  /*8c10*/  IMAD.U32 R2, RZ, RZ, UR14 ;  /* 0x0000000eff027e24 */ /* 0x000fe4000f8e00ff */
[----:B------:R-:W-:-:S05]  /*8c20*/  IMAD.U32 R3, RZ, RZ, UR15 ;  /* 0x0000000fff037e24 */ /* 0x000fca000f8e00ff */
[----:B------:R-:W2:Y:S04]  /*8c30*/  LDG.E R5, desc[UR46][R2.64] ;  /* 0x0000002e02057981 */ /* 0x000ea8000c1e1900 */
[----:B------:R-:W2:Y:S02]  /*8c40*/  LDG.E R4, desc[UR46][R2.64+0x4] ;  /* 0x0000042e02047981 */ /* 0x000ea4000c1e1900 */
[----:B--2---:R-:W-:-:S07]  /*8c50*/  IMAD.IADD R4, R4, 0x1, -R5 ;  /* 0x0000000104047824 */ /* 0x004fce00078e0a05 */
.L_x_2765:
[----:B-1----:R-:W-:Y:S01]  /*8c60*/  IMAD.U32 R3, RZ, RZ, UR7 ;  /* 0x00000007ff037e24 */ /* 0x002fe2000f8e00ff */
[----:B------:R-:W-:-:S03]  /*8c70*/  ULDC UR8, c[0x0][0x74c] ;  /* 0x0001d30000087ab9 */ /* 0x000fc60000000800 */
[----:B-----5:R-:W-:Y:S02]  /*8c80*/  IMAD R3, R3, 0x80, R0 ;  /* 0x0000008003037824 */ /* 0x020fe400078e0200 */
[----:B------:R-:W-:-:S03]  /*8c90*/  VIADD R0, R0, 0x3f ;  /* 0x0000003f00007836 */ /* 0x000fc60000000000 */
[----:B------:R-:W-:-:S04]  /*8ca0*/  IADD3 R3, R3, -UR8, -R4 ;  /* 0x8000000803037c10 */ /* 0x000fc8000fffe804 */
[----:B------:R-:W-:-:S04]  /*8cb0*/  SHF.R.S32.HI R2, RZ, 0x1f, R3 ;  /* 0x0000001fff027819 */ /* 0x000fc80000011403 */
[----:B------:R-:W-:Y:S02]  /*8cc0*/  LEA.HI R2, R2, R3, RZ, 0x6 ;  /* 0x0000000302027211 */ /* 0x000fe400078f30ff */
[----:B------:R-:W-:Y:S02]  /*8cd0*/  SHF.R.S32.HI R3, RZ, 0x1f, R0 ;  /* 0x0000001fff037819 */ /* 0x000fe40000011400 */
[----:B------:R-:W-:Y:S02]  /*8ce0*/  SHF.R.S32.HI R2, RZ, 0x6, R2 ;  /* 0x00000006ff027819 */ /* 0x000fe40000011402 */
[----:B------:R-:W-:Y:S02]  /*8cf0*/  LEA.HI R0, R3, R0, RZ, 0x6 ;  /* 0x0000000003007211 */ /* 0x000fe400078f30ff */
[----:B------:R-:W-:Y:S01]  /*8d00*/  VIMNMX R4, RZ, R2, !PT ;  /* 0x00000002ff047248 */ /* 0x000fe20007fe0100 */
[----:B------:R-:W-:Y:S01]  /*8d10*/  IMAD.MOV.U32 R2, RZ, RZ, RZ ;  /* 0x000000ffff027224 */ /* 0x000fe200078e00ff */
[----:B------:R-:W-:-:S04]  /*8d20*/  SHF.R.S32.HI R0, RZ, 0x6, R0 ;  /* 0x00000006ff007819 */ /* 0x000fc80000011400 */
[----:B------:R-:W-:-:S13]  /*8d30*/  ISETP.GT.AND P0, PT, R0, R4, PT ;  /* 0x000000040000720c */ /* 0x000fda0003f04270 */
[----:B------:R-:W-:Y:S05]  /*8d40*/  @!P0 BRA `(.L_x_2762) ;  /* 0x0000002000b48947 */ /* 0x000fea0003800000 */
[----:B------:R-:W-:Y:S01]  /*8d50*/  USHF.R.S32.HI UR10, URZ, 0x1f, UR20 ;  /* 0x0000001f3f0a7899 */ /* 0x000fe20008011414 */
[----:B------:R-:W-:Y:S01]  /*8d60*/  BSSY B0, `(.L_x_2762) ;  /* 0x000022b000007945 */ /* 0x000fe20003800000 */
[----:B------:R-:W-:Y:S01]  /*8d70*/  UISETP.NE.U32.AND UP1, UPT, UR16, URZ, UPT ;  /* 0x0000003f1000728c */ /* 0x000fe2000bf25070 */
[----:B------:R-:W-:Y:S01]  /*8d80*/  IMAD.MOV.U32 R2, RZ, RZ, RZ ;  /* 0x000000ffff027224 */ /* 0x000fe200078e00ff */
[----:B------:R-:W-:Y:S01]  /*8d90*/  ULDC.64 UR14, c[0x0][0x718] ;  /* 0x0001c600000e7ab9 */ /* 0x000fe20000000a00 */
[----:B------:R-:W-:Y:S01]  /*8da0*/  UMOV UR8, UR4 ;  /* 0x0000000400087c82 */ /* 0x000fe20008000000 */
[----:B------:R-:W-:Y:S02]  /*8db0*/  UIMAD UR12, UR10, UR14, URZ ;  /* 0x0000000e0a0c72a4 */ /* 0x000fe4000f8e023f */
[----:B------:R-:W-:Y:S02]  /*8dc0*/  UISETP.NE.AND.EX UP1, UPT, UR17, URZ, UPT, UP1 ;  /* 0x0000003f1100728c */ /* 0x000fe4000bf25310 */
[----:B------:R-:W-:Y:S01]  /*8dd0*/  UIMAD UR12, UR20, UR15, UR12 ;  /* 0x0000000f140c72a4 */ /* 0x000fe2000f8e020c */
[----:B------:R-:W-:-:S02]  /*8de0*/  ULDC.64 UR16, c[0x0][0x730] ;  /* 0x0001cc0000107ab9 */ /* 0x000fc40000000a00 */
[----:B------:R-:W-:Y:S01]  /*8df0*/  ULDC UR15, c[0x0][0x2e8] ;  /* 0x0000ba00000f7ab9 */ /* 0x000fe20000000800 */
[----:B------:R-:W-:Y:S01]  /*8e00*/  UIMAD UR10, UR10, UR16, URZ ;  /* 0x000000100a0a72a4 */ /* 0x000fe2000f8e023f */
[----:B------:R-:W-:Y:S01]  /*8e10*/  UMOV UR9, UR5 ;  /* 0x0000000500097c82 */ /* 0x000fe20008000000 */
[----:B------:R-:W-:Y:S02]  /*8e20*/  UISETP.NE.AND UP2, UPT, UR15, 0x1, UPT ;  /* 0x000000010f00788c */ /* 0x000fe4000bf45270 */
[----:B------:R-:W-:Y:S02]  /*8e30*/  UIMAD.WIDE.U32 UR4, UR20, UR14, UR8 ;  /* 0x0000000e140472a5 */ /* 0x000fe4000f8e0008 */
[----:B------:R-:W-:Y:S02]  /*8e40*/  UIMAD.WIDE.U32 UR8, UR20, UR16, UR8 ;  /* 0x00000010140872a5 */ /* 0x000fe4000f8e0008 */
[----:B------:R-:W-:Y:S02]  /*8e50*/  UIMAD UR14, UR20, UR17, UR10 ;  /* 0x00000011140e72a4 */ /* 0x000fe4000f8e020a */
[----:B------:R-:W-:Y:S01]  /*8e60*/  USHF.R.S32.HI UR10, URZ, 0x1f, UR13 ;  /* 0x0000001f3f0a7899 */ /* 0x000fe2000801140d */
[----:B------:R-:W-:Y:S01]  /*8e70*/  ELECT P0, URZ, PT ;  /* 0x00000000003f782f */ /* 0x000fe20003800000 */
[----:B------:R-:W-:-:S02]  /*8e80*/  USEL UR21, UR13, URZ, !UP1 ;  /* 0x0000003f0d157287 */ /* 0x000fc4000c800000 */
[----:B------:R-:W-:Y:S01]  /*8e90*/  UIADD3 UR9, UR9, UR14, URZ ;  /* 0x0000000e09097290 */ /* 0x000fe2000fffe03f */
[----:B------:R-:W-:Y:S01]  /*8ea0*/  ULDC.64 UR18, c[0x0][0x738] ;  /* 0x0001ce0000127ab9 */ /* 0x000fe20000000a00 */
[----:B------:R-:W-:Y:S01]  /*8eb0*/  USEL UR10, UR10, URZ, !UP1 ;  /* 0x0000003f0a0a7287 */ /* 0x000fe2000c800000 */
[----:B------:R-:W-:Y:S01]  /*8ec0*/  ULDC.64 UR16, c[0x0][0x720] ;  /* 0x0001c80000107ab9 */ /* 0x000fe20000000a00 */
[----:B------:R-:W-:Y:S02]  /*8ed0*/  UIMAD.WIDE.U32 UR14, UR18, UR21, UR8 ;  /* 0x00000015120e72a5 */ /* 0x000fe4000f8e0008 */
[----:B------:R-:W-:Y:S01]  /*8ee0*/  UIADD3 UR23, UR5, UR12, URZ ;  /* 0x0000000c05177290 */ /* 0x000fe2000fffe03f */
[----:B------:R-:W-:Y:S01]  /*8ef0*/  @UP2 ULDC UR8, c[0x0][0x2ec] ;  /* 0x0000bb0000082ab9 */ /* 0x000fe20000000800 */
[----:B------:R-:W-:Y:S02]  /*8f00*/  UIMAD UR5, UR10, UR16, URZ ;  /* 0x000000100a0572a4 */ /* 0x000fe4000f8e023f */
[----:B------:R-:W-:-:S02]  /*8f10*/  UIMAD UR10, UR10, UR18, URZ ;  /* 0x000000120a0a72a4 */ /* 0x000fc4000f8e023f */
[----:B------:R-:W-:Y:S02]  /*8f20*/  UIMAD.WIDE.U32 UR8, UR20, UR8, URZ ;  /* 0x00000008140872a5 */ /* 0x000fe4000f8e003f */
[----:B------:R-:W-:Y:S01]  /*8f30*/  ULEA UR11, UR7, UR11, 0x7 ;  /* 0x0000000b070b7291 */ /* 0x000fe2000f8e383f */
[----:B------:R-:W-:Y:S02]  /*8f40*/  UMOV UR22, UR4 ;  /* 0x0000000400167c82 */ /* 0x000fe40008000000 */
[----:B------:R-:W-:Y:S01]  /*8f50*/  @UP2 ULDC UR7, c[0x0][0x2f0] ;  /* 0x0000bc0000072ab9 */ /* 0x000fe20000000800 */
[----:B------:R-:W-:Y:S01]  /*8f60*/  UMOV UR12, UR20 ;  /* 0x00000014000c7c82 */ /* 0x000fe20008000000 */
[----:B------:R-:W-:Y:S02]  /*8f70*/  UIMAD UR5, UR17, UR21, UR5 ;  /* 0x00000015110572a4 */ /* 0x000fe4000f8e0205 */
[----:B------:R-:W-:Y:S02]  /*8f80*/  UIMAD.WIDE.U32 UR22, UR16, UR21, UR22 ;  /* 0x00000015101672a5 */ /* 0x000fe4000f8e0016 */
[----:B------:R-:W-:-:S02]  /*8f90*/  UIMAD UR4, UR19, UR21, UR10 ;  /* 0x00000015130472a4 */ /* 0x000fc4000f8e020a */
        /* <DEDUP_REMOVED lines=10> */
.L_x_2795:
        /* <DEDUP_REMOVED lines=15> */
.L_x_2768:
[----:B------:R-:W-:Y:S01]  /*9130*/  R2UR UR19, R4 ;  /* 0x00000000041372ca */ /* 0x000fe200000e0000 */
[----:B------:R-:W2:Y:S01]  /*9140*/  LDC.64 R12, c[0x0][0x198] ;  /* 0x00006600ff0c7b82 */ /* 0x000ea20000000a00 */
[----:B------:R-:W-:Y:S01]  /*9150*/  ULDC.64 UR8, c[0x0][0x700] ;  /* 0x0001c00000087ab9 */ /* 0x000fe20000000a00 */
[----:B------:R-:W-:Y:S01]  /*9160*/  UMOV UR50, 0x0 ;  /* 0x0000000000327882 */ /* 0x000fe20000000000 */
[----:B------:R-:W-:Y:S01]  /*9170*/  IMAD.U32 R9, RZ, RZ, UR8 ;  /* 0x00000008ff097e24 */ /* 0x000fe2000f8e00ff */
[----:B------:R-:W-:Y:S01]  /*9180*/  R2UR UR8, R15 ;  /* 0x000000000f0872ca */ /* 0x000fe200000e0000 */
[----:B------:R-:W-:Y:S01]  /*9190*/  IMAD.U32 R8, RZ, RZ, UR9 ;  /* 0x00000009ff087e24 */ /* 0x000fe2000f8e00ff */
[----:B------:R-:W-:Y:S01]  /*91a0*/  UMOV UR51, 0x14f00000 ;  /* 0x14f0000000337882 */ /* 0x000fe20000000000 */
[----:B------:R-:W-:Y:S01]  /*91b0*/  UMOV UR18, URZ ;  /* 0x0000003f00127c82 */ /* 0x000fe20008000000 */
[----:B------:R-:W-:Y:S01]  /*91c0*/  UMOV UR42, 0x20 ;  /* 0x00000020002a7882 */ /* 0x000fe20000000000 */
[----:B------:R-:W-:Y:S01]  /*91d0*/  UMOV UR44, UR20 ;  /* 0x00000014002c7c82 */ /* 0x000fe20008000000 */
[----:B------:R-:W-:Y:S01]  /*91e0*/  UMOV UR45, UR21 ;  /* 0x00000015002d7c82 */ /* 0x000fe20008000000 */
[----:B------:R-:W-:Y:S01]  /*91f0*/  UMOV UR34, 0x40 ;  /* 0x0000004000227882 */ /* 0x000fe20000000000 */
[----:B------:R-:W-:Y:S01]  /*9200*/  USHF.L.U32 UR19, UR19, 0x6, URZ ;  /* 0x0000000613137899 */ /* 0x000fe2000800063f */
[----:B------:R-:W-:Y:S01]  /*9210*/  IMAD.MOV.U32 R16, RZ, RZ, RZ ;  /* 0x000000ffff107224 */ /* 0x000fe200078e00ff */
[----:B------:R-:W-:Y:S01]  /*9220*/  UMOV UR36, UR20 ;  /* 0x0000001400247c82 */ /* 0x000fe20008000000 */
[----:B------:R-:W-:Y:S01]  /*9230*/  UMOV UR37, UR21 ;  /* 0x0000001500257c82 */ /* 0x000fe20008000000 */
[----:B------:R-:W-:-:S02]  /*9240*/  UIADD3 UR7, UP0, UR19, UR22, URZ ;  /* 0x0000001613077290 */ /* 0x000fc4000ff1e03f */
[----:B------:R-:W-:Y:S01]  /*9250*/  IMAD.U32 R3, RZ, RZ, UR19 ;  /* 0x00000013ff037e24 */ /* 0x000fe2000f8e00ff */
[----:B------:R-:W-:Y:S02]  /*9260*/  UIADD3 UR16, UR8, 0x12000, URZ ;  /* 0x0001200008107890 */ /* 0x000fe4000fffe03f */
[----:B------:R-:W-:Y:S01]  /*9270*/  UIADD3 UR17, UR8, 0x26810, URZ ;  /* 0x0002681008117890 */ /* 0x000fe2000fffe03f */
[----:B------:R-:W-:Y:S01]  /*9280*/  PLOP3.LUT P1, PT, PT, PT, UP0, 0x80, 0x0 ;  /* 0x000000000000781c */ /* 0x000fe20003f2f008 */
[----:B-1----:R-:W-:Y:S01]  /*9290*/  IMAD.U32 R2, RZ, RZ, UR7 ;  /* 0x00000007ff027e24 */ /* 0x002fe2000f8e00ff */
[----:B------:R-:W-:Y:S01]  /*92a0*/  UIADD3 UR19, UR19, UR6, URZ ;  /* 0x0000000613137290 */ /* 0x000fe2000fffe03f */
[----:B--2---:R-:W-:Y:S01]  /*92b0*/  IMAD.MOV.U32 R7, RZ, RZ, R12 ;  /* 0x000000ffff077224 */ /* 0x004fe200078e000c */
[----:B------:R-:W-:Y:S01]  /*92c0*/  LEA.HI.X.SX32 R3, R3, R14, 0x1, P1 ;  /* 0x0000000e03037211 */ /* 0x000fe200008f0eff */
[----:B------:R-:W-:Y:S01]  /*92d0*/  IMAD.MOV.U32 R6, RZ, RZ, R13 ;  /* 0x000000ffff067224 */ /* 0x000fe200078e000d */
[C---:B------:R-:W-:Y:S01]  /*92e0*/  LEA R5, P1, R2.reuse, R9, 0x2 ;  /* 0x0000000902057211 */ /* 0x040fe200078210ff */
[----:B------:R-:W-:Y:S01]  /*92f0*/  UIADD3 UR40, UR8, 0x13000, URZ ;  /* 0x0001300008287890 */ /* 0x000fe2000fffe03f */
[----:B------:R-:W-:Y:S01]  /*9300*/  IMAD.MOV.U32 R12, RZ, RZ, 0xc000 ;  /* 0x0000c000ff0c7424 */ /* 0x000fe200078e00ff */
[----:B------:R-:W-:Y:S01]  /*9310*/  UIADD3 UR32, UR8, 0x14000, URZ ;  /* 0x0001400008207890 */ /* 0x000fe2000fffe03f */
[----:B------:R-:W-:Y:S01]  /*9320*/  LEA.HI.X R2, R2, R8, R3, 0x2, P1 ;  /* 0x0000000802027211 */ /* 0x000fe200008f1403 */
[----:B------:R-:W-:Y:S01]  /*9330*/  UIADD3 UR52, UR8, 0x1e000, URZ ;  /* 0x0001e00008347890 */ /* 0x000fe2000fffe03f */
[----:B------:R-:W-:Y:S01]  /*9340*/  R2UR UR24, R5 ;  /* 0x00000000051872ca */ /* 0x000fe200000e0000 */
[----:B------:R-:W-:Y:S01]  /*9350*/  UMOV UR41, UR17 ;  /* 0x0000001100297c82 */ /* 0x000fe20008000000 */
[----:B------:R-:W-:Y:S01]  /*9360*/  R2UR UR25, R2 ;  /* 0x00000000021972ca */ /* 0x000fe200000e0000 */
[----:B------:R-:W-:Y:S01]  /*9370*/  UMOV UR43, UR19 ;  /* 0x00000013002b7c82 */ /* 0x000fe20008000000 */
[C---:B------:R-:W-:Y:S01]  /*9380*/  IADD3 R2, P1, R7.reuse, 0x2f0, RZ ;  /* 0x000002f007027810 */ /* 0x040fe20007f3e0ff */
[----:B------:R-:W-:Y:S01]  /*9390*/  UMOV UR33, UR17 ;  /* 0x0000001100217c82 */ /* 0x000fe20008000000 */
[----:B------:R-:W-:Y:S01]  /*93a0*/  UMOV UR35, UR19 ;  /* 0x0000001300237c82 */ /* 0x000fe20008000000 */
[----:B------:R-:W-:Y:S01]  /*93b0*/  UMOV UR7, 0x10 ;  /* 0x0000001000077882 */ /* 0x000fe20000000000 */
[----:B------:R-:W-:Y:S01]  /*93c0*/  R2UR UR54, R2 ;  /* 0x00000000023672ca */ /* 0x000fe200000e0000 */
[----:B------:R-:W-:Y:S01]  /*93d0*/  UMOV UR53, UR17 ;  /* 0x0000001100357c82 */ /* 0x000fe20008000000 */
[----:B------:R-:W-:Y:S01]  /*93e0*/  IADD3 R2, P2, R7, 0x3f0, RZ ;  /* 0x000003f007027810 */ /* 0x000fe20007f5e0ff */
[----:B------:R-:W-:Y:S01]  /*93f0*/  UIADD3 UR9, UR8, 0x26800, URZ ;  /* 0x0002680008097890 */ /* 0x000fe2000fffe03f */
[----:B------:R-:W-:Y:S01]  /*9400*/  VIADD R5, R0, 0xffffffff ;  /* 0xffffffff00057836 */ /* 0x000fe20000000000 */
[----:B------:R-:W-:Y:S01]  /*9410*/  UMOV UR10, UR18 ;  /* 0x00000012000a7c82 */ /* 0x000fe20008000000 */
[----:B------:R-:W-:Y:S01]  /*9420*/  R2UR UR30, R2 ;  /* 0x00000000021e72ca */ /* 0x000fe200000e0000 */
[--C-:B------:R-:W-:Y:S01]  /*9430*/  IMAD.X R2, RZ, RZ, R6.reuse, P1 ;  /* 0x000000ffff027224 */ /* 0x100fe200008e0606 */
[----:B------:R-:W-:Y:S01]  /*9440*/  UMOV UR26, 0x10 ;  /* 0x00000010001a7882 */ /* 0x000fe20000000000 */
[----:B------:R1:W-:Y:S01]  /*9450*/  STL [R1], R5 ;  /* 0x0000000501007387 */ /* 0x0003e20000100800 */
[----:B------:R-:W-:Y:S01]  /*9460*/  UMOV UR27, UR11 ;  /* 0x0000000b001b7c82 */ /* 0x000fe20008000000 */
[----:B------:R-:W-:Y:S01]  /*9470*/  UMOV UR28, UR12 ;  /* 0x0000000c001c7c82 */ /* 0x000fe20008000000 */
[----:B------:R-:W-:Y:S01]  /*9480*/  R2UR UR55, R2 ;  /* 0x00000000023772ca */ /* 0x000fe200000e0000 */
[----:B------:R-:W-:Y:S01]  /*9490*/  IMAD.X R2, RZ, RZ, R6, P2 ;  /* 0x000000ffff027224 */ /* 0x000fe200010e0606 */
[----:B------:R-:W-:Y:S01]  /*94a0*/  UMOV UR29, UR13 ;  /* 0x0000000d001d7c82 */ /* 0x000fe20008000000 */
[----:B------:R-:W-:Y:S01]  /*94b0*/  UIADD3 UR56, UR8, 0x3000, URZ ;  /* 0x0000300008387890 */ /* 0x000fe2000fffe03f */
[----:B------:R-:W-:-:S02]  /*94c0*/  UMOV UR58, 0x30 ;  /* 0x00000030003a7882 */ /* 0x000fc40000000000 */
        /* <DEDUP_REMOVED lines=8> */
[----:B------:R-:W-:-:S04]  /*9550*/  ISETP.GE.AND P1, PT, R4, R5, PT ;  /* 0x000000050400720c */ /* 0x000fc80003f26270 */
[----:B------:R-:W-:-:S13]  /*9560*/  R2UR UR49, R3 ;  /* 0x00000000033172ca */ /* 0x000fda00000e0000 */
[----:B------:R2:W-:Y:S01]  /*9570*/  UTMALDG.4D [UR16], [UR48], desc[UR50] ;  /* 0x00003210300075b4 */ /* 0x0005e20008019000 */
[----:B------:R3:W-:Y:S01]  /*9580*/  UTMALDG.4D [UR40], [UR48], desc[UR50] ;  /* 0x00003228300075b4 */ /* 0x0007e20008019000 */
[----:B------:R-:W-:Y:S01]  /*9590*/  UTMALDG.4D [UR32], [UR48], desc[UR50] ;  /* 0x00003220300075b4 */ /* 0x000fe20008019000 */
[----:B------:R4:W-:Y:S01]  /*95a0*/  UBLKCP.S.G [UR52], [UR24], UR7 ;  /* 0x00000034180073ba */ /* 0x0009e20008000207 */
[----:B------:R1:W-:Y:S01]  /*95b0*/  SYNCS.ARRIVE.TRANS64 RZ, [R15+URZ+0x26800], R12 ;  /* 0x0268000c0fff79a7 */ /* 0x0003e2000800003f */
[----:B--2---:R-:W-:Y:S01]  /*95c0*/  UMOV UR16, 0x0 ;  /* 0x0000000000107882 */ /* 0x004fe20000000000 */
[----:B------:R-:W-:Y:S02]  /*95d0*/  UMOV UR17, 0x10000000 ;  /* 0x1000000000117882 */ /* 0x000fe40000000000 */
[----:B------:R2:W-:Y:S01]  /*95e0*/  UTMALDG.4D [UR8], [UR54], desc[UR16] ;  /* 0x00001008360075b4 */ /* 0x0005e20008019000 */
[----:B---3--:R-:W-:Y:S01]  /*95f0*/  UIADD3 UR40, UR8, 0x5000, URZ ;  /* 0x0000500008287890 */ /* 0x008fe2000fffe03f */
[----:B------:R-:W-:Y:S01]  /*9600*/  UMOV UR42, 0x50 ;  /* 0x00000050002a7882 */ /* 0x000fe20000000000 */
[----:B------:R-:W-:Y:S01]  /*9610*/  UMOV UR43, UR11 ;  /* 0x0000000b002b7c82 */ /* 0x000fe20008000000 */
[----:B------:R-:W-:Y:S01]  /*9620*/  UMOV UR44, UR12 ;  /* 0x0000000c002c7c82 */ /* 0x000fe20008000000 */
[----:B------:R-:W-:Y:S01]  /*9630*/  UMOV UR45, UR13 ;  /* 0x0000000d002d7c82 */ /* 0x000fe20008000000 */
[----:B----4-:R-:W-:-:S02]  /*9640*/  UIADD3 UR24, UR8, 0x1000, URZ ;  /* 0x0000100008187890 */ /* 0x010fc4000fffe03f */
[----:B------:R-:W-:Y:S01]  /*9650*/  UIADD3 UR32, UR8, 0x2000, URZ ;  /* 0x0000200008207890 */ /* 0x000fe2000fffe03f */
[----:B------:R-:W-:Y:S01]  /*9660*/  UMOV UR25, UR9 ;  /* 0x0000000900197c82 */ /* 0x000fe20008000000 */
[----:B------:R-:W-:Y:S01]  /*9670*/  UMOV UR34, 0x20 ;  /* 0x0000002000227882 */ /* 0x000fe20000000000 */
[----:B------:R-:W-:Y:S01]  /*9680*/  UMOV UR35, UR11 ;  /* 0x0000000b00237c82 */ /* 0x000fe20008000000 */
        /* <DEDUP_REMOVED lines=10> */
[----:B------:R-:W-:Y:S01]  /*9730*/  UMOV UR41, UR9 ;  /* 0x0000000900297c82 */ /* 0x000fe20008000000 */
[----:B--2---:R-:W-:Y:S01]  /*9740*/  UMOV UR10, 0x40 ;  /* 0x00000040000a7882 */ /* 0x004fe20000000000 */
[----:B------:R2:W-:Y:S01]  /*9750*/  UTMALDG.4D [UR32], [UR54], desc[UR16] ;  /* 0x00001020360075b4 */ /* 0x0005e20008019000 */
[----:B------:R1:W-:Y:S01]  /*9760*/  UTMALDG.4D [UR56], [UR54], desc[UR16] ;  /* 0x00001038360075b4 */ /* 0x0003e20008019000 */
[----:B------:R1:W-:Y:S01]  /*9770*/  UTMALDG.4D [UR48], [UR54], desc[UR16] ;  /* 0x00001030360075b4 */ /* 0x0003e20008019000 */
[----:B---3--:R-:W-:Y:S01]  /*9780*/  UIADD3 UR24, UR8, 0x6000, URZ ;  /* 0x0000600008187890 */ /* 0x008fe2000fffe03f */
[----:B------:R-:W-:Y:S01]  /*9790*/  UMOV UR26, UR18 ;  /* 0x00000012001a7c82 */ /* 0x000fe20008000000 */
[----:B------:R1:W-:Y:S01]  /*97a0*/  UTMALDG.4D [UR40], [UR54], desc[UR16] ;  /* 0x00001028360075b4 */ /* 0x0003e20008019000 */
[----:B--2---:R-:W-:-:S02]  /*97b0*/  UIADD3 UR32, UR8, 0x8000, URZ ;  /* 0x0000800008207890 */ /* 0x004fc4000fffe03f */
[----:B------:R-:W-:-:S04]  /*97c0*/  UIADD3 UR8, UR8, 0xa000, URZ ;  /* 0x0000a00008087890 */ /* 0x000fc8000fffe03f */
[----:B------:R1:W-:Y:S03]  /*97d0*/  UTMALDG.4D [UR24], [UR30], desc[UR16] ;  /* 0x000010181e0075b4 */ /* 0x0003e60008019000 */
[----:B------:R1:W-:Y:S02]  /*97e0*/  UTMALDG.4D [UR32], [UR30], desc[UR16] ;  /* 0x000010201e0075b4 */ /* 0x0003e40008019000 */
[----:B------:R1:W-:Y:S02]  /*97f0*/  UTMALDG.4D [UR8], [UR30], desc[UR16] ;  /* 0x000010081e0075b4 */ /* 0x0003e40008019000 */
[----:B-1----:R-:W-:Y:S05]  /*9800*/  @P1 BRA `(.L_x_2769) ;  /* 0x0000001400081947 */ /* 0x002fea0003800000 */
[-C--:B------:R-:W-:Y:S01]  /*9810*/  LOP3.LUT R17, RZ, R4.reuse, RZ, 0x33, !PT ;  /* 0x00000004ff117212 */ /* 0x080fe200078e33ff */
[C---:B------:R-:W-:Y:S02]  /*9820*/  VIADD R5, R0.reuse, 0xfffffffe ;  /* 0xfffffffe00057836 */ /* 0x040fe40000000000 */
[----:B------:R-:W-:Y:S02]  /*9830*/  IMAD.MOV.U32 R10, RZ, RZ, 0x1 ;  /* 0x00000001ff0a7424 */ /* 0x000fe400078e00ff */
[----:B------:R-:W-:Y:S01]  /*9840*/  IMAD.IADD R17, R0, 0x1, R17 ;  /* 0x0000000100117824 */ /* 0x000fe200078e0211 */
[----:B------:R-:W-:Y:S01]  /*9850*/  ISETP.NE.AND P1, PT, R5, R4, PT ;  /* 0x000000040500720c */ /* 0x000fe20003f25270 */
[----:B------:R-:W-:-:S03]  /*9860*/  IMAD.MOV.U32 R0, RZ, RZ, R4 ;  /* 0x000000ffff007224 */ /* 0x000fc600078e0004 */
[----:B------:R-:W-:-:S05]  /*9870*/  LOP3.LUT R5, R17, 0x1, RZ, 0xc0, !PT ;  /* 0x0000000111057812 */ /* 0x000fca00078ec0ff */
[----:B------:R1:W-:Y:S04]  /*9880*/  STL [R1+0x4], R5 ;  /* 0x0000040501007387 */ /* 0x0003e80000100800 */
[----:B------:R-:W-:Y:S05]  /*9890*/  @!P1 BRA `(.L_x_2770) ;  /* 0x0000000c00409947 */ /* 0x000fea0003800000 */
[----:B------:R-:W-:Y:S02]  /*98a0*/  IMAD.IADD R17, R17, 0x1, -R5 ;  /* 0x0000000111117824 */ /* 0x000fe400078e0a05 */
[----:B------:R-:W-:Y:S02]  /*98b0*/  IMAD.MOV.U32 R0, RZ, RZ, R4 ;  /* 0x000000ffff007224 */ /* 0x000fe400078e0004 */
[----:B------:R-:W-:-:S07]  /*98c0*/  IMAD.MOV.U32 R10, RZ, RZ, 0x1 ;  /* 0x00000001ff0a7424 */ /* 0x000fce00078e00ff */
.L_x_2779:
[----:B-123--:R-:W-:-:S04]  /*98d0*/  SHF.L.U32 R18, R10, 0x1f, RZ ;  /* 0x0000001f0a127819 */ /* 0x00efc800000006ff */
[----:B------:R-:W2:Y:S02]  /*98e0*/  SYNCS.PHASECHK.TRANS64.TRYWAIT P1, [R15+URZ+0x26840], R18 ;  /* 0x026840120f0075a7 */ /* 0x000ea4000802017f */
[----:B--2---:R-:W-:Y:S05]  /*98f0*/  @!P1 BRA `(.L_x_2771) ;  /* 0x0000001800dc9947 */ /* 0x004fea0003800000 */
.L_x_2796:
        /* <DEDUP_REMOVED lines=8> */
.L_x_2772:
        /* <DEDUP_REMOVED lines=44> */
.L_x_2797:
        /* <DEDUP_REMOVED lines=8> */
.L_x_2774:
        /* <DEDUP_REMOVED lines=44> */
.L_x_2798:
        /* <DEDUP_REMOVED lines=8> */
.L_x_2776:
        /* <DEDUP_REMOVED lines=38> */
.L_x_2800:
        /* <DEDUP_REMOVED lines=8> */
.L_x_2778:
        /* <DEDUP_REMOVED lines=44> */
.L_x_2770:
[----:B------:R-:W4:Y:S02]  /*a5a0*/  LDL.LU R4, [R1+0x4] ;  /* 0x0000040001047983 */ /* 0x000f240000300800 */
[----:B----4-:R-:W-:Y:S02]  /*a5b0*/  ISETP.NE.AND P1, PT, R4, RZ, PT ;  /* 0x000000ff0400720c */ /* 0x010fe40003f25270 */
[----:B------:R4:W5:Y:S11]  /*a5c0*/  LDL R4, [R1] ;  /* 0x0000000001047983 */ /* 0x0009760000100800 */
[----:B----4-:R-:W-:Y:S05]  /*a5d0*/  @!P1 BRA `(.L_x_2769) ;  /* 0x0000000400949947 */ /* 0x010fea0003800000 */
[----:B------:R-:W-:-:S04]  /*a5e0*/  SHF.L.U32 R12, R10, 0x1f, RZ ;  /* 0x0000001f0a0c7819 */ /* 0x000fc800000006ff */
[----:B------:R-:W4:Y:S02]  /*a5f0*/  SYNCS.PHASECHK.TRANS64.TRYWAIT P1, [R15+URZ+0x26840], R12 ;  /* 0x0268400c0f0075a7 */ /* 0x000f24000802017f */
[----:B----4-:R-:W-:Y:S05]  /*a600*/  @!P1 BRA `(.L_x_2780) ;  /* 0x0000000c00ec9947 */ /* 0x010fea0003800000 */
.L_x_2801:
        /* <DEDUP_REMOVED lines=8> */
.L_x_2781:
        /* <DEDUP_REMOVED lines=41> */
.L_x_2802:
        /* <DEDUP_REMOVED lines=8> */
.L_x_2783:
[----:B------:R2:W5:Y:S01]  /*a9a0*/  LDL.LU R4, [R1] ;  /* 0x0000000001047983 */ /* 0x0005620000300800 */
        /* <DEDUP_REMOVED lines=40> */
.L_x_2769:
[----:B------:R-:W1:Y:S01]  /*ac30*/  S2R R0, SR_TID.X ;  /* 0x0000000000007919 */ /* 0x000e620000002100 */
[----:B------:R-:W-:Y:S01]  /*ac40*/  IMAD R3, R16, 0x8, R15 ;  /* 0x0000000810037824 */ /* 0x000fe200078e020f */
[----:B-1----:R-:W-:Y:S02]  /*ac50*/  LOP3.LUT R2, R0, 0x7f, RZ, 0xc0, !PT ;  /* 0x0000007f00027812 */ /* 0x002fe400078ec0ff */
[----:B------:R-:W-:Y:S02]  /*ac60*/  SHF.L.U32 R0, R10, 0x1f, RZ ;  /* 0x0000001f0a007819 */ /* 0x000fe400000006ff */
[----:B------:R-:W-:Y:S02]  /*ac70*/  ISETP.NE.AND P1, PT, R2, RZ, PT ;  /* 0x000000ff0200720c */ /* 0x000fe40003f25270 */
[----:B------:R-:W1:Y:S02]  /*ac80*/  SYNCS.PHASECHK.TRANS64.TRYWAIT P0, [R3+URZ+0x26840], R0 ;  /* 0x02684000030075a7 */ /* 0x000e64000800017f */
[----:B-1----:R-:W-:Y:S09]  /*ac90*/  @!P0 BRA `(.L_x_2784) ;  /* 0x0000000800708947 */ /* 0x002ff20003800000 */
.L_x_2803:
[----:B------:R-:W-:Y:S05]  /*aca0*/  @P1 BRA `(.L_x_2785) ;  /* 0x0000000000181947 */ /* 0x000fea0003800000 */
[----:B------:R-:W1:Y:S01]  /*acb0*/  S2R R2, SR_TID.X ;  /* 0x0000000000027919 */ /* 0x000e620000002100 */
[----:B------:R-:W-:-:S04]  /*acc0*/  IMAD.MOV.U32 R0, RZ, RZ, 0x3100 ;  /* 0x00003100ff007424 */ /* 0x000fc800078e00ff */
[----:B------:R1:W-:Y:S02]  /*acd0*/  SYNCS.ARRIVE.TRANS64 RZ, [R3+URZ+0x26830], R0 ;  /* 0x0268300003ff79a7 */ /* 0x0003e4000800003f */
[----:B-1----:R-:W-:-:S13]  /*ace0*/  LOP3.LUT P0, RZ, R2, 0x1f, RZ, 0xc0, !PT ;  /* 0x0000001f02ff7812 */ /* 0x002fda000780c0ff */
[----:B------:R-:W-:Y:S05]  /*acf0*/  @!P0 BRA `(.L_x_2785) ;  /* 0x0000000000048947 */ /* 0x000fea0003800000 */
[----:B------:R-:W-:Y:S01]  /*ad00*/  BPT.TRAP 0x1 ;  /* 0x000000040000795c */ /* 0x000fe20000300000 */
.L_x_2785:
        /* <DEDUP_REMOVED lines=48> */
.L_x_2766:
[----:B------:R-:W-:Y:S05]  /*b010*/  BSYNC B0 ;  /* 0x0000000000007941 */ /* 0x000fea0003800000 */
.L_x_2762:
[----:B------:R-:W-:-:S03]  /*b020*/  UMOV UR7, 0xffffffff ;  /* 0xffffffff00077882 */ /* 0x000fc60000000000 */
[----:B------:R-:W-:Y:S05]  /*b030*/  BRA.DIV UR7, `(.L_x_2786) ;  /* 0x00000006079c7947 */ /* 0x000fea000b800000 */
[----:B------:R-:W-:-:S13]  /*b040*/  ELECT P6, URZ, PT ;  /* 0x00000000003f782f */ /* 0x000fda00038c0000 */
.L_x_2806:
[----:B------:R-:W-:Y:S05]  /*b050*/  @!P6 BRA `(.L_x_2687) ;  /* 0x000000000084e947 */ /* 0x000fea0003800000 */
[----:B------:R-:W-:-:S06]  /*b060*/  ULOP3.LUT UR7, UR38, 0x2, URZ, 0xfc, !UPT ;  /* 0x0000000226077892 */ /* 0x000fcc000f8efc3f */
[----:B------:R-:W-:-:S05]  /*b070*/  IMAD.U32 R0, RZ, RZ, UR7 ;  /* 0x00000007ff007e24 */ /* 0x000fca000f8e00ff */
[----:B------:R-:W-:-:S13]  /*b080*/  ISETP.NE.AND P2, PT, R0, 0x3, PT ;  /* 0x000000030000780c */ /* 0x000fda0003f45270 */
[----:B------:R-:W-:Y:S05]  /*b090*/  @!P2 BRA `(.L_x_2787) ;  /* 0x000000000004a947 */ /* 0x000fea0003800000 */
[----:B------:R-:W-:Y:S01]  /*b0a0*/  BPT.TRAP 0x1 ;  /* 0x000000040000795c */ /* 0x000fe20000300000 */
.L_x_2787:
        /* <DEDUP_REMOVED lines=15> */
.L_x_2807:
[----:B------:R-:W2:Y:S02]  /*b1a0*/  SYNCS.PHASECHK.TRANS64.TRYWAIT P0, [R3+URZ], R0 ;  /* 0x00000000030075a7 */ /* 0x000ea4000800017f */
[----:B--2---:R-:W-:Y:S05]  /*b1b0*/  @!P0 BRA `(.L_x_2789) ;  /* 0x0000000400708947 */ /* 0x004fea0003800000 */
.L_x_2808:
[----:B------:R-:W-:Y:S05]  /*b1c0*/  @!P2 BRA `(.L_x_2790) ;  /* 0x000000000004a947 */ /* 0x000fea0003800000 */
[----:B------:R-:W-:Y:S01]  /*b1d0*/  BPT.TRAP 0x1 ;  /* 0x000000040000795c */ /* 0x000fe20000300000 */
.L_x_2790:
[----:B--2---:R-:W-:-:S04]  /*b1e0*/  VIADD R3, R8, 0x26840 ;  /* 0x0002684008037836 */ /* 0x004fc80000000000 */
[----:B------:R-:W-:-:S04]  /*b1f0*/  IMAD R5, R2, 0x8, R3 ;  /* 0x0000000802057824 */ /* 0x000fc800078e0203 */
[----:B------:R-:W2:Y:S02]  /*b200*/  SYNCS.PHASECHK.TRANS64.TRYWAIT P0, [R5+URZ], R4 ;  /* 0x00000004050075a7 */ /* 0x000ea4000800017f */
[----:B--2---:R-:W-:Y:S05]  /*b210*/  @!P0 BRA `(.L_x_2791) ;  /* 0x00000004006c8947 */ /* 0x004fea0003800000 */
.L_x_2809:
[----:B------:R-:W-:-:S07]  /*b220*/  IMAD R3, R6, 0x8, R3 ;  /* 0x0000000806037824 */ /* 0x000fce00078e0203 */
.L_x_2792:
[----:B---3--:R3:W4:Y:S02]  /*b230*/  SYNCS.PHASECHK.TRANS64.TRYWAIT P0, [R3+URZ], R0 ;  /* 0x00000000030075a7 */ /* 0x008724000800017f */
[----:B----4-:R-:W-:Y:S05]  /*b240*/  @!P0 NANOSLEEP.SYNCS 0x989680 ;  /* 0x009896800000895d */ /* 0x010fea0003900000 */
[----:B------:R-:W4:Y:S02]  /*b250*/  @!P0 SYNCS.PHASECHK.TRANS64 P0, [R3+URZ], R0 ;  /* 0x00000000030085a7 */ /* 0x000f24000800007f */
[----:B----4-:R-:W-:Y:S05]  /*b260*/  @!P0 BRA `(.L_x_2792) ;  /* 0xfffffffc00f08947 */ /* 0x010fea000383ffff */
.L_x_2687:
[----:B------:R-:W-:Y:S05]  /*b270*/  BSYNC B6 ;  /* 0x0000000000067941 */ /* 0x000fea0003800000 */
.L_x_2679:
[----:B------:R-:W-:Y:S05]  /*b280*/  EXIT ;  /* 0x000000000000794d */ /* 0x000fea0003800000 */
.L_x_2697:
[----:B------:R-:W-:Y:S02]  /*b290*/  IMAD.MOV.U32 R13, RZ, RZ, R17 ;  /* 0x000000ffff0d7224 */ /* 0x000fe400078e0011 */
[----:B------:R-:W-:Y:S02]  /*b2a0*/  IMAD.MOV.U32 R12, RZ, RZ, RZ ;  /* 0x000000ffff0c7224 */ /* 0x000fe400078e00ff */
[----:B------:R-:W-:Y:S02]  /*b2b0*/  IMAD.MOV.U32 R11, RZ, RZ, 0x1f ;  /* 0x0000001fff0b7424 */ /* 0x000fe400078e00ff */
[----:B------:R-:W-:-:S07]  /*b2c0*/  IMAD.MOV.U32 R15, RZ, RZ, -0x1 ;  /* 0xffffffffff0f7424 */ /* 0x000fce00078e00ff */
[----:B------:R-:W-:Y:S05]  /*b2d0*/  WARPSYNC.COLLECTIVE R15, `(.L_x_2793) ;  /* 0x000000000f087348 */ /* 0x000fea0003c00000 */
[----:B------:R1:W2:Y:S02]  /*b2e0*/  SHFL.IDX P6, R14, R13, R12, R11 ;  /* 0x0000000c0d0e7389 */ /* 0x0002a400000c000b */
[----:B-12---:R-:W-:Y:S01]  /*b2f0*/  ENDCOLLECTIVE ;  /* 0x000000000000791b */ /* 0x006fe20003800000 */
.L_x_2793:
[----:B------:R-:W-:Y:S05]  /*b300*/  BRA `(.L_x_2794) ;  /* 0xffffff6400047947 */ /* 0x000fea000383ffff */
.L_x_2699:
[----:B--2---:R2:W3:Y:S02]  /*b310*/  SYNCS.PHASECHK.TRANS64.TRYWAIT P0, [R235+URZ+0x26800], R4 ;  /* 0x02680004eb0075a7 */ /* 0x0044e4000800017f */
[----:B---3--:R-:W-:Y:S05]  /*b320*/  @!P0 NANOSLEEP.SYNCS 0x989680 ;  /* 0x009896800000895d */ /* 0x008fea0003900000 */
[----:B------:R-:W3:Y:S02]  /*b330*/  @!P0 SYNCS.PHASECHK.TRANS64 P0, [R235+URZ+0x26800], R4 ;  /* 0x02680004eb0085a7 */ /* 0x000ee4000800007f */
[----:B---3--:R-:W-:Y:S05]  /*b340*/  @!P0 BRA `(.L_x_2699) ;  /* 0xfffffffc00f08947 */ /* 0x008fea000383ffff */
[----:B------:R-:W-:Y:S05]  /*b350*/  BRA `(.L_x_2698) ;  /* 0xffffff64002c7947 */ /* 0x000fea000383ffff */
.L_x_2704:
[----:B--2---:R-:W-:-:S04]  /*b360*/  IMAD.U32 R5, RZ, RZ, UR7 ;  /* 0x00000007ff057e24 */ /* 0x004fc8000f8e00ff */
[----:B------:R2:W3:Y:S03]  /*b370*/  SYNCS.PHASECHK.TRANS64.TRYWAIT P1, [R5+URZ+0x26810], R120 ;  /* 0x02681078050075a7 */ /* 0x0004e6000802017f */
[----:B---3--:R-:W-:Y:S05]  /*b380*/  @!P1 NANOSLEEP.SYNCS 0x989680 ;  /* 0x009896800000995d */ /* 0x008fea0003900000 */
[----:B------:R-:W3:Y:S02]  /*b390*/  @!P1 SYNCS.PHASECHK.TRANS64 P1, [R5+URZ+0x26810], R120 ;  /* 0x02681078050095a7 */ /* 0x000ee4000802007f */
[----:B---3--:R-:W-:Y:S05]  /*b3a0*/  @!P1 BRA `(.L_x_2704) ;  /* 0xfffffffc00ec9947 */ /* 0x008fea000383ffff */
[----:B------:R-:W-:Y:S05]  /*b3b0*/  BRA `(.L_x_2703) ;  /* 0xffffff6c00807947 */ /* 0x000fea000383ffff */
.L_x_2708:
[----:B------:R-:W-:-:S04]  /*b3c0*/  IMAD.U32 R121, RZ, RZ, UR7 ;  /* 0x00000007ff797e24 */ /* 0x000fc8000f8e00ff */
[----:B------:R1:W1:Y:S03]  /*b3d0*/  SYNCS.PHASECHK.TRANS64.TRYWAIT P1, [R121+URZ+0x26830], R120 ;  /* 0x02683078790075a7 */ /* 0x000266000802017f */
[----:B-1----:R-:W-:Y:S05]  /*b3e0*/  @!P1 NANOSLEEP.SYNCS 0x989680 ;  /* 0x009896800000995d */ /* 0x002fea0003900000 */
[----:B------:R-:W1:Y:S02]  /*b3f0*/  @!P1 SYNCS.PHASECHK.TRANS64 P1, [R121+URZ+0x26830], R120 ;  /* 0x02683078790095a7 */ /* 0x000e64000802007f */
[----:B-1----:R-:W-:Y:S05]  /*b400*/  @!P1 BRA `(.L_x_2708) ;  /* 0xfffffffc00ec9947 */ /* 0x002fea000383ffff */
[----:B------:R-:W-:Y:S05]  /*b410*/  BRA `(.L_x_2707) ;  /* 0xffffff7400447947 */ /* 0x000fea000383ffff */
.L_x_2767:
[----:B-1----:R1:W2:Y:S02]  /*b420*/  SYNCS.PHASECHK.TRANS64.TRYWAIT P0, [R15+URZ+0x26820], R2 ;  /* 0x026820020f0075a7 */ /* 0x0022a4000800017f */
[----:B--2---:R-:W-:Y:S05]  /*b430*/  @!P0 NANOSLEEP.SYNCS 0x989680 ;  /* 0x009896800000895d */ /* 0x004fea0003900000 */
[----:B------:R-:W2:Y:S02]  /*b440*/  @!P0 SYNCS.PHASECHK.TRANS64 P0, [R15+URZ+0x26820], R2 ;  /* 0x026820020f0085a7 */ /* 0x000ea4000800007f */
[----:B--2---:R-:W-:Y:S05]  /*b450*/  @!P0 BRA `(.L_x_2767) ;  /* 0xfffffffc00f08947 */ /* 0x004fea000383ffff */
[----:B------:R-:W-:Y:S05]  /*b460*/  BRA `(.L_x_2795) ;  /* 0xffffffd800f47947 */ /* 0x000fea000383ffff */
.L_x_2771:
[----:B--2---:R2:W3:Y:S02]  /*b470*/  SYNCS.PHASECHK.TRANS64.TRYWAIT P1, [R15+URZ+0x26840], R18 ;  /* 0x026840120f0075a7 */ /* 0x0044e4000802017f */
[----:B---3--:R-:W-:Y:S05]  /*b480*/  @!P1 NANOSLEEP.SYNCS 0x989680 ;  /* 0x009896800000995d */ /* 0x008fea0003900000 */
[----:B------:R-:W3:Y:S02]  /*b490*/  @!P1 SYNCS.PHASECHK.TRANS64 P1, [R15+URZ+0x26840], R18 ;  /* 0x026840120f0095a7 */ /* 0x000ee4000802007f */
[----:B---3--:R-:W-:Y:S05]  /*b4a0*/  @!P1 BRA `(.L_x_2771) ;  /* 0xfffffffc00f09947 */ /* 0x008fea000383ffff */
[----:B------:R-:W-:Y:S05]  /*b4b0*/  BRA `(.L_x_2796) ;  /* 0xffffffe400107947 */ /* 0x000fea000383ffff */
.L_x_2773:
[----:B-1----:R1:W3:Y:S02]  /*b4c0*/  SYNCS.PHASECHK.TRANS64.TRYWAIT P1, [R15+URZ+0x26828], R18 ;  /* 0x026828120f0075a7 */ /* 0x0022e4000802017f */
[----:B---3--:R-:W-:Y:S05]  /*b4d0*/  @!P1 NANOSLEEP.SYNCS 0x989680 ;  /* 0x009896800000995d */ /* 0x008fea0003900000 */
[----:B------:R-:W3:Y:S02]  /*b4e0*/  @!P1 SYNCS.PHASECHK.TRANS64 P1, [R15+URZ+0x26828], R18 ;  /* 0x026828120f0095a7 */ /* 0x000ee4000802007f */
[----:B---3--:R-:W-:Y:S05]  /*b4f0*/  @!P1 BRA `(.L_x_2773) ;  /* 0xfffffffc00f09947 */ /* 0x008fea000383ffff */
[----:B------:R-:W-:Y:S05]  /*b500*/  BRA `(.L_x_2797) ;  /* 0xffffffe400cc7947 */ /* 0x000fea000383ffff */
.L_x_2775:
[----:B---3--:R3:W4:Y:S02]  /*b510*/  SYNCS.PHASECHK.TRANS64.TRYWAIT P1, [R15+URZ+0x26848], R18 ;  /* 0x026848120f0075a7 */ /* 0x008724000802017f */
[----:B----4-:R-:W-:Y:S05]  /*b520*/  @!P1 NANOSLEEP.SYNCS 0x989680 ;  /* 0x009896800000995d */ /* 0x010fea0003900000 */
[----:B------:R-:W4:Y:S02]  /*b530*/  @!P1 SYNCS.PHASECHK.TRANS64 P1, [R15+URZ+0x26848], R18 ;  /* 0x026848120f0095a7 */ /* 0x000f24000802007f */
[----:B----4-:R-:W-:Y:S05]  /*b540*/  @!P1 BRA `(.L_x_2775) ;  /* 0xfffffffc00f09947 */ /* 0x010fea000383ffff */
[----:B------:R-:W-:Y:S05]  /*b550*/  BRA `(.L_x_2798) ;  /* 0xffffffe800887947 */ /* 0x000fea000383ffff */
.L_x_2777:
[----:B------:R-:W-:-:S07]  /*b560*/  SHF.L.U32 R4, R10, 0x1f, RZ ;  /* 0x0000001f0a047819 */ /* 0x000fce00000006ff */
.L_x_2799:
[----:B----4-:R4:W1:Y:S02]  /*b570*/  SYNCS.PHASECHK.TRANS64.TRYWAIT P1, [R15+URZ+0x26820], R4 ;  /* 0x026820040f0075a7 */ /* 0x010864000802017f */
[----:B-1----:R-:W-:Y:S05]  /*b580*/  @!P1 NANOSLEEP.SYNCS 0x989680 ;  /* 0x009896800000995d */ /* 0x002fea0003900000 */
[----:B------:R-:W1:Y:S02]  /*b590*/  @!P1 SYNCS.PHASECHK.TRANS64 P1, [R15+URZ+0x26820], R4 ;  /* 0x026820040f0095a7 */ /* 0x000e64000802007f */
[----:B-1----:R-:W-:Y:S05]  /*b5a0*/  @!P1 BRA `(.L_x_2799) ;  /* 0xfffffffc00f09947 */ /* 0x002fea000383ffff */
[----:B------:R-:W-:Y:S05]  /*b5b0*/  BRA `(.L_x_2800) ;  /* 0xffffffec00287947 */ /* 0x000fea000383ffff */
.L_x_2780:
[----:B----4-:R4:W1:Y:S02]  /*b5c0*/  SYNCS.PHASECHK.TRANS64.TRYWAIT P1, [R15+URZ+0x26840], R12 ;  /* 0x0268400c0f0075a7 */ /* 0x010864000802017f */
[----:B-1----:R-:W-:Y:S05]  /*b5d0*/  @!P1 NANOSLEEP.SYNCS 0x989680 ;  /* 0x009896800000995d */ /* 0x002fea0003900000 */
[----:B------:R-:W1:Y:S02]  /*b5e0*/  @!P1 SYNCS.PHASECHK.TRANS64 P1, [R15+URZ+0x26840], R12 ;  /* 0x0268400c0f0095a7 */ /* 0x000e64000802007f */
[----:B-1----:R-:W-:Y:S05]  /*b5f0*/  @!P1 BRA `(.L_x_2780) ;  /* 0xfffffffc00f09947 */ /* 0x002fea000383ffff */
[----:B------:R-:W-:Y:S05]  /*b600*/  BRA `(.L_x_2801) ;  /* 0xfffffff000007947 */ /* 0x000fea000383ffff */
.L_x_2782:
[----:B-1----:R1:W2:Y:S02]  /*b610*/  SYNCS.PHASECHK.TRANS64.TRYWAIT P1, [R15+URZ+0x26828], R12 ;  /* 0x0268280c0f0075a7 */ /* 0x0022a4000802017f */
[----:B--2---:R-:W-:Y:S05]  /*b620*/  @!P1 NANOSLEEP.SYNCS 0x989680 ;  /* 0x009896800000995d */ /* 0x004fea0003900000 */
[----:B------:R-:W2:Y:S02]  /*b630*/  @!P1 SYNCS.PHASECHK.TRANS64 P1, [R15+URZ+0x26828], R12 ;  /* 0x0268280c0f0095a7 */ /* 0x000ea4000802007f */
[----:B--2---:R-:W-:Y:S05]  /*b640*/  @!P1 BRA `(.L_x_2782) ;  /* 0xfffffffc00f09947 */ /* 0x004fea000383ffff */
[----:B------:R-:W-:Y:S05]  /*b650*/  BRA `(.L_x_2802) ;  /* 0xfffffff000b07947 */ /* 0x000fea000383ffff */
.L_x_2784:
[----:B------:R1:W1:Y:S02]  /*b660*/  SYNCS.PHASECHK.TRANS64.TRYWAIT P0, [R3+URZ+0x26840], R0 ;  /* 0x02684000030075a7 */ /* 0x000264000800017f */
[----:B-1----:R-:W-:Y:S05]  /*b670*/  @!P0 NANOSLEEP.SYNCS 0x989680 ;  /* 0x009896800000895d */ /* 0x002fea0003900000 */
[----:B------:R-:W1:Y:S02]  /*b680*/  @!P0 SYNCS.PHASECHK.TRANS64 P0, [R3+URZ+0x26840], R0 ;  /* 0x02684000030085a7 */ /* 0x000e64000800007f */
[----:B-1----:R-:W-:Y:S05]  /*b690*/  @!P0 BRA `(.L_x_2784) ;  /* 0xfffffffc00f08947 */ /* 0x002fea000383ffff */
[----:B------:R-:W-:Y:S05]  /*b6a0*/  BRA `(.L_x_2803) ;  /* 0xfffffff4007c7947 */ /* 0x000fea000383ffff */
.L_x_2786:
[----:B------:R-:W-:Y:S01]  /*b6b0*/  BSSY B0, `(.L_x_2804) ;  /* 0x0000006000007945 */ /* 0x000fe20003800000 */
[----:B------:R-:W-:-:S07]  /*b6c0*/  IMAD.MOV.U32 R15, RZ, RZ, -0x1 ;  /* 0xffffffffff0f7424 */ /* 0x000fce00078e00ff */
[----:B------:R-:W-:Y:S05]  /*b6d0*/  WARPSYNC.COLLECTIVE R15, `(.L_x_2805) ;  /* 0x000000000f0c7348 */ /* 0x000fea0003c00000 */
[----:B------:R-:W-:Y:S02]  /*b6e0*/  ELECT P6, UR62, PT ;  /* 0x00000000003e782f */ /* 0x000fe400038c0000 */
[----:B------:R-:W-:Y:S01]  /*b6f0*/  MOV R14, UR62 ;  /* 0x0000003e000e7c02 */ /* 0x000fe20008000f00 */
[----:B------:R-:W-:Y:S10]  /*b700*/  ENDCOLLECTIVE ;  /* 0x000000000000791b */ /* 0x000ff40003800000 */
.L_x_2805:
[----:B------:R-:W-:Y:S05]  /*b710*/  BSYNC B0 ;  /* 0x0000000000007941 */ /* 0x000fea0003800000 */
.L_x_2804:
[----:B------:R-:W-:Y:S05]  /*b720*/  BRA `(.L_x_2806) ;  /* 0xfffffff800487947 */ /* 0x000fea000383ffff */
.L_x_2788:
[----:B-1----:R1:W2:Y:S02]  /*b730*/  SYNCS.PHASECHK.TRANS64.TRYWAIT P0, [R7+URZ], R4 ;  /* 0x00000004070075a7 */ /* 0x0022a4000800017f */
[----:B--2---:R-:W-:Y:S05]  /*b740*/  @!P0 NANOSLEEP.SYNCS 0x989680 ;  /* 0x009896800000895d */ /* 0x004fea0003900000 */
[----:B------:R-:W2:Y:S02]  /*b750*/  @!P0 SYNCS.PHASECHK.TRANS64 P0, [R7+URZ], R4 ;  /* 0x00000004070085a7 */ /* 0x000ea4000800007f */
[----:B--2---:R-:W-:Y:S05]  /*b760*/  @!P0 BRA `(.L_x_2788) ;  /* 0xfffffffc00f08947 */ /* 0x004fea000383ffff */
[----:B------:R-:W-:Y:S05]  /*b770*/  BRA `(.L_x_2807) ;  /* 0xfffffff800887947 */ /* 0x000fea000383ffff */
.L_x_2789:
[----:B--2---:R2:W3:Y:S02]  /*b780*/  SYNCS.PHASECHK.TRANS64.TRYWAIT P0, [R3+URZ], R0 ;  /* 0x00000000030075a7 */ /* 0x0044e4000800017f */
[----:B---3--:R-:W-:Y:S05]  /*b790*/  @!P0 NANOSLEEP.SYNCS 0x989680 ;  /* 0x009896800000895d */ /* 0x008fea0003900000 */
[----:B------:R-:W3:Y:S02]  /*b7a0*/  @!P0 SYNCS.PHASECHK.TRANS64 P0, [R3+URZ], R0 ;  /* 0x00000000030085a7 */ /* 0x000ee4000800007f */
[----:B---3--:R-:W-:Y:S05]  /*b7b0*/  @!P0 BRA `(.L_x_2789) ;  /* 0xfffffffc00f08947 */ /* 0x008fea000383ffff */
[----:B------:R-:W-:Y:S05]  /*b7c0*/  BRA `(.L_x_2808) ;  /* 0xfffffff8007c7947 */ /* 0x000fea000383ffff */
.L_x_2791:
[----:B--2---:R2:W3:Y:S02]  /*b7d0*/  SYNCS.PHASECHK.TRANS64.TRYWAIT P0, [R5+URZ], R4 ;  /* 0x00000004050075a7 */ /* 0x0044e4000800017f */
[----:B---3--:R-:W-:Y:S05]  /*b7e0*/  @!P0 NANOSLEEP.SYNCS 0x989680 ;  /* 0x009896800000895d */ /* 0x008fea0003900000 */
[----:B------:R-:W3:Y:S02]  /*b7f0*/  @!P0 SYNCS.PHASECHK.TRANS64 P0, [R5+URZ], R4 ;  /* 0x00000004050085a7 */ /* 0x000ee4000800007f */
[----:B---3--:R-:W-:Y:S05]  /*b800*/  @!P0 BRA `(.L_x_2791) ;  /* 0xfffffffc00f08947 */ /* 0x008fea000383ffff */
[----:B------:R-:W-:Y:S05]  /*b810*/  BRA `(.L_x_2809) ;  /* 0xfffffff800807947 */ /* 0x000fea000383ffff */
.L_x_2810:
        /* <DEDUP_REMOVED lines=14> */
.L_x_3316:


//--------------------- .text._ZN7cutlass13device_kernelIN5flash11enable_sm90INS1_16FlashAttnBwdSm90INS1_25CollectiveMainloopBwdSm90ILi2ELi2ELi2EN4cute5tupleIJNS5_1CILi1EEES8_S8_EEENS6_IJNS7_ILi64EEENS7_ILi128EEENS7_ILi96EEEEEENS_6half_tEfNS_4arch4Sm90ELb1ELb0ELb1ELb1ELb1ELb1ELb0ELb0ELi2ELi1ELi2ELi1ELb1EEENS1_21CollectiveEpilogueBwdISD_SE_SG_Li256ELb1ELb0ELi1EEENS1_25SingleTileBwdLPTSchedulerILb1ELi128ELb1EEEEEEEEEvNT_6ParamsE --------------------------
	.section	.text._ZN7cutlass13device_kernelIN5flash11enable_sm90INS1_16FlashAttnBwdSm90INS1_25CollectiveMainloopBwdSm90ILi2ELi2ELi2EN4cute5tupleIJNS5_1CILi1EEES8_S8_EEENS6_IJNS7_ILi64EEENS7_ILi128EEENS7_ILi96EEEEEENS_6half_tEfNS_4arch4Sm90ELb1ELb0ELb1ELb1ELb1ELb1ELb0ELb0ELi2ELi1ELi2ELi1ELb1EEENS1_21CollectiveEpilogueBwdISD_SE_SG_Li256ELb1ELb0ELi1EEENS1_25SingleTileBwdLPTSchedulerILb1ELi128ELb1EEEEEEEEEvNT_6ParamsE,"ax",@progbits
	.align	128
.text._ZN7cutlass13device_kernelIN5flash11enable_sm90INS1_16FlashAttnBwdSm90INS1_25CollectiveMainloopBwdSm90ILi2ELi2ELi2EN4cute5tupleIJNS5_1CILi1EEES8_S8_EEENS6_IJNS7_ILi64EEENS7_ILi128EEENS7_ILi96EEEEEENS_6half_tEfNS_4arch4Sm90ELb1ELb0ELb1ELb1ELb1ELb1ELb0ELb0ELi2ELi1ELi2ELi1ELb1EEENS1_21CollectiveEpilogueBwdISD_SE_SG_Li256ELb1ELb0ELi1EEENS1_25SingleTileBwdLPTSchedulerILb1ELi128ELb1EEEEEEEEEvNT_6ParamsE:
        .type           _ZN7cutlass13device_kernelIN5flash11enable_sm90INS1_16FlashAttnBwdSm90INS1_25CollectiveMainloopBwdSm90ILi2ELi2ELi2EN4cute5tupleIJNS5_1CILi1EEES8_S8_EEENS6_IJNS7_ILi64EEENS7_ILi128EEENS7_ILi96EEEEEENS_6half_tEfNS_4arch4Sm90ELb1ELb0ELb1ELb1ELb1ELb1ELb0ELb0ELi2ELi1ELi2ELi1ELb1EEENS1_21CollectiveEpilogueBwdISD_SE_SG_Li256ELb1ELb0ELi1EEENS1_25SingleTileBwdLPTSchedulerILb1ELi128ELb1EEEEEEEEEvNT_6ParamsE,@function
        .size           _ZN7cutlass13device_kernelIN5flash11enable_sm90INS1_16FlashAttnBwdSm90INS1_25CollectiveMainloopBwdSm90ILi2ELi2ELi2EN4cute5tupleIJNS5_1CILi1EEES8_S8_EEENS6_IJNS7_ILi64EEENS7_ILi128EEENS7_ILi96EEEEEENS_6half_tEfNS_4arch4Sm90ELb1ELb0ELb1ELb1ELb1ELb1ELb0ELb0ELi2ELi1ELi2ELi1ELb1EEENS1_21CollectiveEpilogueBwdISD_SE_SG_Li256ELb1ELb0ELi1EEENS1_25SingleTileBwdLPTSchedulerILb1ELi128ELb1EEEEEEEEEvNT_6ParamsE,(.L_x_3317 - _ZN7cutlass13device_kernelIN5flash11enable_sm90INS1_16FlashAttnBwdSm90INS1_25CollectiveMainloopBwdSm90ILi2ELi2ELi2EN4cute5tupleIJNS5_1CILi1EEES8_S8_EEENS6_IJNS7_ILi64EEENS7_ILi128EEENS7_ILi96EEEEEENS_6half_tEfNS_4arch4Sm90ELb1ELb0ELb1ELb1ELb1ELb1ELb0ELb0ELi2ELi1ELi2ELi1ELb1EEENS1_21CollectiveEpilogueBwdISD_SE_SG_Li256ELb1ELb0ELi1EEENS1_25SingleTileBwdLPTSchedulerILb1ELi128ELb1EEEEEEEEEvNT_6ParamsE)
        .other          _ZN7cutlass13device_kernelIN5flash11enable_sm90INS1_16FlashAttnBwdSm90INS1_25CollectiveMainloopBwdSm90ILi2ELi2ELi2EN4cute5tupleIJNS5_1CILi1EEES8_S8_EEENS6_IJNS7_ILi64EEENS7_ILi128EEENS7_ILi96EEEEEENS_6half_tEfNS_4arch4Sm90ELb1ELb0ELb1ELb1ELb1ELb1ELb0ELb0ELi2ELi1ELi2ELi1ELb1EEENS1_21CollectiveEpilogueBwdISD_SE_SG_Li256ELb1ELb0ELi1EEENS1_25SingleTileBwdLPTSchedulerILb1ELi128ELb1EEEEEEEEEvNT_6ParamsE,@"STO_CUDA_ENTRY STV_DEFAULT"
_ZN7cutlass13device_kernelIN5flash11enable_sm90INS1_16FlashAttnBwdSm90INS1_25CollectiveMainloopBwdSm90ILi2ELi2ELi2EN4cute5tupleIJNS5_1CILi1EEES8_S8_EEENS6_IJNS7_ILi64EEENS7_ILi128EEENS7_ILi96EEEEEENS_6half_tEfNS_4arch4Sm90ELb1ELb0ELb1ELb1ELb1ELb1ELb0ELb0ELi2ELi1ELi2ELi1ELb1EEENS1_21CollectiveEpilogueBwdISD_SE_SG_Li256ELb1ELb0ELi1EEENS1_25SingleTileBwdLPTSchedulerILb1ELi128ELb1EEEEEEEEEvNT_6ParamsE:
        /* <DEDUP_REMOVED lines=24> */
.L_x_2812:
[----:B------:R-:W-:Y:S05]  /*0180*/  BSYNC B0 ;  /* 0x0000000000007941 */ /* 0x000fea0003800000 */
.L_x_2811:
        /* <DEDUP_REMOVED lines=37> */
.L_x_2813:
        /* <DEDUP_REMOVED lines=22> */
.L_x_2814:
[----:B------:R-:W-:Y:S01]  /*0540*/  PLOP3.LUT P0, PT, PT, PT, UP0, 0x80, 0x0 ;  /* 0x000000000000781c */ /* 0x000fe20003f0f008 */
[----:B------:R-:W-:Y:S01]  /*0550*/  NOP ;  /* 0x0000000000007918 */ /* 0x000fe20000000000 */
[----:B------:R-:W-:Y:S01]  /*0560*/  ULDC.64 UR46, c[0x0][0x208] ;  /* 0x00008200002e7ab9 */ /* 0x000fe20000000a00 */
[----:B------:R-:W-:Y:S01]  /*0570*/  BSSY B6, `(.L_x_2815) ;  /* 0x0000b61000067945 */ /* 0x000fe20003800000 */
[----:B-12-4-:R-:W-:Y:S09]  /*0580*/  BAR.SYNC.DEFER_BLOCKING 0x0 ;  /* 0x0000000000007b1d */ /* 0x016ff20000010000 */
[----:B------:R-:W-:Y:S05]  /*0590*/  @!P0 BRA `(.L_x_2816) ;  /* 0x0000006800488947 */ /* 0x000fea0003800000 */
.L_x_2817:
        /* <DEDUP_REMOVED lines=32> */
.L_x_2818:
[----:B------:R-:W-:Y:S01]  /*07a0*/  ULDC UR8, c[0x0][0x8c4] ;  /* 0x0002310000087ab9 */ /* 0x000fe20000000800 */
[----:B------:R-:W-:Y:S01]  /*07b0*/  UMOV UR7, UR9 ;  /* 0x0000000900077c82 */ /* 0x000fe20008000000 */
[----:B------:R-:W-:-:S11]  /*07c0*/  UISETP.NE.AND UP0, UPT, UR8, 0x1, UPT ;  /* 0x000000010800788c */ /* 0x000fd6000bf05270 */
[----:B------:R-:W-:Y:S02]  /*07d0*/  @UP0 ULDC.64 UR10, c[0x0][0x8c8] ;  /* 0x00023200000a0ab9 */ /* 0x000fe40000000a00 */
[----:B------:R-:W-:-:S04]  /*07e0*/  UIMAD.WIDE.U32 UR4, UR9, UR10, URZ ;  /* 0x0000000a090472a5 */ /* 0x000fc8000f8e003f */
[----:B------:R-:W-:-:S04]  /*07f0*/  @UP0 USHF.R.U32.HI UR7, URZ, UR11, UR5 ;  /* 0x0000000b3f070299 */ /* 0x000fc80008011605 */
[----:B------:R-:W-:-:S12]  /*0800*/  UIMAD UR4, UR7, UR8, URZ ;  /* 0x00000008070472a4 */ /* 0x000fd8000f8e023f */
.L_x_2819:
        /* <DEDUP_REMOVED lines=23> */
.L_x_2820:
        /* <DEDUP_REMOVED lines=14> */
.L_x_2822:
[----:B------:R-:W-:-:S05]  /*0a60*/  ULDC UR4, c[0x0][0x8ec] ;  /* 0x00023b0000047ab9 */ /* 0x000fca0000000800 */
.L_x_2821:
[----:B------:R-:W-:Y:S02]  /*0a70*/  UIADD3 UR4, UR4, 0x7f, URZ ;  /* 0x0000007f04047890 */ /* 0x000fe4000fffe03f */
[----:B------:R-:W-:Y:S02]  /*0a80*/  ULOP3.LUT UR39, URZ, UR7, URZ, 0x33, !UPT ;  /* 0x000000073f277292 */ /* 0x000fe4000f8e333f */
[----:B------:R-:W-:-:S04]  /*0a90*/  USHF.R.S32.HI UR5, URZ, 0x1f, UR4 ;  /* 0x0000001f3f057899 */ /* 0x000fc80008011404 */
[----:B------:R-:W-:-:S04]  /*0aa0*/  ULEA.HI UR5, UR5, UR4, URZ, 0x7 ;  /* 0x0000000405057291 */ /* 0x000fc8000f8f383f */
[----:B------:R-:W-:-:S04]  /*0ab0*/  USHF.R.S32.HI UR5, URZ, 0x7, UR5 ;  /* 0x000000073f057899 */ /* 0x000fc80008011405 */
[----:B------:R-:W-:Y:S02]  /*0ac0*/  UISETP.GT.AND UP0, UPT, UR5, UR7, UPT ;  /* 0x000000070500728c */ /* 0x000fe4000bf04270 */
[----:B------:R-:W-:Y:S02]  /*0ad0*/  UIADD3 UR39, UR5, UR39, URZ ;  /* 0x0000002705277290 */ /* 0x000fe4000fffe03f */
[----:B------:R-:W-:-:S06]  /*0ae0*/  USEL UR37, UR37, 0xffffffff, UP0 ;  /* 0xffffffff25257887 */ /* 0x000fcc0008000000 */
        /* <DEDUP_REMOVED lines=17> */
.L_x_2824:
        /* <DEDUP_REMOVED lines=14> */
.L_x_2825:
        /* <DEDUP_REMOVED lines=11> */
.L_x_2826:
        /* <DEDUP_REMOVED lines=13> */
.L_x_2827:
        /* <DEDUP_REMOVED lines=84> */
.L_x_2830:
        /* <DEDUP_REMOVED lines=15> */
.L_x_2829:
        /* <DEDUP_REMOVED lines=22> */
.L_x_2832:
        /* <DEDUP_REMOVED lines=15> */
.L_x_2831:
[----:B------:R-:W-:Y:S01]  /*16e0*/  SHF.R.S32.HI R19, RZ, 0x1f, R18 ;  /* 0x0000001fff137819 */ /* 0x000fe20000011412 */
[----:B------:R-:W-:-:S03]  /*16f0*/  UMOV UR4, 0xffffffff ;  /* 0xffffffff00047882 */ /* 0x000fc60000000000 */
[----:B------:R-:W-:-:S04]  /*1700*/  LEA.HI R0, R19, R18, RZ, 0x7 ;  /* 0x0000001213007211 */ /* 0x000fc800078f38ff */
[----:B------:R-:W-:Y:S01]  /*1710*/  SHF.R.S32.HI R17, RZ, 0x7, R0 ;  /* 0x00000007ff117819 */ /* 0x000fe20000011400 */
[----:B------:R-:W-:Y:S06]  /*1720*/  BRA.DIV UR4, `(.L_x_2833) ;  /* 0x000000a6041c7947 */ /* 0x000fec000b800000 */
[----:B------:R1:W2:Y:S02]  /*1730*/  SHFL.IDX PT, R14, R17, RZ, 0x1f ;  /* 0x00001fff110e7589 */ /* 0x0002a400000e0000 */
.L_x_2948:
        /* <DEDUP_REMOVED lines=15> */
.L_x_2834:
        /* <DEDUP_REMOVED lines=19> */
.L_x_2836:
        /* <DEDUP_REMOVED lines=122> */
.L_x_2847:
[----:B------:R-:W-:-:S06]  /*2100*/  UISETP.NE.AND UP0, UPT, UR13, 0x3, UPT ;  /* 0x000000030d00788c */ /* 0x000fcc000bf05270 */
[----:B------:R-:W-:-:S13]  /*2110*/  PLOP3.LUT P0, PT, PT, PT, UP0, 0x80, 0x0 ;  /* 0x000000000000781c */ /* 0x000fda0003f0f008 */
[----:B-1----:R-:W-:Y:S05]  /*2120*/  @!P0 BRA `(.L_x_2837) ;  /* 0x0000000000048947 */ /* 0x002fea0003800000 */
[----:B------:R-:W-:Y:S01]  /*2130*/  BPT.TRAP 0x1 ;  /* 0x000000040000795c */ /* 0x000fe20000300000 */
.L_x_2837:
[----:B------:R-:W-:Y:S01]  /*2140*/  R2UR UR7, R235 ;  /* 0x00000000eb0772ca */ /* 0x000fe200000e0000 */
[----:B------:R-:W-:-:S05]  /*2150*/  IMAD.U32 R120, RZ, RZ, UR12 ;  /* 0x0000000cff787e24 */ /* 0x000fca000f8e00ff */
[----:B------:R-:W-:-:S07]  /*2160*/  SHF.L.U32 R120, R120, 0x1f, RZ ;  /* 0x0000001f78787819 */ /* 0x000fce00000006ff */
[----:B------:R-:W-:-:S09]  /*2170*/  ULEA UR7, UR4, UR7, 0x3 ;  /* 0x0000000704077291 */ /* 0x000fd2000f8e183f */
[----:B------:R1:W2:Y:S01]  /*2180*/  SYNCS.PHASECHK.TRANS64.TRYWAIT P1, [UR7+0x26810], R120 ;  /* 0x02681078ff0075a7 */ /* 0x0002a20008020147 */
[----:B------:R-:W-:Y:S05]  /*2190*/  @!P0 BRA `(.L_x_2838) ;  /* 0x0000000000048947 */ /* 0x000fea0003800000 */
[----:B------:R-:W-:Y:S01]  /*21a0*/  BPT.TRAP 0x1 ;  /* 0x000000040000795c */ /* 0x000fe20000300000 */
.L_x_2838:
[----:B--2---:R-:W-:Y:S05]  /*21b0*/  @P1 BRA `(.L_x_2839) ;  /* 0x0000000000081947 */ /* 0x004fea0003800000 */
[----:B------:R-:W2:Y:S02]  /*21c0*/  SYNCS.PHASECHK.TRANS64.TRYWAIT P1, [UR7+0x26810], R120 ;  /* 0x02681078ff0075a7 */ /* 0x000ea40008020147 */
[----:B--2---:R-:W-:Y:S05]  /*21d0*/  @!P1 BRA `(.L_x_2840) ;  /* 0x0000009800a49947 */ /* 0x004fea0003800000 */
.L_x_2839:
        /* <DEDUP_REMOVED lines=66> */
.L_x_2841:
[----:B------:R1:W1:Y:S01]  /*2600*/  SYNCS.PHASECHK.TRANS64.TRYWAIT P1, [UR7+0x26830], R120 ;  /* 0x02683078ff0075a7 */ /* 0x0002620008020147 */
[----:B------:R-:W-:Y:S05]  /*2610*/  @!P0 BRA `(.L_x_2842) ;  /* 0x0000000000048947 */ /* 0x000fea0003800000 */
[----:B------:R-:W-:Y:S01]  /*2620*/  BPT.TRAP 0x1 ;  /* 0x000000040000795c */ /* 0x000fe20000300000 */
.L_x_2842:
        /* <DEDUP_REMOVED lines=50> */
.L_x_2843:
        /* <DEDUP_REMOVED lines=555> */
.L_x_2845:
        /* <DEDUP_REMOVED lines=45> */
.L_x_2846:
        /* <DEDUP_REMOVED lines=62> */
.L_x_2828:
        /* <DEDUP_REMOVED lines=149> */
.L_x_2849:
        /* <DEDUP_REMOVED lines=57> */
.L_x_2851:
[----:B------:R-:W-:Y:S05]  /*5f90*/  BSYNC B0 ;  /* 0x0000000000007941 */ /* 0x000fea0003800000 */
.L_x_2850:
        /* <DEDUP_REMOVED lines=22> */
.L_x_2853:
[----:B------:R-:W-:Y:S05]  /*6100*/  BSYNC B0 ;  /* 0x0000000000007941 */ /* 0x000fea0003800000 */
.L_x_2852:
        /* <DEDUP_REMOVED lines=34> */
.L_x_2855:
[----:B------:R-:W-:Y:S05]  /*6330*/  BSYNC B0 ;  /* 0x0000000000007941 */ /* 0x000fea0003800000 */
.L_x_2854:
        /* <DEDUP_REMOVED lines=23> */
.L_x_2848:
        /* <DEDUP_REMOVED lines=41> */
.L_x_2856:
        /* <DEDUP_REMOVED lines=44> */
.L_x_2858:
[----:B------:R-:W-:Y:S05]  /*6a00*/  BSYNC B0 ;  /* 0x0000000000007941 */ /* 0x000fea0003800000 */
.L_x_2857:
        /* <DEDUP_REMOVED lines=21> */
.L_x_2860:
[----:B------:R-:W-:Y:S05]  /*6b60*/  BSYNC B0 ;  /* 0x0000000000007941 */ /* 0x000fea0003800000 */
.L_x_2859:
        /* <DEDUP_REMOVED lines=30> */
.L_x_2862:
[----:B------:R-:W-:Y:S05]  /*6d50*/  BSYNC B0 ;  /* 0x0000000000007941 */ /* 0x000fea0003800000 */
.L_x_2861:
        /* <DEDUP_REMOVED lines=22> */
.L_x_2816:
        /* <DEDUP_REMOVED lines=29> */
.L_x_2864:
[----:B------:R-:W-:Y:S01]  /*7090*/  ULDC UR9, c[0x0][0x8c4] ;  /* 0x0002310000097ab9 */ /* 0x000fe20000000800 */
[----:B------:R-:W-:Y:S01]  /*70a0*/  UMOV UR7, UR8 ;  /* 0x0000000800077c82 */ /* 0x000fe20008000000 */
[----:B------:R-:W-:-:S11]  /*70b0*/  UISETP.NE.AND UP0, UPT, UR9, 0x1, UPT ;  /* 0x000000010900788c */ /* 0x000fd6000bf05270 */
[----:B------:R-:W-:Y:S02]  /*70c0*/  @UP0 ULDC.64 UR10, c[0x0][0x8c8] ;  /* 0x00023200000a0ab9 */ /* 0x000fe40000000a00 */
[----:B------:R-:W-:-:S04]  /*70d0*/  UIMAD.WIDE.U32 UR4, UR8, UR10, URZ ;  /* 0x0000000a080472a5 */ /* 0x000fc8000f8e003f */
[----:B------:R-:W-:-:S04]  /*70e0*/  @UP0 USHF.R.U32.HI UR7, URZ, UR11, UR5 ;  /* 0x0000000b3f070299 */ /* 0x000fc80008011605 */
[----:B------:R-:W-:-:S12]  /*70f0*/  UIMAD UR4, UR7, UR9, URZ ;  /* 0x00000009070472a4 */ /* 0x000fd8000f8e023f */
.L_x_2865:
        /* <DEDUP_REMOVED lines=23> */
.L_x_2866:
        /* <DEDUP_REMOVED lines=13> */
.L_x_2868:
[----:B------:R-:W-:-:S05]  /*7340*/  ULDC UR4, c[0x0][0x8ec] ;  /* 0x00023b0000047ab9 */ /* 0x000fca0000000800 */
.L_x_2867:
[----:B------:R-:W-:-:S04]  /*7350*/  UIADD3 UR4, UR4, 0x7f, URZ ;  /* 0x0000007f04047890 */ /* 0x000fc8000fffe03f */
[----:B------:R-:W-:-:S04]  /*7360*/  USHF.R.S32.HI UR5, URZ, 0x1f, UR4 ;  /* 0x0000001f3f057899 */ /* 0x000fc80008011404 */
[----:B------:R-:W-:-:S04]  /*7370*/  ULEA.HI UR5, UR5, UR4, URZ, 0x7 ;  /* 0x0000000405057291 */ /* 0x000fc8000f8f383f */
[----:B------:R-:W-:-:S04]  /*7380*/  USHF.R.S32.HI UR5, URZ, 0x7, UR5 ;  /* 0x000000073f057899 */ /* 0x000fc80008011405 */
[----:B------:R-:W-:Y:S02]  /*7390*/  UISETP.GT.AND UP0, UPT, UR5, UR7, UPT ;  /* 0x000000070500728c */ /* 0x000fe4000bf04270 */
[----:B------:R-:W-:Y:S02]  /*73a0*/  ULOP3.LUT UR7, URZ, UR7, URZ, 0x33, !UPT ;  /* 0x000000073f077292 */ /* 0x000fe4000f8e333f */
[----:B------:R-:W-:Y:S02]  /*73b0*/  USEL UR10, UR10, 0xffffffff, UP0 ;  /* 0xffffffff0a0a7887 */ /* 0x000fe40008000000 */
[----:B------:R-:W-:-:S04]  /*73c0*/  UIADD3 UR7, UR5, UR7, URZ ;  /* 0x0000000705077290 */ /* 0x000fc8000fffe03f */
        /* <DEDUP_REMOVED lines=40> */
.L_x_2869:
        /* <DEDUP_REMOVED lines=13> */
.L_x_2870:
        /* <DEDUP_REMOVED lines=12> */
.L_x_2871:
[----:B------:R-:W-:Y:S01]  /*77e0*/  ULEA UR8, UR7, UR14, 0x7 ;  /* 0x0000000e07087291 */ /* 0x000fe2000f8e383f */
[----:B------:R-:W-:-:S03]  /*77f0*/  ULDC UR9, c[0x0][0x74c] ;  /* 0x0001d30000097ab9 */ /* 0x000fc60000000800 */
[----:B------:R-:W-:Y:S02]  /*7800*/  UIADD3 UR9, UR8, -UR9, -UR11 ;  /* 0x8000000908097290 */ /* 0x000fe4000fffe80b */
        /* <DEDUP_REMOVED lines=13> */
[----:B------:R-:W1:Y:S01]  /*78e0*/  S2R R0, SR_TID.X ;  /* 0x0000000000007919 */ /* 0x000e620000002100 */
[----:B------:R-:W-:Y:S01]  /*78f0*/  UIMAD UR16, UR20, UR18, URZ ;  /* 0x00000012141072a4 */ /* 0x000fe2000f8e023f */
[----:B------:R-:W-:Y:S01]  /*7900*/  LOP3.LUT R8, RZ, UR7, RZ, 0x33, !PT ;  /* 0x00000007ff087c12 */ /* 0x000fe2000f8e33ff */
[----:B------:R-:W-:Y:S02]  /*7910*/  USHF.R.S32.HI UR15, URZ, 0x1f, UR10 ;  /* 0x0000001f3f0f7899 */ /* 0x000fe4000801140a */
[----:B------:R-:W-:Y:S02]  /*7920*/  UIMAD UR17, UR6, UR19, UR16 ;  /* 0x00000013061172a4 */ /* 0x000fe4000f8e0210 */
[----:B------:R-:W-:Y:S02]  /*7930*/  UIADD3 UR19, UR11, 0x7f, URZ ;  /* 0x0000007f0b137890 */ /* 0x000fe4000fffe03f */
[----:B------:R-:W-:Y:S01]  /*7940*/  UIMAD.WIDE.U32 UR8, UR6, UR18, URZ ;  /* 0x00000012060872a5 */ /* 0x000fe2000f8e003f */
[----:B------:R-:W-:Y:S01]  /*7950*/  ULDC UR21, c[0x0][0x288] ;  /* 0x0000a20000157ab9 */ /* 0x000fe20000000800 */
[----:B------:R-:W-:-:S02]  /*7960*/  UIADD3 UR16, UR12, -UR13, URZ ;  /* 0x8000000d0c107290 */ /* 0x000fc4000fffe03f */
[----:B------:R-:W-:Y:S01]  /*7970*/  UIADD3 UR14, UR11, 0xbf, -UR14 ;  /* 0x000000bf0b0e7890 */ /* 0x000fe2000fffe80e */
[----:B------:R-:W-:Y:S01]  /*7980*/  ULDC UR22, c[0x0][0x760] ;  /* 0x0001d80000167ab9 */ /* 0x000fe20000000800 */
[----:B------:R-:W-:Y:S02]  /*7990*/  USEL UR29, UR10, URZ, !UP0 ;  /* 0x0000003f0a1d7287 */ /* 0x000fe4000c000000 */
[----:B------:R-:W-:Y:S02]  /*79a0*/  USEL UR23, UR15, URZ, !UP0 ;  /* 0x0000003f0f177287 */ /* 0x000fe4000c000000 */
[----:B------:R-:W-:Y:S02]  /*79b0*/  UIMAD UR18, UR10, UR21, URZ ;  /* 0x000000150a1272a4 */ /* 0x000fe4000f8e023f */
[----:B------:R-:W-:Y:S02]  /*79c0*/  USHF.R.S32.HI UR11, URZ, 0x1f, UR19 ;  /* 0x0000001f3f0b7899 */ /* 0x000fe40008011413 */
[----:B------:R-:W-:-:S02]  /*79d0*/  UIMAD UR15, UR21, UR22, URZ ;  /* 0x00000016150f72a4 */ /* 0x000fc4000f8e023f */
[----:B------:R-:W-:Y:S02]  /*79e0*/  UIADD3 UR10, UP0, UR4, UR8, URZ ;  /* 0x00000008040a7290 */ /* 0x000fe4000ff1e03f */
[----:B------:R-:W-:Y:S02]  /*79f0*/  UIADD3 UR17, UR9, UR17, URZ ;  /* 0x0000001109117290 */ /* 0x000fe4000fffe03f */
[----:B------:R-:W-:Y:S01]  /*7a00*/  ULOP3.LUT UR21, UR16, 0x1, URZ, 0xc0, !UPT ;  /* 0x0000000110157892 */ /* 0x000fe2000f8ec03f */
[----:B-1----:R-:W-:Y:S01]  /*7a10*/  LOP3.LUT R0, R0, 0x1f, RZ, 0xc0, !PT ;  /* 0x0000001f00007812 */ /* 0x002fe200078ec0ff */
[----:B------:R-:W-:Y:S02]  /*7a20*/  ULEA.HI UR22, UR11, UR19, URZ, 0x7 ;  /* 0x000000130b167291 */ /* 0x000fe4000f8f383f */
[----:B------:R-:W-:Y:S02]  /*7a30*/  UIADD3.X UR11, UR5, UR17, URZ, UP0, !UPT ;  /* 0x00000011050b7290 */ /* 0x000fe400087fe43f */
[----:B------:R-:W-:Y:S01]  /*7a40*/  UISETP.NE.U32.AND UP0, UPT, UR21, 0x1, UPT ;  /* 0x000000011500788c */ /* 0x000fe2000bf05070 */
[----:B------:R-:W-:Y:S01]  /*7a50*/  ULDC.64 UR30, c[0x0][0x2e0] ;  /* 0x0000b800001e7ab9 */ /* 0x000fe20000000a00 */
[----:B------:R-:W-:-:S02]  /*7a60*/  UIADD3 UR16, UP1, UR6, UR18, URZ ;  /* 0x0000001206107290 */ /* 0x000fc4000ff3e03f */
[----:B------:R-:W-:Y:S02]  /*7a70*/  UIMAD UR6, UR23, UR30, URZ ;  /* 0x0000001e170672a4 */ /* 0x000fe4000f8e023f */
[----:B------:R-:W-:Y:S01]  /*7a80*/  PLOP3.LUT P1, PT, PT, PT, UP0, 0x80, 0x0 ;  /* 0x000000000000781c */ /* 0x000fe20003f2f008 */
[----:B------:R-:W-:Y:S02]  /*7a90*/  UIMAD.WIDE.U32 UR10, UR29, UR30, UR10 ;  /* 0x0000001e1d0a72a5 */ /* 0x000fe4000f8e000a */
[----:B------:R-:W-:Y:S01]  /*7aa0*/  UIMAD UR21, UR29, UR31, UR6 ;  /* 0x0000001f1d1572a4 */ /* 0x000fe2000f8e0206 */
[----:B------:R-:W-:Y:S01]  /*7ab0*/  ELECT P0, URZ, PT ;  /* 0x00000000003f782f */ /* 0x000fe20003800000 */
[----:B------:R-:W-:Y:S02]  /*7ac0*/  ULEA.HI.X.SX32 UR20, UR18, UR20, 0x1, UP1 ;  /* 0x0000001412147291 */ /* 0x000fe400088f0e3f */
[----:B------:R-:W-:Y:S02]  /*7ad0*/  USHF.R.S32.HI UR22, URZ, 0x7, UR22 ;  /* 0x000000073f167899 */ /* 0x000fe40008011416 */
[----:B------:R-:W-:-:S04]  /*7ae0*/  UIADD3 UR32, UR11, UR21, URZ ;  /* 0x000000150b207290 */ /* 0x000fc8000fffe03f */
[----:B------:R-:W-:Y:S08]  /*7af0*/  @P1 BRA `(.L_x_2872) ;  /* 0x0000000400881947 */ /* 0x000ff00003800000 */
        /* <DEDUP_REMOVED lines=18> */
.L_x_2875:
[----:B------:R-:W2:Y:S04]  /*7c20*/  LDG.E.STRONG.GPU R4, desc[UR46][R2.64] ;  /* 0x0000002e02047981 */ /* 0x000ea8000c1ef900 */
[----:B--2---:R-:W-:Y:S01]  /*7c30*/  CCTL.IVALL ;  /* 0x00000000ff00798f */ /* 0x004fe20002000000 */
[----:B------:R-:W-:Y:S05]  /*7c40*/  YIELD ;  /* 0x0000000000007946 */ /* 0x000fea0003800000 */
[----:B------:R-:W-:-:S13]  /*7c50*/  ISETP.NE.AND P1, PT, R4, R5, PT ;  /* 0x000000050400720c */ /* 0x000fda0003f25270 */
[----:B------:R-:W-:Y:S05]  /*7c60*/  @P1 BRA `(.L_x_2875) ;  /* 0xfffffffc00ec1947 */ /* 0x000fea000383ffff */
.L_x_2874:
[----:B------:R-:W-:Y:S05]  /*7c70*/  BSYNC B0 ;  /* 0x0000000000007941 */ /* 0x000fea0003800000 */
.L_x_2873:
[----:B------:R-:W-:-:S03]  /*7c80*/  UMOV UR6, 0xffffffff ;  /* 0xffffffff00067882 */ /* 0x000fc60000000000 */
[----:B------:R-:W-:Y:S05]  /*7c90*/  BRA.DIV UR6, `(.L_x_2876) ;  /* 0x0000004206247947 */ /* 0x000fea000b800000 */
[----:B------:R-:W-:Y:S01]  /*7ca0*/  NOP ;  /* 0x0000000000007918 */ /* 0x000fe20000000000 */
.L_x_2951:
        /* <DEDUP_REMOVED lines=22> */
.L_x_2878:
[----:B------:R-:W-:Y:S05]  /*7e10*/  BSYNC B0 ;  /* 0x0000000000007941 */ /* 0x000fea0003800000 */
.L_x_2877:
        /* <DEDUP_REMOVED lines=9> */
[----:B------:R-:W-:Y:S02]  /*7eb0*/  UIADD3 UR24, UP0, UR6, UR10, URZ ;  /* 0x0000000a06187290 */ /* 0x000fe4000ff1e03f */
[----:B-1----:R-:W-:Y:S02]  /*7ec0*/  ULEA UR23, UR23, UR7, 0x18 ;  /* 0x0000000717177291 */ /* 0x002fe4000f8ec03f */
[----:B------:R-:W-:Y:S02]  /*7ed0*/  ULEA.HI.X.SX32 UR7, UR6, UR32, 0x1, UP0 ;  /* 0x0000002006077291 */ /* 0x000fe400080f0e3f */
        /* <DEDUP_REMOVED lines=8> */
.L_x_2880:
[----:B------:R-:W-:Y:S05]  /*7f60*/  BSYNC B0 ;  /* 0x0000000000007941 */ /* 0x000fea0003800000 */
.L_x_2879:
[----:B------:R-:W-:Y:S06]  /*7f70*/  BAR.ARV 0xa, 0xa0 ;  /* 0x0282800000007b1d */ /* 0x000fec0000002000 */
[----:B------:R-:W-:Y:S04]  /*7f80*/  BSSY B0, `(.L_x_2881) ;  /* 0x0000003000007945 */ /* 0x000fe80003800000 */
[----:B------:R-:W-:Y:S05]  /*7f90*/  @!P0 BRA `(.L_x_2882) ;  /* 0x0000000000048947 */ /* 0x000fea0003800000 */
[----:B------:R-:W-:-:S04]  /*7fa0*/  DEPBAR.LE SB0, 0x0 ;  /* 0x000080000000791a */ /* 0x000fc80000000000 */
.L_x_2882:
[----:B------:R-:W-:Y:S05]  /*7fb0*/  BSYNC B0 ;  /* 0x0000000000007941 */ /* 0x000fea0003800000 */
.L_x_2881:
        /* <DEDUP_REMOVED lines=19> */
.L_x_2884:
[----:B------:R-:W-:Y:S05]  /*80f0*/  BSYNC B0 ;  /* 0x0000000000007941 */ /* 0x000fea0003800000 */
.L_x_2883:
[----:B------:R-:W-:Y:S01]  /*8100*/  UIADD3 UR7, UR13, 0x1, URZ ;  /* 0x000000010d077890 */ /* 0x000fe2000fffe03f */
[----:B------:R-:W-:Y:S11]  /*8110*/  BRA `(.L_x_2885) ;  /* 0x0000000000047947 */ /* 0x000ff60003800000 */
.L_x_2872:
[----:B------:R-:W-:-:S05]  /*8120*/  UMOV UR7, UR13 ;  /* 0x0000000d00077c82 */ /* 0x000fca0008000000 */
.L_x_2885:
[----:B------:R-:W-:-:S04]  /*8130*/  UIADD3 UR6, UR13, 0x1, URZ ;  /* 0x000000010d067890 */ /* 0x000fc8000fffe03f */
[----:B------:R-:W-:-:S06]  /*8140*/  UISETP.NE.AND UP0, UPT, UR12, UR6, UPT ;  /* 0x000000060c00728c */ /* 0x000fcc000bf05270 */
[----:B------:R-:W-:-:S13]  /*8150*/  PLOP3.LUT P1, PT, PT, PT, UP0, 0x80, 0x0 ;  /* 0x000000000000781c */ /* 0x000fda0003f2f008 */
[----:B------:R-:W-:Y:S05]  /*8160*/  @!P1 BRA `(.L_x_2823) ;  /* 0x0000003800849947 */ /* 0x000fea0003800000 */
[----:B------:R-:W-:Y:S01]  /*8170*/  UMOV UR18, UR8 ;  /* 0x0000000800127c82 */ /* 0x000fe20008000000 */
[----:B------:R-:W-:Y:S01]  /*8180*/  UMOV UR19, UR17 ;  /* 0x0000001100137c82 */ /* 0x000fe20008000000 */
[----:B------:R-:W-:Y:S01]  /*8190*/  ULDC.64 UR24, c[0x0][0x2c0] ;  /* 0x0000b00000187ab9 */ /* 0x000fe20000000a00 */
[----:B------:R-:W-:Y:S01]  /*81a0*/  UIMAD.WIDE.U32 UR18, UR29, UR30, UR18 ;  /* 0x0000001e1d1272a5 */ /* 0x000fe2000f8e0012 */
[----:B------:R-:W-:Y:S01]  /*81b0*/  UMOV UR23, UR7 ;  /* 0x0000000700177c82 */ /* 0x000fe20008000000 */
[----:B------:R-:W-:Y:S02]  /*81c0*/  UMOV UR6, URZ ;  /* 0x0000003f00067c82 */ /* 0x000fe40008000000 */
[----:B------:R-:W-:-:S04]  /*81d0*/  UIADD3 UR27, UP0, UR4, UR18, URZ ;  /* 0x00000012041b7290 */ /* 0x000fc8000ff1e03f */
[----:B------:R-:W-:Y:S02]  /*81e0*/  UIADD3.X UR18, UR5, UR21, UR19, UP0, !UPT ;  /* 0x0000001505127290 */ /* 0x000fe400087fe413 */
[----:B------:R-:W-:-:S04]  /*81f0*/  ULEA UR26, UP0, UR27, UR24, 0x2 ;  /* 0x000000181b1a7291 */ /* 0x000fc8000f80103f */
[----:B------:R-:W-:Y:S02]  /*8200*/  ULEA.HI.X UR27, UR27, UR25, UR18, 0x2, UP0 ;  /* 0x000000191b1b7291 */ /* 0x000fe400080f1412 */
[----:B------:R-:W-:-:S04]  /*8210*/  UIADD3 UR26, UP0, UR26, 0x3000, URZ ;  /* 0x000030001a1a7890 */ /* 0x000fc8000ff1e03f */
[----:B------:R-:W-:-:S12]  /*8220*/  UIADD3.X UR27, URZ, UR27, URZ, UP0, !UPT ;  /* 0x0000001b3f1b7290 */ /* 0x000fd800087fe43f */
.L_x_2910:
        /* <DEDUP_REMOVED lines=18> */
.L_x_2888:
[----:B------:R-:W2:Y:S04]  /*8350*/  LDG.E.STRONG.GPU R4, desc[UR46][R2.64] ;  /* 0x0000002e02047981 */ /* 0x000ea8000c1ef900 */
[----:B--2---:R-:W-:Y:S01]  /*8360*/  CCTL.IVALL ;  /* 0x00000000ff00798f */ /* 0x004fe20002000000 */
[----:B------:R-:W-:Y:S05]  /*8370*/  YIELD ;  /* 0x0000000000007946 */ /* 0x000fea0003800000 */
[----:B------:R-:W-:-:S13]  /*8380*/  ISETP.NE.AND P1, PT, R4, R5, PT ;  /* 0x000000050400720c */ /* 0x000fda0003f25270 */
[----:B------:R-:W-:Y:S05]  /*8390*/  @P1 BRA `(.L_x_2888) ;  /* 0xfffffffc00ec1947 */ /* 0x000fea000383ffff */
.L_x_2887:
[----:B------:R-:W-:Y:S05]  /*83a0*/  BSYNC B0 ;  /* 0x0000000000007941 */ /* 0x000fea0003800000 */
.L_x_2886:
[----:B------:R-:W-:-:S03]  /*83b0*/  UMOV UR24, 0xffffffff ;  /* 0xffffffff00187882 */ /* 0x000fc60000000000 */
[----:B------:R-:W-:Y:S05]  /*83c0*/  BRA.DIV UR24, `(.L_x_2889) ;  /* 0x0000003a18747947 */ /* 0x000fea000b800000 */
[----:B------:R-:W-:Y:S01]  /*83d0*/  NOP ;  /* 0x0000000000007918 */ /* 0x000fe20000000000 */
.L_x_2954:
        /* <DEDUP_REMOVED lines=19> */
.L_x_2891:
[----:B------:R-:W-:Y:S05]  /*8510*/  BSYNC B0 ;  /* 0x0000000000007941 */ /* 0x000fea0003800000 */
.L_x_2890:
        /* <DEDUP_REMOVED lines=15> */
.L_x_2893:
[----:B------:R-:W-:Y:S05]  /*8610*/  BSYNC B0 ;  /* 0x0000000000007941 */ /* 0x000fea0003800000 */
.L_x_2892:
[----:B------:R-:W-:Y:S06]  /*8620*/  BAR.ARV 0xa, 0xa0 ;  /* 0x0282800000007b1d */ /* 0x000fec0000002000 */
[----:B------:R-:W-:Y:S04]  /*8630*/  BSSY B0, `(.L_x_2894) ;  /* 0x0000003000007945 */ /* 0x000fe80003800000 */
[----:B------:R-:W-:Y:S05]  /*8640*/  @!P0 BRA `(.L_x_2895) ;  /* 0x0000000000048947 */ /* 0x000fea0003800000 */
[----:B------:R-:W-:-:S04]  /*8650*/  DEPBAR.LE SB0, 0x0 ;  /* 0x000080000000791a */ /* 0x000fc80000000000 */
.L_x_2895:
[----:B------:R-:W-:Y:S05]  /*8660*/  BSYNC B0 ;  /* 0x0000000000007941 */ /* 0x000fea0003800000 */
.L_x_2894:
        /* <DEDUP_REMOVED lines=19> */
.L_x_2897:
[----:B------:R-:W-:Y:S05]  /*87a0*/  BSYNC B0 ;  /* 0x0000000000007941 */ /* 0x000fea0003800000 */
.L_x_2896:
        /* <DEDUP_REMOVED lines=16> */
.L_x_2900:
[----:B------:R-:W2:Y:S04]  /*88b0*/  LDG.E.STRONG.GPU R4, desc[UR46][R2.64] ;  /* 0x0000002e02047981 */ /* 0x000ea8000c1ef900 */
[----:B--2---:R-:W-:Y:S01]  /*88c0*/  CCTL.IVALL ;  /* 0x00000000ff00798f */ /* 0x004fe20002000000 */
[----:B------:R-:W-:Y:S05]  /*88d0*/  YIELD ;  /* 0x0000000000007946 */ /* 0x000fea0003800000 */
[----:B------:R-:W-:-:S13]  /*88e0*/  ISETP.NE.AND P1, PT, R4, R5, PT ;  /* 0x000000050400720c */ /* 0x000fda0003f25270 */
[----:B------:R-:W-:Y:S05]  /*88f0*/  @P1 BRA `(.L_x_2900) ;  /* 0xfffffffc00ec1947 */ /* 0x000fea000383ffff */
.L_x_2899:
[----:B------:R-:W-:Y:S05]  /*8900*/  BSYNC B0 ;  /* 0x0000000000007941 */ /* 0x000fea0003800000 */
.L_x_2898:
[----:B------:R-:W-:-:S03]  /*8910*/  UMOV UR18, 0xffffffff ;  /* 0xffffffff00127882 */ /* 0x000fc60000000000 */
[----:B------:R-:W-:Y:S05]  /*8920*/  BRA.DIV UR18, `(.L_x_2901) ;  /* 0x0000003612387947 */ /* 0x000fea000b800000 */
[----:B------:R-:W-:Y:S01]  /*8930*/  NOP ;  /* 0x0000000000007918 */ /* 0x000fe20000000000 */
.L_x_2957:
        /* <DEDUP_REMOVED lines=15> */
.L_x_2903:
[----:B------:R-:W-:Y:S05]  /*8a30*/  BSYNC B0 ;  /* 0x0000000000007941 */ /* 0x000fea0003800000 */
.L_x_2902:
        /* <DEDUP_REMOVED lines=15> */
.L_x_2905:
[----:B------:R-:W-:Y:S05]  /*8b30*/  BSYNC B0 ;  /* 0x0000000000007941 */ /* 0x000fea0003800000 */
.L_x_2904:
[----:B------:R-:W-:Y:S06]  /*8b40*/  BAR.ARV 0xa, 0xa0 ;  /* 0x0282800000007b1d */ /* 0x000fec0000002000 */
[----:B------:R-:W-:Y:S04]  /*8b50*/  BSSY B0, `(.L_x_2906) ;  /* 0x0000003000007945 */ /* 0x000fe80003800000 */
[----:B------:R-:W-:Y:S05]  /*8b60*/  @!P0 BRA `(.L_x_2907) ;  /* 0x0000000000048947 */ /* 0x000fea0003800000 */
[----:B------:R-:W-:-:S04]  /*8b70*/  DEPBAR.LE SB0, 0x0 ;  /* 0x000080000000791a */ /* 0x000fc80000000000 */
.L_x_2907:
[----:B------:R-:W-:Y:S05]  /*8b80*/  BSYNC B0 ;  /* 0x0000000000007941 */ /* 0x000fea0003800000 */
.L_x_2906:
        /* <DEDUP_REMOVED lines=19> */
.L_x_2909:
[----:B------:R-:W-:Y:S05]  /*8cc0*/  BSYNC B0 ;  /* 0x0000000000007941 */ /* 0x000fea0003800000 */
.L_x_2908:
[----:B------:R-:W-:Y:S02]  /*8cd0*/  UIADD3 UR7, UR7, 0x2, URZ ;  /* 0x0000000207077890 */ /* 0x000fe4000fffe03f */
[----:B------:R-:W-:Y:S02]  /*8ce0*/  UIADD3 UR6, UR6, 0x3000, URZ ;  /* 0x0000300006067890 */ /* 0x000fe4000fffe03f */
[----:B------:R-:W-:-:S06]  /*8cf0*/  UISETP.GE.AND UP0, UPT, UR7, UR12, UPT ;  /* 0x0000000c0700728c */ /* 0x000fcc000bf06270 */
[----:B------:R-:W-:-:S13]  /*8d00*/  PLOP3.LUT P1, PT, PT, PT, UP0, 0x80, 0x0 ;  /* 0x000000000000781c */ /* 0x000fda0003f2f008 */
[----:B------:R-:W-:Y:S05]  /*8d10*/  @!P1 BRA `(.L_x_2910) ;  /* 0xfffffff400449947 */ /* 0x000fea000383ffff */
[----:B------:R-:W-:Y:S05]  /*8d20*/  BRA `(.L_x_2823) ;  /* 0x0000002c00947947 */ /* 0x000fea0003800000 */
.L_x_2863:
[----:B------:R-:W1:Y:S01]  /*8d30*/  LDC R5, c[0x0][0x8d0] ;  /* 0x00023400ff057b82 */ /* 0x000e620000000800 */
[----:B------:R-:W2:Y:S01]  /*8d40*/  S2R R3, SR_CTAID.X ;  /* 0x0000000000037919 */ /* 0x000ea20000002500 */
[----:B------:R-:W-:Y:S01]  /*8d50*/  ULDC UR4, c[0x0][0x8e8] ;  /* 0x00023a0000047ab9 */ /* 0x000fe20000000800 */
[----:B-1----:R-:W-:Y:S01]  /*8d60*/  ISETP.NE.AND P0, PT, R5, 0x1, PT ;  /* 0x000000010500780c */ /* 0x002fe20003f05270 */
[----:B--2---:R-:W-:-:S12]  /*8d70*/  IMAD.MOV.U32 R2, RZ, RZ, R3 ;  /* 0x000000ffff027224 */ /* 0x004fd800078e0003 */
[----:B------:R-:W1:Y:S08]  /*8d80*/  @P0 LDC R0, c[0x0][0x8d4] ;  /* 0x00023500ff000b82 */ /* 0x000e700000000800 */
[----:B------:R-:W2:Y:S01]  /*8d90*/  @P0 LDC R7, c[0x0][0x8d8] ;  /* 0x00023600ff070b82 */ /* 0x000ea20000000800 */
[----:B-1----:R-:W-:-:S05]  /*8da0*/  @P0 IMAD.HI.U32 R0, R3, R0, RZ ;  /* 0x0000000003000227 */ /* 0x002fca00078e00ff */
[----:B--2---:R-:W-:-:S04]  /*8db0*/  @P0 SHF.R.U32.HI R2, RZ, R7, R0 ;  /* 0x00000007ff020219 */ /* 0x004fc80000011600 */
[----:B------:R-:W-:Y:S01]  /*8dc0*/  ISETP.GE.AND P0, PT, R2, UR4, PT ;  /* 0x0000000402007c0c */ /* 0x000fe2000bf06270 */
[----:B------:R-:W-:-:S04]  /*8dd0*/  IMAD.MOV R0, RZ, RZ, -R2 ;  /* 0x000000ffff007224 */ /* 0x000fc800078e0a02 */
[----:B------:R-:W-:-:S08]  /*8de0*/  IMAD R5, R5, R0, R3 ;  /* 0x0000000005057224 */ /* 0x000fd000078e0203 */
[----:B------:R-:W-:Y:S05]  /*8df0*/  @!P0 BRA `(.L_x_2911) ;  /* 0x0000000000208947 */ /* 0x000fea0003800000 */
[----:B------:R-:W1:Y:S01]  /*8e00*/  LDC R3, c[0x0][0x8dc] ;  /* 0x00023700ff037b82 */ /* 0x000e620000000800 */
[----:B------:R-:W-:Y:S01]  /*8e10*/  IMAD.MOV.U32 R0, RZ, RZ, R5 ;  /* 0x000000ffff007224 */ /* 0x000fe200078e0005 */
[----:B-1----:R-:W-:-:S13]  /*8e20*/  ISETP.NE.AND P0, PT, R3, 0x1, PT ;  /* 0x000000010300780c */ /* 0x002fda0003f05270 */
[----:B------:R-:W1:Y:S02]  /*8e30*/  @P0 LDC.64 R6, c[0x0][0x8e0] ;  /* 0x00023800ff060b82 */ /* 0x000e640000000a00 */
[----:B-1----:R-:W-:-:S05]  /*8e40*/  @P0 IMAD.HI.U32 R4, R5, R6, RZ ;  /* 0x0000000605040227 */ /* 0x002fca00078e00ff */
[----:B------:R-:W-:-:S05]  /*8e50*/  @P0 SHF.R.U32.HI R0, RZ, R7, R4 ;  /* 0x00000007ff000219 */ /* 0x000fca0000011604 */
[----:B------:R-:W-:Y:S01]  /*8e60*/  IMAD R3, R0, R3, RZ ;  /* 0x0000000300037224 */ /* 0x000fe200078e02ff */
[----:B------:R-:W-:Y:S06]  /*8e70*/  BRA `(.L_x_2912) ;  /* 0x00000000001c7947 */ /* 0x000fec0003800000 */
.L_x_2911:
[----:B------:R-:W1:Y:S01]  /*8e80*/  LDC R3, c[0x0][0x8c4] ;  /* 0x00023100ff037b82 */ /* 0x000e620000000800 */
[----:B------:R-:W-:Y:S01]  /*8e90*/  IMAD.MOV.U32 R0, RZ, RZ, R5 ;  /* 0x000000ffff007224 */ /* 0x000fe200078e0005 */
[----:B-1----:R-:W-:-:S13]  /*8ea0*/  ISETP.NE.AND P0, PT, R3, 0x1, PT ;  /* 0x000000010300780c */ /* 0x002fda0003f05270 */
[----:B------:R-:W1:Y:S02]  /*8eb0*/  @P0 LDC.64 R6, c[0x0][0x8c8] ;  /* 0x00023200ff060b82 */ /* 0x000e640000000a00 */
[----:B-1----:R-:W-:-:S05]  /*8ec0*/  @P0 IMAD.HI.U32 R4, R5, R6, RZ ;  /* 0x0000000605040227 */ /* 0x002fca00078e00ff */
[----:B------:R-:W-:-:S05]  /*8ed0*/  @P0 SHF.R.U32.HI R0, RZ, R7, R4 ;  /* 0x00000007ff000219 */ /* 0x000fca0000011604 */
[----:B------:R-:W-:-:S07]  /*8ee0*/  IMAD R3, R0, R3, RZ ;  /* 0x0000000300037224 */ /* 0x000fce00078e02ff */
.L_x_2912:
[----:B------:R-:W1:Y:S01]  /*8ef0*/  LDC R8, c[0x0][0x8b8] ;  /* 0x00022e00ff087b82 */ /* 0x000e620000000800 */
[----:B------:R-:W-:Y:S01]  /*8f00*/  IMAD.IADD R3, R5, 0x1, -R3 ;  /* 0x0000000105037824 */ /* 0x000fe200078e0a03 */
[----:B------:R-:W-:-:S06]  /*8f10*/  ULDC.64 UR6, c[0x0][0x8f8] ;  /* 0x00023e0000067ab9 */ /* 0x000fcc0000000a00 */
[----:B------:R-:W2:Y:S01]  /*8f20*/  LDC R4, c[0x0][0x8c4] ;  /* 0x00023100ff047b82 */ /* 0x000ea20000000800 */
[C---:B-1----:R-:W-:Y:S02]  /*8f30*/  ISETP.NE.AND P0, PT, R8.reuse, 0x1, PT ;  /* 0x000000010800780c */ /* 0x042fe40003f05270 */
[----:B------:R-:W-:Y:S01]  /*8f40*/  R2UR UR20, R8 ;  /* 0x00000000081472ca */ /* 0x000fe200000e0000 */
[----:B--2---:R-:W-:-:S04]  /*8f50*/  IMAD R3, R2, R4, R3 ;  /* 0x0000000402037224 */ /* 0x004fc800078e0203 */
[----:B------:R-:W-:-:S06]  /*8f60*/  IMAD.MOV.U32 R11, RZ, RZ, R3 ;  /* 0x000000ffff0b7224 */ /* 0x000fcc00078e0003 */
[----:B------:R-:W1:Y:S01]  /*8f70*/  @P0 LDC R6, c[0x0][0x8bc] ;  /* 0x00022f00ff060b82 */ /* 0x000e620000000800 */
[----:B------:R-:W-:-:S07]  /*8f80*/  R2UR UR5, R3 ;  /* 0x00000000030572ca */ /* 0x000fce00000e0000 */
[----:B------:R-:W2:Y:S01]  /*8f90*/  @P0 LDC R7, c[0x0][0x8c0] ;  /* 0x00023000ff070b82 */ /* 0x000ea20000000800 */
[----:B-1----:R-:W-:-:S05]  /*8fa0*/  @P0 IMAD.HI.U32 R2, R3, R6, RZ ;  /* 0x0000000603020227 */ /* 0x002fca00078e00ff */
[----:B--2---:R-:W-:Y:S02]  /*8fb0*/  @P0 SHF.R.U32.HI R11, RZ, R7, R2 ;  /* 0x00000007ff0b0219 */ /* 0x004fe40000011602 */
[----:B------:R-:W-:-:S03]  /*8fc0*/  ISETP.NE.U32.AND P0, PT, RZ, UR6, PT ;  /* 0x00000006ff007c0c */ /* 0x000fc6000bf05070 */
[----:B------:R-:W-:Y:S01]  /*8fd0*/  IMAD.MOV R2, RZ, RZ, -R11 ;  /* 0x000000ffff027224 */ /* 0x000fe200078e0a0b */
[----:B------:R-:W-:-:S04]  /*8fe0*/  ISETP.NE.AND.EX P0, PT, RZ, UR7, PT, P0 ;  /* 0x00000007ff007c0c */ /* 0x000fc8000bf05300 */
[----:B------:R-:W-:-:S13]  /*8ff0*/  R2UR UR4, R2 ;  /* 0x00000000020472ca */ /* 0x000fda00000e0000 */
[----:B------:R-:W-:Y:S01]  /*9000*/  UIMAD UR20, UR20, UR4, UR5 ;  /* 0x00000004141472a4 */ /* 0x000fe2000f8e0205 */
[----:B------:R-:W-:Y:S11]  /*9010*/  @!P0 BRA `(.L_x_2913) ;  /* 0x0000000000108947 */ /* 0x000ff60003800000 */
[----:B------:R-:W1:Y:S02]  /*9020*/  LDC.64 R2, c[0x0][0x8f8] ;  /* 0x00023e00ff027b82 */ /* 0x000e640000000a00 */
[----:B-1----:R-:W-:-:S05]  /*9030*/  IMAD.WIDE R2, R11, 0x4, R2 ;  /* 0x000000040b027825 */ /* 0x002fca00078e0202 */
[----:B------:R2:W5:Y:S01]  /*9040*/  LDG.E R4, desc[UR46][R2.64] ;  /* 0x0000002e02047981 */ /* 0x000562000c1e1900 */
[----:B------:R-:W-:Y:S05]  /*9050*/  BRA `(.L_x_2914) ;  /* 0x00000000002c7947 */ /* 0x000fea0003800000 */
.L_x_2913:
[----:B------:R-:W-:Y:S02]  /*9060*/  ULDC.64 UR4, c[0x0][0x8f0] ;  /* 0x00023c0000047ab9 */ /* 0x000fe40000000a00 */
[----:B------:R-:W-:-:S04]  /*9070*/  ISETP.NE.U32.AND P0, PT, RZ, UR4, PT ;  /* 0x00000004ff007c0c */ /* 0x000fc8000bf05070 */
[----:B------:R-:W-:-:S13]  /*9080*/  ISETP.NE.AND.EX P0, PT, RZ, UR5, PT, P0 ;  /* 0x00000005ff007c0c */ /* 0x000fda000bf05300 */
[----:B------:R-:W-:Y:S05]  /*9090*/  @!P0 BRA `(.L_x_2915) ;  /* 0x0000000000188947 */ /* 0x000fea0003800000 */
[----:B------:R-:W1:Y:S02]  /*90a0*/  LDC.64 R2, c[0x0][0x8f0] ;  /* 0x00023c00ff027b82 */ /* 0x000e640000000a00 */
[----:B-1----:R-:W-:-:S05]  /*90b0*/  IMAD.WIDE R2, R11, 0x4, R2 ;  /* 0x000000040b027825 */ /* 0x002fca00078e0202 */
[----:B------:R-:W2:Y:S04]  /*90c0*/  LDG.E R4, desc[UR46][R2.64] ;  /* 0x0000002e02047981 */ /* 0x000ea8000c1e1900 */
[----:B------:R-:W2:Y:S02]  /*90d0*/  LDG.E R5, desc[UR46][R2.64+0x4] ;  /* 0x0000042e02057981 */ /* 0x000ea4000c1e1900 */
[----:B--2---:R-:W-:Y:S01]  /*90e0*/  IMAD.IADD R4, R5, 0x1, -R4 ;  /* 0x0000000105047824 */ /* 0x004fe200078e0a04 */
[----:B------:R-:W-:Y:S06]  /*90f0*/  BRA `(.L_x_2914) ;  /* 0x0000000000047947 */ /* 0x000fec0003800000 */
.L_x_2915:
[----:B------:R-:W1:Y:S02]  /*9100*/  LDC R4, c[0x0][0x8ec] ;  /* 0x00023b00ff047b82 */ /* 0x000e640000000800 */
.L_x_2914:
[----:B-1---5:R-:W-:Y:S01]  /*9110*/  VIADD R4, R4, 0x7f ;  /* 0x0000007f04047836 */ /* 0x022fe20000000000 */
[----:B------:R-:W-:Y:S01]  /*9120*/  LOP3.LUT R12, R0, 0x1ffffff, RZ, 0x3c, !PT ;  /* 0x01ffffff000c7812 */ /* 0x000fe200078e3cff */
[----:B------:R-:W-:Y:S02]  /*9130*/  IMAD.MOV.U32 R10, RZ, RZ, 0x1 ;  /* 0x00000001ff0a7424 */ /* 0x000fe400078e00ff */
[----:B--2---:R-:W-:Y:S01]  /*9140*/  IMAD.MOV.U32 R2, RZ, RZ, RZ ;  /* 0x000000ffff027224 */ /* 0x004fe200078e00ff */
[----:B------:R-:W-:-:S04]  /*9150*/  SHF.R.S32.HI R3, RZ, 0x1f, R4 ;  /* 0x0000001fff037819 */ /* 0x000fc80000011404 */
[----:B------:R-:W-:-:S04]  /*9160*/  LEA.HI R3, R3, R4, RZ, 0x7 ;  /* 0x0000000403037211 */ /* 0x000fc800078f38ff */
[----:B------:R-:W-:-:S04]  /*9170*/  SHF.R.S32.HI R3, RZ, 0x7, R3 ;  /* 0x00000007ff037819 */ /* 0x000fc80000011403 */
[C---:B------:R-:W-:Y:S01]  /*9180*/  ISETP.GT.AND P0, PT, R3.reuse, R0, PT ;  /* 0x000000000300720c */ /* 0x040fe20003f04270 */
[----:B------:R-:W-:-:S03]  /*9190*/  IMAD.IADD R12, R3, 0x1, R12 ;  /* 0x00000001030c7824 */ /* 0x000fc600078e020c */
[----:B------:R-:W-:-:S04]  /*91a0*/  SEL R11, R11, 0xffffffff, P0 ;  /* 0xffffffff0b0b7807 */ /* 0x000fc80000000000 */
[----:B------:R-:W-:-:S13]  /*91b0*/  ISETP.GE.AND P0, PT, R11, RZ, PT ;  /* 0x000000ff0b00720c */ /* 0x000fda0003f06270 */
[----:B------:R-:W-:Y:S05]  /*91c0*/  @!P0 BRA `(.L_x_2916) ;  /* 0x0000002400d88947 */ /* 0x000fea0003800000 */
[----:B------:R-:W1:Y:S08]  /*91d0*/  LDC.64 R8, c[0x0][0x770] ;  /* 0x0001dc00ff087b82 */ /* 0x000e700000000a00 */
[----:B------:R-:W2:Y:S08]  /*91e0*/  LDC.64 R2, c[0x0][0x780] ;  /* 0x0001e000ff027b82 */ /* 0x000eb00000000a00 */
[----:B------:R-:W3:Y:S01]  /*91f0*/  LDC.64 R6, c[0x0][0x778] ;  /* 0x0001de00ff067b82 */ /* 0x000ee20000000a00 */
[----:B-1----:R-:W-:-:S07]  /*9200*/  ISETP.NE.U32.AND P0, PT, R8, RZ, PT ;  /* 0x000000ff0800720c */ /* 0x002fce0003f05070 */
[----:B------:R-:W1:Y:S01]  /*9210*/  LDC.64 R14, c[0x0][0x778] ;  /* 0x0001de00ff0e7b82 */ /* 0x000e620000000a00 */
[----:B------:R-:W-:Y:S02]  /*9220*/  ISETP.NE.AND.EX P0, PT, R9, RZ, PT, P0 ;  /* 0x000000ff0900720c */ /* 0x000fe40003f05300 */
[----:B--2---:R-:W-:-:S05]  /*9230*/  ISETP.NE.U32.AND P1, PT, R2, RZ, PT ;  /* 0x000000ff0200720c */ /* 0x004fca0003f25070 */
[----:B------:R-:W2:Y:S01]  /*9240*/  LDC.64 R4, c[0x0][0x770] ;  /* 0x0001dc00ff047b82 */ /* 0x000ea20000000a00 */
[----:B------:R-:W-:-:S05]  /*9250*/  ISETP.NE.AND.EX P1, PT, R3, RZ, PT, P1 ;  /* 0x000000ff0300720c */ /* 0x000fca0003f25310 */
[----:B------:R-:W-:Y:S01]  /*9260*/  VOTEU.ANY UP0, P0 ;  /* 0x00000000003f7886 */ /* 0x000fe20000000100 */
[----:B---3--:R-:W-:Y:S02]  /*9270*/  ISETP.NE.U32.AND P0, PT, R6, RZ, PT ;  /* 0x000000ff0600720c */ /* 0x008fe40003f05070 */
[----:B------:R-:W-:Y:S02]  /*9280*/  PLOP3.LUT P2, PT, PT, PT, UP0, 0x80, 0x0 ;  /* 0x000000000000781c */ /* 0x000fe40003f4f008 */
[----:B------:R-:W-:-:S03]  /*9290*/  ISETP.NE.AND.EX P0, PT, R7, RZ, PT, P0 ;  /* 0x000000ff0700720c */ /* 0x000fc60003f05300 */
[----:B------:R-:W3:Y:S01]  /*92a0*/  @P1 LDC.64 R6, c[0x0][0x780] ;  /* 0x0001e000ff061b82 */ /* 0x000ee20000000a00 */
[----:B-1----:R-:W-:-:S07]  /*92b0*/  IMAD.WIDE R2, R11, 0x4, R14 ;  /* 0x000000040b027825 */ /* 0x002fce00078e020e */
[----:B------:R-:W1:Y:S01]  /*92c0*/  LDC R15, c[0x0][0x280] ;  /* 0x0000a000ff0f7b82 */ /* 0x000e620000000800 */
[----:B--2---:R-:W-:-:S05]  /*92d0*/  IMAD.WIDE R4, R11, 0x4, R4 ;  /* 0x000000040b047825 */ /* 0x004fca00078e0204 */
[----:B------:R-:W2:Y:S01]  /*92e0*/  @P2 LDG.E R16, desc[UR46][R4.64] ;  /* 0x0000002e04102981 */ /* 0x000ea2000c1e1900 */
[----:B------:R-:W-:-:S03]  /*92f0*/  IMAD.MOV.U32 R13, RZ, RZ, RZ ;  /* 0x000000ffff0d7224 */ /* 0x000fc600078e00ff */
[----:B------:R4:W5:Y:S04]  /*9300*/  @P2 LDG.E R0, desc[UR46][R4.64] ;  /* 0x0000002e04002981 */ /* 0x000968000c1e1900 */
[----:B------:R4:W5:Y:S01]  /*9310*/  @P0 LDG.E R13, desc[UR46][R2.64] ;  /* 0x0000002e020d0981 */ /* 0x000962000c1e1900 */
[----:B---3--:R-:W-:-:S05]  /*9320*/  @P1 IMAD.WIDE R6, R11, 0x4, R6 ;  /* 0x000000040b061825 */ /* 0x008fca00078e0206 */
[----:B-1----:R4:W5:Y:S01]  /*9330*/  @P1 LDG.E R15, desc[UR46][R6.64] ;  /* 0x0000002e060f1981 */ /* 0x002962000c1e1900 */
[----:B--2---:R-:W-:-:S05]  /*9340*/  @P2 IMAD R16, R11, 0x40, R16 ;  /* 0x000000400b102824 */ /* 0x004fca00078e0210 */
[----:B------:R-:W-:Y:S01]  /*9350*/  @P2 R2UR UR4, R16 ;  /* 0x00000000100422ca */ /* 0x000fe200000e0000 */
[----:B----4-:R-:W-:-:S14]  /*9360*/  @P1 BRA `(.L_x_2917) ;  /* 0x0000000000101947 */ /* 0x010fdc0003800000 */
[----:B------:R-:W-:Y:S05]  /*9370*/  @!P2 BRA `(.L_x_2917) ;  /* 0x00000000000ca947 */ /* 0x000fea0003800000 */
[----:B------:R-:W2:Y:S04]  /*9380*/  LDG.E R6, desc[UR46][R4.64] ;  /* 0x0000002e04067981 */ /* 0x000ea8000c1e1900 */
[----:B-----5:R-:W2:Y:S02]  /*9390*/  LDG.E R15, desc[UR46][R4.64+0x4] ;  /* 0x0000042e040f7981 */ /* 0x020ea4000c1e1900 */
[----:B--2---:R-:W-:-:S07]  /*93a0*/  IMAD.IADD R15, R15, 0x1, -R6 ;  /* 0x000000010f0f7824 */ /* 0x004fce00078e0a06 */
.L_x_2917:
[----:B------:R-:W-:Y:S01]  /*93b0*/  @UP0 USHF.R.S32.HI UR5, URZ, 0x1f, UR4 ;  /* 0x0000001f3f050899 */ /* 0x000fe20008011404 */
[----:B------:R-:W-:Y:S01]  /*93c0*/  ULDC.64 UR8, c[0x0][0x788] ;  /* 0x0001e20000087ab9 */ /* 0x000fe20000000a00 */
[----:B------:R-:W-:Y:S01]  /*93d0*/  UMOV UR6, URZ ;  /* 0x0000003f00067c82 */ /* 0x000fe20008000000 */
[----:B------:R-:W-:Y:S01]  /*93e0*/  ISETP.NE.U32.AND P1, PT, RZ, UR8, PT ;  /* 0x00000008ff007c0c */ /* 0x000fe2000bf25070 */
[----:B------:R-:W-:Y:S01]  /*93f0*/  @UP0 ULEA.HI UR5, UR5, UR4, URZ, 0x6 ;  /* 0x0000000405050291 */ /* 0x000fe2000f8f303f */
[----:B-----5:R-:W-:Y:S02]  /*9400*/  @P2 R2UR UR6, R0 ;  /* 0x00000000000622ca */ /* 0x020fe400000e0000 */
[----:B------:R-:W-:Y:S01]  /*9410*/  ISETP.NE.AND.EX P1, PT, RZ, UR9, PT, P1 ;  /* 0x00000009ff007c0c */ /* 0x000fe2000bf25310 */
[----:B------:R-:W-:Y:S01]  /*9420*/  @UP0 ULOP3.LUT UR7, UR5, 0xffffffc0, URZ, 0xc0, !UPT ;  /* 0xffffffc005070892 */ /* 0x000fe2000f8ec03f */
[----:B------:R-:W-:Y:S01]  /*9430*/  ULDC UR9, c[0x0][0x290] ;  /* 0x0000a40000097ab9 */ /* 0x000fe20000000800 */
[----:B------:R-:W-:-:S02]  /*9440*/  UMOV UR4, URZ ;  /* 0x0000003f00047c82 */ /* 0x000fc40008000000 */
[----:B------:R-:W-:Y:S01]  /*9450*/  @UP0 USHF.R.S32.HI UR8, URZ, 0x1f, UR7 ;  /* 0x0000001f3f080899 */ /* 0x000fe20008011407 */
[----:B------:R-:W-:Y:S01]  /*9460*/  IMAD.U32 R0, RZ, RZ, UR9 ;  /* 0x00000009ff007e24 */ /* 0x000fe2000f8e00ff */
[----:B------:R-:W-:Y:S01]  /*9470*/  UMOV UR5, URZ ;  /* 0x0000003f00057c82 */ /* 0x000fe20008000000 */
[----:B------:R-:W-:-:S04]  /*9480*/  @UP0 UMOV UR4, UR7 ;  /* 0x0000000700040c82 */ /* 0x000fc80008000000 */
[----:B------:R-:W-:Y:S01]  /*9490*/  @UP0 UMOV UR5, UR8 ;  /* 0x0000000800050c82 */ /* 0x000fe20008000000 */
[----:B------:R-:W-:Y:S05]  /*94a0*/  @!P1 BRA `(.L_x_2918) ;  /* 0x0000000000109947 */ /* 0x000fea0003800000 */
[----:B------:R-:W1:Y:S02]  /*94b0*/  LDC.64 R2, c[0x0][0x788] ;  /* 0x0001e200ff027b82 */ /* 0x000e640000000a00 */
[----:B-1----:R-:W-:-:S05]  /*94c0*/  IMAD.WIDE R2, R11, 0x4, R2 ;  /* 0x000000040b027825 */ /* 0x002fca00078e0202 */
[----:B------:R1:W5:Y:S01]  /*94d0*/  LDG.E R0, desc[UR46][R2.64] ;  /* 0x0000002e02007981 */ /* 0x000362000c1e1900 */
[----:B------:R-:W-:Y:S05]  /*94e0*/  BRA `(.L_x_2919) ;  /* 0x0000000000107947 */ /* 0x000fea0003800000 */
.L_x_2918:
[----:B------:R-:W-:Y:S05]  /*94f0*/  @!P0 BRA `(.L_x_2919) ;  /* 0x00000000000c8947 */ /* 0x000fea0003800000 */
[----:B------:R-:W2:Y:S04]  /*9500*/  LDG.E R5, desc[UR46][R2.64] ;  /* 0x0000002e02057981 */ /* 0x000ea8000c1e1900 */
[----:B------:R-:W2:Y:S02]  /*9510*/  LDG.E R0, desc[UR46][R2.64+0x4] ;  /* 0x0000042e02007981 */ /* 0x000ea4000c1e1900 */
[----:B--2---:R-:W-:-:S07]  /*9520*/  IMAD.IADD R0, R0, 0x1, -R5 ;  /* 0x0000000100007824 */ /* 0x004fce00078e0a05 */
.L_x_2919:
[----:B-1----:R-:W-:Y:S01]  /*9530*/  IMAD R3, R12, 0x80, R15 ;  /* 0x000000800c037824 */ /* 0x002fe200078e020f */
[----:B------:R-:W-:Y:S01]  /*9540*/  ULDC UR7, c[0x0][0x74c] ;  /* 0x0001d30000077ab9 */ /* 0x000fe20000000800 */
[----:B------:R-:W-:Y:S02]  /*9550*/  VIADD R15, R15, 0x3f ;  /* 0x0000003f0f0f7836 */ /* 0x000fe40000000000 */
[----:B------:R-:W-:Y:S01]  /*9560*/  IMAD.MOV.U32 R2, RZ, RZ, RZ ;  /* 0x000000ffff027224 */ /* 0x000fe200078e00ff */
[----:B-----5:R-:W-:-:S04]  /*9570*/  IADD3 R0, R3, -UR7, -R0 ;  /* 0x8000000703007c10 */ /* 0x020fc8000fffe800 */
[----:B------:R-:W-:-:S04]  /*9580*/  SHF.R.S32.HI R3, RZ, 0x1f, R0 ;  /* 0x0000001fff037819 */ /* 0x000fc80000011400 */
[----:B------:R-:W-:Y:S02]  /*9590*/  LEA.HI R3, R3, R0, RZ, 0x6 ;  /* 0x0000000003037211 */ /* 0x000fe400078f30ff */
[----:B------:R-:W-:Y:S02]  /*95a0*/  SHF.R.S32.HI R0, RZ, 0x1f, R15 ;  /* 0x0000001fff007819 */ /* 0x000fe4000001140f */
[----:B------:R-:W-:Y:S02]  /*95b0*/  SHF.R.S32.HI R3, RZ, 0x6, R3 ;  /* 0x00000006ff037819 */ /* 0x000fe40000011403 */
[----:B------:R-:W-:Y:S02]  /*95c0*/  LEA.HI R0, R0, R15, RZ, 0x6 ;  /* 0x0000000f00007211 */ /* 0x000fe400078f30ff */
[----:B------:R-:W-:Y:S02]  /*95d0*/  VIMNMX R4, RZ, R3, !PT ;  /* 0x00000003ff047248 */ /* 0x000fe40007fe0100 */
[----:B------:R-:W-:-:S04]  /*95e0*/  SHF.R.S32.HI R0, RZ, 0x6, R0 ;  /* 0x00000006ff007819 */ /* 0x000fc80000011400 */
[----:B------:R-:W-:-:S13]  /*95f0*/  ISETP.GT.AND P1, PT, R0, R4, PT ;  /* 0x000000040000720c */ /* 0x000fda0003f24270 */
[----:B------:R-:W-:Y:S05]  /*9600*/  @!P1 BRA `(.L_x_2916) ;  /* 0x0000002000c89947 */ /* 0x000fea0003800000 */
[----:B------:R-:W-:Y:S01]  /*9610*/  ISETP.NE.U32.AND P1, PT, R8, RZ, PT ;  /* 0x000000ff0800720c */ /* 0x000fe20003f25070 */
[----:B------:R-:W-:Y:S01]  /*9620*/  USHF.R.S32.HI UR7, URZ, 0x1f, UR20 ;  /* 0x0000001f3f077899 */ /* 0x000fe20008011414 */
[----:B------:R-:W-:Y:S01]  /*9630*/  SHF.R.S32.HI R2, RZ, 0x1f, R11 ;  /* 0x0000001fff027819 */ /* 0x000fe2000001140b */
[----:B------:R-:W-:Y:S01]  /*9640*/  ULDC.64 UR10, c[0x0][0x718] ;  /* 0x0001c600000a7ab9 */ /* 0x000fe20000000a00 */
[----:B------:R-:W-:Y:S01]  /*9650*/  ISETP.NE.AND.EX P1, PT, R9, RZ, PT, P1 ;  /* 0x000000ff0900720c */ /* 0x000fe20003f25310 */
[----:B------:R-:W-:Y:S01]  /*9660*/  UMOV UR8, UR4 ;  /* 0x0000000400087c82 */ /* 0x000fe20008000000 */
[----:B------:R-:W-:Y:S01]  /*9670*/  UMOV UR9, UR5 ;  /* 0x0000000500097c82 */ /* 0x000fe20008000000 */
[----:B------:R-:W-:Y:S01]  /*9680*/  R2UR UR21, R11 ;  /* 0x000000000b1572ca */ /* 0x000fe200000e0000 */
[----:B------:R-:W-:Y:S01]  /*9690*/  UIMAD.WIDE.U32 UR4, UR20, UR10, UR8 ;  /* 0x0000000a140472a5 */ /* 0x000fe2000f8e0008 */
[----:B------:R-:W-:Y:S01]  /*96a0*/  SEL R2, R2, RZ, !P1 ;  /* 0x000000ff02027207 */ /* 0x000fe20004800000 */
[----:B------:R-:W-:Y:S01]  /*96b0*/  UIMAD UR10, UR7, UR10, URZ ;  /* 0x0000000a070a72a4 */ /* 0x000fe2000f8e023f */
[----:B------:R-:W-:Y:S01]  /*96c0*/  R2UR UR18, R12 ;  /* 0x000000000c1272ca */ /* 0x000fe200000e0000 */
[----:B------:R-:W-:Y:S01]  /*96d0*/  ULDC.64 UR14, c[0x0][0x730] ;  /* 0x0001cc00000e7ab9 */ /* 0x000fe20000000a00 */
[----:B------:R-:W-:Y:S01]  /*96e0*/  R2UR UR12, R2 ;  /* 0x00000000020c72ca */ /* 0x000fe200000e0000 */
[----:B------:R-:W-:Y:S01]  /*96f0*/  UIMAD UR7, UR7, UR14, URZ ;  /* 0x0000000e070772a4 */ /* 0x000fe2000f8e023f */
[----:B------:R-:W-:Y:S01]  /*9700*/  R2UR UR19, R13 ;  /* 0x000000000d1372ca */ /* 0x000fe200000e0000 */
[----:B------:R-:W-:Y:S01]  /*9710*/  UIMAD UR10, UR20, UR11, UR10 ;  /* 0x0000000b140a72a4 */ /* 0x000fe2000f8e020a */
[----:B------:R-:W-:Y:S01]  /*9720*/  SEL R11, R11, RZ, !P0 ;  /* 0x000000ff0b0b7207 */ /* 0x000fe20004000000 */
[----:B------:R-:W-:Y:S01]  /*9730*/  UIMAD.WIDE.U32 UR8, UR20, UR14, UR8 ;  /* 0x0000000e140872a5 */ /* 0x000fe2000f8e0008 */
[----:B------:R-:W-:Y:S01]  /*9740*/  BSSY B0, `(.L_x_2916) ;  /* 0x000021e000007945 */ /* 0x000fe20003800000 */
[----:B------:R-:W-:Y:S01]  /*9750*/  ULDC UR11, c[0x0][0x2e8] ;  /* 0x0000ba00000b7ab9 */ /* 0x000fe20000000800 */
[----:B------:R-:W-:Y:S01]  /*9760*/  UIMAD UR7, UR20, UR15, UR7 ;  /* 0x0000000f140772a4 */ /* 0x000fe2000f8e0207 */
[----:B------:R-:W-:Y:S01]  /*9770*/  R2UR UR13, R11 ;  /* 0x000000000b0d72ca */ /* 0x000fe200000e0000 */
[----:B------:R-:W-:Y:S01]  /*9780*/  UISETP.NE.AND UP0, UPT, UR11, 0x1, UPT ;  /* 0x000000010b00788c */ /* 0x000fe2000bf05270 */
[----:B------:R-:W-:Y:S01]  /*9790*/  IMAD.MOV.U32 R2, RZ, RZ, RZ ;  /* 0x000000ffff027224 */ /* 0x000fe200078e00ff */
[----:B------:R-:W-:Y:S01]  /*97a0*/  ULDC.64 UR14, c[0x0][0x720] ;  /* 0x0001c800000e7ab9 */ /* 0x000fe20000000a00 */
[----:B------:R-:W-:Y:S01]  /*97b0*/  VOTEU.ANY UP1, P1 ;  /* 0x00000000003f7886 */ /* 0x000fe20000820100 */
[----:B------:R-:W-:-:S02]  /*97c0*/  UIADD3 UR5, UR5, UR10, URZ ;  /* 0x0000000a05057290 */ /* 0x000fc4000fffe03f */
[----:B------:R-:W-:Y:S02]  /*97d0*/  UIADD3 UR9, UR9, UR7, URZ ;  /* 0x0000000709097290 */ /* 0x000fe4000fffe03f */
[----:B------:R-:W-:Y:S02]  /*97e0*/  USEL UR21, UR21, URZ, !UP1 ;  /* 0x0000003f15157287 */ /* 0x000fe4000c800000 */
[----:B------:R-:W-:Y:S01]  /*97f0*/  UIMAD UR7, UR12, UR14, URZ ;  /* 0x0000000e0c0772a4 */ /* 0x000fe2000f8e023f */
[----:B------:R-:W-:Y:S01]  /*9800*/  ELECT P0, URZ, PT ;  /* 0x00000000003f782f */ /* 0x000fe20003800000 */
[----:B------:R-:W-:Y:S01]  /*9810*/  ULDC.64 UR16, c[0x0][0x738] ;  /* 0x0001ce0000107ab9 */ /* 0x000fe20000000a00 */
[----:B------:R-:W-:Y:S02]  /*9820*/  UIMAD.WIDE.U32 UR22, UR14, UR21, UR4 ;  /* 0x000000150e1672a5 */ /* 0x000fe4000f8e0004 */
[----:B------:R-:W-:Y:S02]  /*9830*/  UIMAD UR5, UR15, UR21, UR7 ;  /* 0x000000150f0572a4 */ /* 0x000fe4000f8e0207 */
[----:B------:R-:W-:-:S02]  /*9840*/  UIMAD.WIDE.U32 UR14, UR16, UR21, UR8 ;  /* 0x00000015100e72a5 */ /* 0x000fc4000f8e0008 */
[----:B------:R-:W-:Y:S01]  /*9850*/  UIMAD UR10, UR12, UR16, URZ ;  /* 0x000000100c0a72a4 */ /* 0x000fe2000f8e023f */
[----:B------:R-:W-:Y:S01]  /*9860*/  @UP0 ULDC UR8, c[0x0][0x2ec] ;  /* 0x0000bb0000080ab9 */ /* 0x000fe20000000800 */
[----:B------:R-:W-:Y:S01]  /*9870*/  @UP0 ULDC UR7, c[0x0][0x2f0] ;  /* 0x0000bc0000070ab9 */ /* 0x000fe20000000800 */
[----:B------:R-:W-:Y:S02]  /*9880*/  UIMAD.WIDE.U32 UR8, UR20, UR8, URZ ;  /* 0x00000008140872a5 */ /* 0x000fe4000f8e003f */
[----:B------:R-:W-:Y:S01]  /*9890*/  UMOV UR12, UR20 ;  /* 0x00000014000c7c82 */ /* 0x000fe20008000000 */
[----:B------:R-:W-:Y:S02]  /*98a0*/  UIMAD UR4, UR17, UR21, UR10 ;  /* 0x00000015110472a4 */ /* 0x000fe4000f8e020a */
[----:B------:R-:W-:Y:S02]  /*98b0*/  ULEA UR11, UR18, UR19, 0x7 ;  /* 0x00000013120b7291 */ /* 0x000fe4000f8e383f */
        /* <DEDUP_REMOVED lines=9> */
.L_x_2958:
        /* <DEDUP_REMOVED lines=15> */
.L_x_2922:
        /* <DEDUP_REMOVED lines=122> */
.L_x_2933:
[----:B-123--:R-:W-:-:S04]  /*a1e0*/  SHF.L.U32 R18, R10, 0x1f, RZ ;  /* 0x0000001f0a127819 */ /* 0x00efc800000006ff */
[----:B------:R-:W2:Y:S02]  /*a1f0*/  SYNCS.PHASECHK.TRANS64.TRYWAIT P1, [R15+URZ+0x26840], R18 ;  /* 0x026840120f0075a7 */ /* 0x000ea4000802017f */
[----:B--2---:R-:W-:Y:S05]  /*a200*/  @!P1 BRA `(.L_x_2925) ;  /* 0x0000001c00309947 */ /* 0x004fea0003800000 */
.L_x_2959:
        /* <DEDUP_REMOVED lines=8> */
.L_x_2926:
        /* <DEDUP_REMOVED lines=44> */
.L_x_2960:
        /* <DEDUP_REMOVED lines=8> */
.L_x_2928:
        /* <DEDUP_REMOVED lines=44> */
.L_x_2961:
        /* <DEDUP_REMOVED lines=8> */
.L_x_2930:
        /* <DEDUP_REMOVED lines=38> */
.L_x_2963:
        /* <DEDUP_REMOVED lines=8> */
.L_x_2932:
        /* <DEDUP_REMOVED lines=44> */
.L_x_2924:
[----:B------:R-:W4:Y:S02]  /*aeb0*/  LDL.LU R4, [R1+0x4] ;  /* 0x0000040001047983 */ /* 0x000f240000300800 */
[----:B----4-:R-:W-:Y:S02]  /*aec0*/  ISETP.NE.AND P1, PT, R4, RZ, PT ;  /* 0x000000ff0400720c */ /* 0x010fe40003f25270 */
[----:B------:R4:W5:Y:S11]  /*aed0*/  LDL R4, [R1] ;  /* 0x0000000001047983 */ /* 0x0009760000100800 */
[----:B----4-:R-:W-:Y:S05]  /*aee0*/  @!P1 BRA `(.L_x_2923) ;  /* 0x0000000400949947 */ /* 0x010fea0003800000 */
[----:B------:R-:W-:-:S04]  /*aef0*/  SHF.L.U32 R12, R10, 0x1f, RZ ;  /* 0x0000001f0a0c7819 */ /* 0x000fc800000006ff */
[----:B------:R-:W4:Y:S02]  /*af00*/  SYNCS.PHASECHK.TRANS64.TRYWAIT P1, [R15+URZ+0x26840], R12 ;  /* 0x0268400c0f0075a7 */ /* 0x000f24000802017f */
[----:B----4-:R-:W-:Y:S05]  /*af10*/  @!P1 BRA `(.L_x_2934) ;  /* 0x0000001000409947 */ /* 0x010fea0003800000 */
.L_x_2964:
        /* <DEDUP_REMOVED lines=8> */
.L_x_2935:
        /* <DEDUP_REMOVED lines=41> */
.L_x_2965:
        /* <DEDUP_REMOVED lines=8> */
.L_x_2937:
        /* <DEDUP_REMOVED lines=41> */
.L_x_2923:
[----:B------:R-:W1:Y:S01]  /*b540*/  S2R R0, SR_TID.X ;  /* 0x0000000000007919 */ /* 0x000e620000002100 */
[----:B------:R-:W-:Y:S01]  /*b550*/  IMAD R3, R16, 0x8, R15 ;  /* 0x0000000810037824 */ /* 0x000fe200078e020f */
[----:B-1----:R-:W-:Y:S02]  /*b560*/  LOP3.LUT R2, R0, 0x7f, RZ, 0xc0, !PT ;  /* 0x0000007f00027812 */ /* 0x002fe400078ec0ff */
[----:B------:R-:W-:Y:S02]  /*b570*/  SHF.L.U32 R0, R10, 0x1f, RZ ;  /* 0x0000001f0a007819 */ /* 0x000fe400000006ff */
[----:B------:R-:W-:Y:S02]  /*b580*/  ISETP.NE.AND P1, PT, R2, RZ, PT ;  /* 0x000000ff0200720c */ /* 0x000fe40003f25270 */
[----:B------:R-:W1:Y:S02]  /*b590*/  SYNCS.PHASECHK.TRANS64.TRYWAIT P0, [R3+URZ+0x26840], R0 ;  /* 0x02684000030075a7 */ /* 0x000e64000800017f */
[----:B-1----:R-:W-:Y:S09]  /*b5a0*/  @!P0 BRA `(.L_x_2938) ;  /* 0x0000000800c48947 */ /* 0x002ff20003800000 */
.L_x_2966:
[----:B------:R-:W-:Y:S05]  /*b5b0*/  @P1 BRA `(.L_x_2939) ;  /* 0x0000000000181947 */ /* 0x000fea0003800000 */
[----:B------:R-:W1:Y:S01]  /*b5c0*/  S2R R2, SR_TID.X ;  /* 0x0000000000027919 */ /* 0x000e620000002100 */
[----:B------:R-:W-:-:S04]  /*b5d0*/  IMAD.MOV.U32 R0, RZ, RZ, 0x3100 ;  /* 0x00003100ff007424 */ /* 0x000fc800078e00ff */
[----:B------:R1:W-:Y:S02]  /*b5e0*/  SYNCS.ARRIVE.TRANS64 RZ, [R3+URZ+0x26830], R0 ;  /* 0x0268300003ff79a7 */ /* 0x0003e4000800003f */
[----:B-1----:R-:W-:-:S13]  /*b5f0*/  LOP3.LUT P0, RZ, R2, 0x1f, RZ, 0xc0, !PT ;  /* 0x0000001f02ff7812 */ /* 0x002fda000780c0ff */
[----:B------:R-:W-:Y:S05]  /*b600*/  @!P0 BRA `(.L_x_2939) ;  /* 0x0000000000048947 */ /* 0x000fea0003800000 */
[----:B------:R-:W-:Y:S01]  /*b610*/  BPT.TRAP 0x1 ;  /* 0x000000040000795c */ /* 0x000fe20000300000 */
.L_x_2939:
        /* <DEDUP_REMOVED lines=48> */
.L_x_2920:
[----:B------:R-:W-:Y:S05]  /*b920*/  BSYNC B0 ;  /* 0x0000000000007941 */ /* 0x000fea0003800000 */
.L_x_2916:
[----:B------:R-:W-:-:S03]  /*b930*/  UMOV UR7, 0xffffffff ;  /* 0xffffffff00077882 */ /* 0x000fc60000000000 */
[----:B------:R-:W-:Y:S05]  /*b940*/  BRA.DIV UR7, `(.L_x_2940) ;  /* 0x0000000607f07947 */ /* 0x000fea000b800000 */
[----:B------:R-:W-:-:S13]  /*b950*/  ELECT P6, URZ, PT ;  /* 0x00000000003f782f */ /* 0x000fda00038c0000 */
.L_x_2969:
[----:B------:R-:W-:Y:S05]  /*b960*/  @!P6 BRA `(.L_x_2823) ;  /* 0x000000000084e947 */ /* 0x000fea0003800000 */
[----:B------:R-:W-:-:S06]  /*b970*/  ULOP3.LUT UR7, UR38, 0x2, URZ, 0xfc, !UPT ;  /* 0x0000000226077892 */ /* 0x000fcc000f8efc3f */
[----:B------:R-:W-:-:S05]  /*b980*/  IMAD.U32 R0, RZ, RZ, UR7 ;  /* 0x00000007ff007e24 */ /* 0x000fca000f8e00ff */
[----:B------:R-:W-:-:S13]  /*b990*/  ISETP.NE.AND P2, PT, R0, 0x3, PT ;  /* 0x000000030000780c */ /* 0x000fda0003f45270 */
[----:B------:R-:W-:Y:S05]  /*b9a0*/  @!P2 BRA `(.L_x_2941) ;  /* 0x000000000004a947 */ /* 0x000fea0003800000 */
[----:B------:R-:W-:Y:S01]  /*b9b0*/  BPT.TRAP 0x1 ;  /* 0x000000040000795c */ /* 0x000fe20000300000 */
.L_x_2941:
        /* <DEDUP_REMOVED lines=15> */
.L_x_2970:
[----:B------:R-:W2:Y:S02]  /*bab0*/  SYNCS.PHASECHK.TRANS64.TRYWAIT P0, [R3+URZ], R0 ;  /* 0x00000000030075a7 */ /* 0x000ea4000800017f */
[----:B--2---:R-:W-:Y:S05]  /*bac0*/  @!P0 BRA `(.L_x_2943) ;  /* 0x0000000400c48947 */ /* 0x004fea0003800000 */
.L_x_2971:
[----:B------:R-:W-:Y:S05]  /*bad0*/  @!P2 BRA `(.L_x_2944) ;  /* 0x000000000004a947 */ /* 0x000fea0003800000 */
[----:B------:R-:W-:Y:S01]  /*bae0*/  BPT.TRAP 0x1 ;  /* 0x000000040000795c */ /* 0x000fe20000300000 */
.L_x_2944:
[----:B--2---:R-:W-:-:S04]  /*baf0*/  VIADD R3, R8, 0x26840 ;  /* 0x0002684008037836 */ /* 0x004fc80000000000 */
[----:B------:R-:W-:-:S04]  /*bb00*/  IMAD R5, R2, 0x8, R3 ;  /* 0x0000000802057824 */ /* 0x000fc800078e0203 */
[----:B------:R-:W2:Y:S02]  /*bb10*/  SYNCS.PHASECHK.TRANS64.TRYWAIT P0, [R5+URZ], R4 ;  /* 0x00000004050075a7 */ /* 0x000ea4000800017f */
[----:B--2---:R-:W-:Y:S05]  /*bb20*/  @!P0 BRA `(.L_x_2945) ;  /* 0x0000000400c08947 */ /* 0x004fea0003800000 */
.L_x_2972:
[----:B------:R-:W-:-:S07]  /*bb30*/  IMAD R3, R6, 0x8, R3 ;  /* 0x0000000806037824 */ /* 0x000fce00078e0203 */
.L_x_2946:
[----:B---3--:R3:W4:Y:S02]  /*bb40*/  SYNCS.PHASECHK.TRANS64.TRYWAIT P0, [R3+URZ], R0 ;  /* 0x00000000030075a7 */ /* 0x008724000800017f */
[----:B----4-:R-:W-:Y:S05]  /*bb50*/  @!P0 NANOSLEEP.SYNCS 0x989680 ;  /* 0x009896800000895d */ /* 0x010fea0003900000 */
[----:B------:R-:W4:Y:S02]  /*bb60*/  @!P0 SYNCS.PHASECHK.TRANS64 P0, [R3+URZ], R0 ;  /* 0x00000000030085a7 */ /* 0x000f24000800007f */
[----:B----4-:R-:W-:Y:S05]  /*bb70*/  @!P0 BRA `(.L_x_2946) ;  /* 0xfffffffc00f08947 */ /* 0x010fea000383ffff */
.L_x_2823:
[----:B------:R-:W-:Y:S05]  /*bb80*/  BSYNC B6 ;  /* 0x0000000000067941 */ /* 0x000fea0003800000 */
.L_x_2815:
[----:B------:R-:W-:Y:S05]  /*bb90*/  EXIT ;  /* 0x000000000000794d */ /* 0x000fea0003800000 */
.L_x_2833:
[----:B------:R-:W-:Y:S02]  /*bba0*/  IMAD.MOV.U32 R13, RZ, RZ, R17 ;  /* 0x000000ffff0d7224 */ /* 0x000fe400078e0011 */
[----:B------:R-:W-:Y:S02]  /*bbb0*/  IMAD.MOV.U32 R12, RZ, RZ, RZ ;  /* 0x000000ffff0c7224 */ /* 0x000fe400078e00ff */
[----:B------:R-:W-:Y:S02]  /*bbc0*/  IMAD.MOV.U32 R11, RZ, RZ, 0x1f ;  /* 0x0000001fff0b7424 */ /* 0x000fe400078e00ff */
[----:B------:R-:W-:-:S07]  /*bbd0*/  IMAD.MOV.U32 R15, RZ, RZ, -0x1 ;  /* 0xffffffffff0f7424 */ /* 0x000fce00078e00ff */
[----:B------:R-:W-:Y:S05]  /*bbe0*/  WARPSYNC.COLLECTIVE R15, `(.L_x_2947) ;  /* 0x000000000f087348 */ /* 0x000fea0003c00000 */
[----:B------:R1:W2:Y:S02]  /*bbf0*/  SHFL.IDX P6, R14, R13, R12, R11 ;  /* 0x0000000c0d0e7389 */ /* 0x0002a400000c000b */
[----:B-12---:R-:W-:Y:S01]  /*bc00*/  ENDCOLLECTIVE ;  /* 0x000000000000791b */ /* 0x006fe20003800000 */
.L_x_2947:
[----:B------:R-:W-:Y:S05]  /*bc10*/  BRA `(.L_x_2948) ;  /* 0xffffff5800c87947 */ /* 0x000fea000383ffff */
.L_x_2835:
[----:B--2---:R2:W3:Y:S02]  /*bc20*/  SYNCS.PHASECHK.TRANS64.TRYWAIT P0, [R235+URZ+0x26800], R4 ;  /* 0x02680004eb0075a7 */ /* 0x0044e4000800017f */
[----:B---3--:R-:W-:Y:S05]  /*bc30*/  @!P0 NANOSLEEP.SYNCS 0x989680 ;  /* 0x009896800000895d */ /* 0x008fea0003900000 */
[----:B------:R-:W3:Y:S02]  /*bc40*/  @!P0 SYNCS.PHASECHK.TRANS64 P0, [R235+URZ+0x26800], R4 ;  /* 0x02680004eb0085a7 */ /* 0x000ee4000800007f */
[----:B---3--:R-:W-:Y:S05]  /*bc50*/  @!P0 BRA `(.L_x_2835) ;  /* 0xfffffffc00f08947 */ /* 0x008fea000383ffff */
[----:B------:R-:W-:Y:S05]  /*bc60*/  BRA `(.L_x_2834) ;  /* 0xffffff5800f07947 */ /* 0x000fea000383ffff */
.L_x_2840:
[----:B--2---:R-:W-:-:S04]  /*bc70*/  IMAD.U32 R5, RZ, RZ, UR7 ;  /* 0x00000007ff057e24 */ /* 0x004fc8000f8e00ff */
[----:B------:R2:W3:Y:S03]  /*bc80*/  SYNCS.PHASECHK.TRANS64.TRYWAIT P1, [R5+URZ+0x26810], R120 ;  /* 0x02681078050075a7 */ /* 0x0004e6000802017f */
[----:B---3--:R-:W-:Y:S05]  /*bc90*/  @!P1 NANOSLEEP.SYNCS 0x989680 ;  /* 0x009896800000995d */ /* 0x008fea0003900000 */
[----:B------:R-:W3:Y:S02]  /*bca0*/  @!P1 SYNCS.PHASECHK.TRANS64 P1, [R5+URZ+0x26810], R120 ;  /* 0x02681078050095a7 */ /* 0x000ee4000802007f */
[----:B---3--:R-:W-:Y:S05]  /*bcb0*/  @!P1 BRA `(.L_x_2840) ;  /* 0xfffffffc00ec9947 */ /* 0x008fea000383ffff */
[----:B------:R-:W-:Y:S05]  /*bcc0*/  BRA `(.L_x_2839) ;  /* 0xffffff6400447947 */ /* 0x000fea000383ffff */
.L_x_2844:
[----:B------:R-:W-:-:S04]  /*bcd0*/  IMAD.U32 R121, RZ, RZ, UR7 ;  /* 0x00000007ff797e24 */ /* 0x000fc8000f8e00ff */
[----:B------:R1:W1:Y:S03]  /*bce0*/  SYNCS.PHASECHK.TRANS64.TRYWAIT P1, [R121+URZ+0x26830], R120 ;  /* 0x02683078790075a7 */ /* 0x000266000802017f */
[----:B-1----:R-:W-:Y:S05]  /*bcf0*/  @!P1 NANOSLEEP.SYNCS 0x989680 ;  /* 0x009896800000995d */ /* 0x002fea0003900000 */
[----:B------:R-:W1:Y:S02]  /*bd00*/  @!P1 SYNCS.PHASECHK.TRANS64 P1, [R121+URZ+0x26830], R120 ;  /* 0x02683078790095a7 */ /* 0x000e64000802007f */
[----:B-1----:R-:W-:Y:S05]  /*bd10*/  @!P1 BRA `(.L_x_2844) ;  /* 0xfffffffc00ec9947 */ /* 0x002fea000383ffff */
[----:B------:R-:W-:Y:S05]  /*bd20*/  BRA `(.L_x_2843) ;  /* 0xffffff6c00087947 */ /* 0x000fea000383ffff */
.L_x_2876:
[----:B------:R-:W-:Y:S01]  /*bd30*/  BSSY B0, `(.L_x_2949) ;  /* 0x0000005000007945 */ /* 0x000fe20003800000 */
[----:B------:R-:W-:-:S07]  /*bd40*/  IMAD.MOV.U32 R15, RZ, RZ, -0x1 ;  /* 0xffffffffff0f7424 */ /* 0x000fce00078e00ff */
[----:B------:R-:W-:Y:S05]  /*bd50*/  WARPSYNC.COLLECTIVE R15, `(.L_x_2950) ;  /* 0x000000000f087348 */ /* 0x000fea0003c00000 */
[----:B------:R-:W-:Y:S01]  /*bd60*/  NOP ;  /* 0x0000000000007918 */ /* 0x000fe20000000000 */
[----:B------:R-:W-:Y:S01]  /*bd70*/  ENDCOLLECTIVE ;  /* 0x000000000000791b */ /* 0x000fe20003800000 */
.L_x_2950:
[----:B------:R-:W-:Y:S05]  /*bd80*/  BSYNC B0 ;  /* 0x0000000000007941 */ /* 0x000fea0003800000 */
.L_x_2949:
[----:B------:R-:W-:Y:S05]  /*bd90*/  BRA `(.L_x_2951) ;  /* 0xffffffbc00c47947 */ /* 0x000fea000383ffff */
.L_x_2889:
[----:B------:R-:W-:Y:S01]  /*bda0*/  BSSY B0, `(.L_x_2952) ;  /* 0x0000005000007945 */ /* 0x000fe20003800000 */
[----:B------:R-:W-:-:S07]  /*bdb0*/  IMAD.MOV.U32 R15, RZ, RZ, -0x1 ;  /* 0xffffffffff0f7424 */ /* 0x000fce00078e00ff */
[----:B------:R-:W-:Y:S05]  /*bdc0*/  WARPSYNC.COLLECTIVE R15, `(.L_x_2953) ;  /* 0x000000000f087348 */ /* 0x000fea0003c00000 */
[----:B------:R-:W-:Y:S01]  /*bdd0*/  NOP ;  /* 0x0000000000007918 */ /* 0x000fe20000000000 */
[----:B------:R-:W-:Y:S01]  /*bde0*/  ENDCOLLECTIVE ;  /* 0x000000000000791b */ /* 0x000fe20003800000 */
.L_x_2953:
[----:B------:R-:W-:Y:S05]  /*bdf0*/  BSYNC B0 ;  /* 0x0000000000007941 */ /* 0x000fea0003800000 */
.L_x_2952:
[----:B------:R-:W-:Y:S05]  /*be00*/  BRA `(.L_x_2954) ;  /* 0xffffffc400747947 */ /* 0x000fea000383ffff */
.L_x_2901:
[----:B------:R-:W-:Y:S01]  /*be10*/  BSSY B0, `(.L_x_2955) ;  /* 0x0000005000007945 */ /* 0x000fe20003800000 */
[----:B------:R-:W-:-:S07]  /*be20*/  IMAD.MOV.U32 R15, RZ, RZ, -0x1 ;  /* 0xffffffffff0f7424 */ /* 0x000fce00078e00ff */
[----:B------:R-:W-:Y:S05]  /*be30*/  WARPSYNC.COLLECTIVE R15, `(.L_x_2956) ;  /* 0x000000000f087348 */ /* 0x000fea0003c00000 */
[----:B------:R-:W-:Y:S01]  /*be40*/  NOP ;  /* 0x0000000000007918 */ /* 0x000fe20000000000 */
[----:B------:R-:W-:Y:S01]  /*be50*/  ENDCOLLECTIVE ;  /* 0x000000000000791b */ /* 0x000fe20003800000 */
.L_x_2956:
[----:B------:R-:W-:Y:S05]  /*be60*/  BSYNC B0 ;  /* 0x0000000000007941 */ /* 0x000fea0003800000 */
.L_x_2955:
[----:B------:R-:W-:Y:S05]  /*be70*/  BRA `(.L_x_2957) ;  /* 0xffffffc800b07947 */ /* 0x000fea000383ffff */
.L_x_2921:
[----:B-1----:R1:W2:Y:S02]  /*be80*/  SYNCS.PHASECHK.TRANS64.TRYWAIT P0, [R15+URZ+0x26820], R2 ;  /* 0x026820020f0075a7 */ /* 0x0022a4000800017f */
[----:B--2---:R-:W-:Y:S05]  /*be90*/  @!P0 NANOSLEEP.SYNCS 0x989680 ;  /* 0x009896800000895d */ /* 0x004fea0003900000 */
[----:B------:R-:W2:Y:S02]  /*bea0*/  @!P0 SYNCS.PHASECHK.TRANS64 P0, [R15+URZ+0x26820], R2 ;  /* 0x026820020f0085a7 */ /* 0x000ea4000800007f */
[----:B--2---:R-:W-:Y:S05]  /*beb0*/  @!P0 BRA `(.L_x_2921) ;  /* 0xfffffffc00f08947 */ /* 0x004fea000383ffff */
[----:B------:R-:W-:Y:S05]  /*bec0*/  BRA `(.L_x_2958) ;  /* 0xffffffd800a07947 */ /* 0x000fea000383ffff */
.L_x_2925:
[----:B--2---:R2:W3:Y:S02]  /*bed0*/  SYNCS.PHASECHK.TRANS64.TRYWAIT P1, [R15+URZ+0x26840], R18 ;  /* 0x026840120f0075a7 */ /* 0x0044e4000802017f */
[----:B---3--:R-:W-:Y:S05]  /*bee0*/  @!P1 NANOSLEEP.SYNCS 0x989680 ;  /* 0x009896800000995d */ /* 0x008fea0003900000 */
[----:B------:R-:W3:Y:S02]  /*bef0*/  @!P1 SYNCS.PHASECHK.TRANS64 P1, [R15+URZ+0x26840], R18 ;  /* 0x026840120f0095a7 */ /* 0x000ee4000802007f */
[----:B---3--:R-:W-:Y:S05]  /*bf00*/  @!P1 BRA `(.L_x_2925) ;  /* 0xfffffffc00f09947 */ /* 0x008fea000383ffff */
[----:B------:R-:W-:Y:S05]  /*bf10*/  BRA `(.L_x_2959) ;  /* 0xffffffe000bc7947 */ /* 0x000fea000383ffff */
.L_x_2927:
[----:B-1----:R1:W3:Y:S02]  /*bf20*/  SYNCS.PHASECHK.TRANS64.TRYWAIT P1, [R15+URZ+0x26828], R18 ;  /* 0x026828120f0075a7 */ /* 0x0022e4000802017f */
[----:B---3--:R-:W-:Y:S05]  /*bf30*/  @!P1 NANOSLEEP.SYNCS 0x989680 ;  /* 0x009896800000995d */ /* 0x008fea0003900000 */
[----:B------:R-:W3:Y:S02]  /*bf40*/  @!P1 SYNCS.PHASECHK.TRANS64 P1, [R15+URZ+0x26828], R18 ;  /* 0x026828120f0095a7 */ /* 0x000ee4000802007f */
[----:B---3--:R-:W-:Y:S05]  /*bf50*/  @!P1 BRA `(.L_x_2927) ;  /* 0xfffffffc00f09947 */ /* 0x008fea000383ffff */
[----:B------:R-:W-:Y:S05]  /*bf60*/  BRA `(.L_x_2960) ;  /* 0xffffffe400787947 */ /* 0x000fea000383ffff */
.L_x_2929:
[----:B---3--:R3:W4:Y:S02]  /*bf70*/  SYNCS.PHASECHK.TRANS64.TRYWAIT P1, [R15+URZ+0x26848], R18 ;  /* 0x026848120f0075a7 */ /* 0x008724000802017f */
[----:B----4-:R-:W-:Y:S05]  /*bf80*/  @!P1 NANOSLEEP.SYNCS 0x989680 ;  /* 0x009896800000995d */ /* 0x010fea0003900000 */
[----:B------:R-:W4:Y:S02]  /*bf90*/  @!P1 SYNCS.PHASECHK.TRANS64 P1, [R15+URZ+0x26848], R18 ;  /* 0x026848120f0095a7 */ /* 0x000f24000802007f */
[----:B----4-:R-:W-:Y:S05]  /*bfa0*/  @!P1 BRA `(.L_x_2929) ;  /* 0xfffffffc00f09947 */ /* 0x010fea000383ffff */
[----:B------:R-:W-:Y:S05]  /*bfb0*/  BRA `(.L_x_2961) ;  /* 0xffffffe800347947 */ /* 0x000fea000383ffff */
.L_x_2931:
[----:B------:R-:W-:-:S07]  /*bfc0*/  SHF.L.U32 R4, R10, 0x1f, RZ ;  /* 0x0000001f0a047819 */ /* 0x000fce00000006ff */
.L_x_2962:
[----:B----4-:R4:W1:Y:S02]  /*bfd0*/  SYNCS.PHASECHK.TRANS64.TRYWAIT P1, [R15+URZ+0x26820], R4 ;  /* 0x026820040f0075a7 */ /* 0x010864000802017f */
[----:B-1----:R-:W-:Y:S05]  /*bfe0*/  @!P1 NANOSLEEP.SYNCS 0x989680 ;  /* 0x009896800000995d */ /* 0x002fea0003900000 */
[----:B------:R-:W1:Y:S02]  /*bff0*/  @!P1 SYNCS.PHASECHK.TRANS64 P1, [R15+URZ+0x26820], R4 ;  /* 0x026820040f0095a7 */ /* 0x000e64000802007f */
[----:B-1----:R-:W-:Y:S05]  /*c000*/  @!P1 BRA `(.L_x_2962) ;  /* 0xfffffffc00f09947 */ /* 0x002fea000383ffff */
[----:B------:R-:W-:Y:S05]  /*c010*/  BRA `(.L_x_2963) ;  /* 0xffffffe800d47947 */ /* 0x000fea000383ffff */
.L_x_2934:
[----:B----4-:R4:W1:Y:S02]  /*c020*/  SYNCS.PHASECHK.TRANS64.TRYWAIT P1, [R15+URZ+0x26840], R12 ;  /* 0x0268400c0f0075a7 */ /* 0x010864000802017f */
[----:B-1----:R-:W-:Y:S05]  /*c030*/  @!P1 NANOSLEEP.SYNCS 0x989680 ;  /* 0x009896800000995d */ /* 0x002fea0003900000 */
[----:B------:R-:W1:Y:S02]  /*c040*/  @!P1 SYNCS.PHASECHK.TRANS64 P1, [R15+URZ+0x26840], R12 ;  /* 0x0268400c0f0095a7 */ /* 0x000e64000802007f */
[----:B-1----:R-:W-:Y:S05]  /*c050*/  @!P1 BRA `(.L_x_2934) ;  /* 0xfffffffc00f09947 */ /* 0x002fea000383ffff */
[----:B------:R-:W-:Y:S05]  /*c060*/  BRA `(.L_x_2964) ;  /* 0xffffffec00ac7947 */ /* 0x000fea000383ffff */
.L_x_2936:
[----:B-1----:R1:W2:Y:S02]  /*c070*/  SYNCS.PHASECHK.TRANS64.TRYWAIT P1, [R15+URZ+0x26828], R12 ;  /* 0x0268280c0f0075a7 */ /* 0x0022a4000802017f */
[----:B--2---:R-:W-:Y:S05]  /*c080*/  @!P1 NANOSLEEP.SYNCS 0x989680 ;  /* 0x009896800000995d */ /* 0x004fea0003900000 */
[----:B------:R-:W2:Y:S02]  /*c090*/  @!P1 SYNCS.PHASECHK.TRANS64 P1, [R15+URZ+0x26828], R12 ;  /* 0x0268280c0f0095a7 */ /* 0x000ea4000802007f */
[----:B--2---:R-:W-:Y:S05]  /*c0a0*/  @!P1 BRA `(.L_x_2936) ;  /* 0xfffffffc00f09947 */ /* 0x004fea000383ffff */
[----:B------:R-:W-:Y:S05]  /*c0b0*/  BRA `(.L_x_2965) ;  /* 0xfffffff0005c7947 */ /* 0x000fea000383ffff */
.L_x_2938:
[----:B------:R1:W1:Y:S02]  /*c0c0*/  SYNCS.PHASECHK.TRANS64.TRYWAIT P0, [R3+URZ+0x26840], R0 ;  /* 0x02684000030075a7 */ /* 0x000264000800017f */
[----:B-1----:R-:W-:Y:S05]  /*c0d0*/  @!P0 NANOSLEEP.SYNCS 0x989680 ;  /* 0x009896800000895d */ /* 0x002fea0003900000 */
[----:B------:R-:W1:Y:S02]  /*c0e0*/  @!P0 SYNCS.PHASECHK.TRANS64 P0, [R3+URZ+0x26840], R0 ;  /* 0x02684000030085a7 */ /* 0x000e64000800007f */
[----:B-1----:R-:W-:Y:S05]  /*c0f0*/  @!P0 BRA `(.L_x_2938) ;  /* 0xfffffffc00f08947 */ /* 0x002fea000383ffff */
[----:B------:R-:W-:Y:S05]  /*c100*/  BRA `(.L_x_2966) ;  /* 0xfffffff400287947 */ /* 0x000fea000383ffff */
.L_x_2940:
[----:B------:R-:W-:Y:S01]  /*c110*/  BSSY B0, `(.L_x_2967) ;  /* 0x0000006000007945 */ /* 0x000fe20003800000 */
[----:B------:R-:W-:-:S07]  /*c120*/  IMAD.MOV.U32 R15, RZ, RZ, -0x1 ;  /* 0xffffffffff0f7424 */ /* 0x000fce00078e00ff */
[----:B------:R-:W-:Y:S05]  /*c130*/  WARPSYNC.COLLECTIVE R15, `(.L_x_2968) ;  /* 0x000000000f0c7348 */ /* 0x000fea0003c00000 */
[----:B------:R-:W-:Y:S02]  /*c140*/  ELECT P6, UR62, PT ;  /* 0x00000000003e782f */ /* 0x000fe400038c0000 */
[----:B------:R-:W-:Y:S01]  /*c150*/  MOV R14, UR62 ;  /* 0x0000003e000e7c02 */ /* 0x000fe20008000f00 */
[----:B------:R-:W-:Y:S10]  /*c160*/  ENDCOLLECTIVE ;  /* 0x000000000000791b */ /* 0x000ff40003800000 */
.L_x_2968:
[----:B------:R-:W-:Y:S05]  /*c170*/  BSYNC B0 ;  /* 0x0000000000007941 */ /* 0x000fea0003800000 */
.L_x_2967:
[----:B------:R-:W-:Y:S05]  /*c180*/  BRA `(.L_x_2969) ;  /* 0xfffffff400f47947 */ /* 0x000fea000383ffff */
.L_x_2942:
[----:B-1----:R1:W2:Y:S02]  /*c190*/  SYNCS.PHASECHK.TRANS64.TRYWAIT P0, [R7+URZ], R4 ;  /* 0x00000004070075a7 */ /* 0x0022a4000800017f */
[----:B--2---:R-:W-:Y:S05]  /*c1a0*/  @!P0 NANOSLEEP.SYNCS 0x989680 ;  /* 0x009896800000895d */ /* 0x004fea0003900000 */
[----:B------:R-:W2:Y:S02]  /*c1b0*/  @!P0 SYNCS.PHASECHK.TRANS64 P0, [R7+URZ], R4 ;  /* 0x00000004070085a7 */ /* 0x000ea4000800007f */
[----:B--2---:R-:W-:Y:S05]  /*c1c0*/  @!P0 BRA `(.L_x_2942) ;  /* 0xfffffffc00f08947 */ /* 0x004fea000383ffff */
[----:B------:R-:W-:Y:S05]  /*c1d0*/  BRA `(.L_x_2970) ;  /* 0xfffffff800347947 */ /* 0x000fea000383ffff */
.L_x_2943:
[----:B--2---:R2:W3:Y:S02]  /*c1e0*/  SYNCS.PHASECHK.TRANS64.TRYWAIT P0, [R3+URZ], R0 ;  /* 0x00000000030075a7 */ /* 0x0044e4000800017f */
[----:B---3--:R-:W-:Y:S05]  /*c1f0*/  @!P0 NANOSLEEP.SYNCS 0x989680 ;  /* 0x009896800000895d */ /* 0x008fea0003900000 */
[----:B------:R-:W3:Y:S02]  /*c200*/  @!P0 SYNCS.PHASECHK.TRANS64 P0, [R3+URZ], R0 ;  /* 0x00000000030085a7 */ /* 0x000ee4000800007f */
[----:B---3--:R-:W-:Y:S05]  /*c210*/  @!P0 BRA `(.L_x_2943) ;  /* 0xfffffffc00f08947 */ /* 0x008fea000383ffff */
[----:B------:R-:W-:Y:S05]  /*c220*/  BRA `(.L_x_2971) ;  /* 0xfffffff800287947 */ /* 0x000fea000383ffff */
.L_x_2945:
[----:B--2---:R2:W3:Y:S02]  /*c230*/  SYNCS.PHASECHK.TRANS64.TRYWAIT P0, [R5+URZ], R4 ;  /* 0x00000004050075a7 */ /* 0x0044e4000800017f */
[----:B---3--:R-:W-:Y:S05]  /*c240*/  @!P0 NANOSLEEP.SYNCS 0x989680 ;  /* 0x009896800000895d */ /* 0x008fea0003900000 */
[----:B------:R-:W3:Y:S02]  /*c250*/  @!P0 SYNCS.PHASECHK.TRANS64 P0, [R5+URZ], R4 ;  /* 0x00000004050085a7 */ /* 0x000ee4000800007f */
[----:B---3--:R-:W-:Y:S05]  /*c260*/  @!P0 BRA `(.L_x_2945) ;  /* 0xfffffffc00f08947 */ /* 0x008fea000383ffff */
[----:B------:R-:W-:Y:S05]  /*c270*/  BRA `(.L_x_2972) ;  /* 0xfffffff8002c7947 */ /* 0x000fea000383ffff */
.L_x_2973:
        /* <DEDUP_REMOVED lines=16> */
.L_x_3317:


//--------------------- .text._ZN7cutlass13device_kernelIN5flash11enable_sm90INS1_16FlashAttnBwdSm90INS1_25CollectiveMainloopBwdSm90ILi2ELi2ELi2EN4cute5tupleIJNS5_1CILi1EEES8_S8_EEENS6_IJNS7_ILi64EEENS7_ILi128EEENS7_ILi96EEEEEENS_6half_tEfNS_4arch4Sm90ELb1ELb0ELb1ELb1ELb0ELb1ELb0ELb0ELi2ELi1ELi2ELi1ELb1EEENS1_24CollectiveEpilogueBwdGQAISD_fSG_Li256ELb1ELb0EEENS1_25SingleTileBwdLPTSchedulerILb1ELi128ELb0EEEEEEEEEvNT_6ParamsE --------------------------
	.section	.text._ZN7cutlass13device_kernelIN5flash11enable_sm90INS1_16FlashAttnBwdSm90INS1_25CollectiveMainloopBwdSm90ILi2ELi2ELi2EN4cute5tupleIJNS5_1CILi1EEES8_S8_EEENS6_IJNS7_ILi64EEENS7_ILi128EEENS7_ILi96EEEEEENS_6half_tEfNS_4arch4Sm90ELb1ELb0ELb1ELb1ELb0ELb1ELb0ELb0ELi2ELi1ELi2ELi1ELb1EEENS1_24CollectiveEpilogueBwdGQAISD_fSG_Li256ELb1ELb0EEENS1_25SingleTileBwdLPTSchedulerILb1ELi128ELb0EEEEEEEEEvNT_6ParamsE,"ax",@progbits
	.align	128
.text._ZN7cutlass13device_kernelIN5flash11enable_sm90INS1_16FlashAttnBwdSm90INS1_25CollectiveMainloopBwdSm90ILi2ELi2ELi2EN4cute5tupleIJNS5_1CILi1EEES8_S8_EEENS6_IJNS7_ILi64EEENS7_ILi128EEENS7_ILi96EEEEEENS_6half_tEfNS_4arch4Sm90ELb1ELb0ELb1ELb1ELb0ELb1ELb0ELb0ELi2ELi1ELi2ELi1ELb1EEENS1_24CollectiveEpilogueBwdGQAISD_fSG_Li256ELb1ELb0EEENS1_25SingleTileBwdLPTSchedulerILb1ELi128ELb0EEEEEEEEEvNT_6ParamsE:
        .type           _ZN7cutlass13device_kernelIN5flash11enable_sm90INS1_16FlashAttnBwdSm90INS1_25CollectiveMainloopBwdSm90ILi2ELi2ELi2EN4cute5tupleIJNS5_1CILi1EEES8_S8_EEENS6_IJNS7_ILi64EEENS7_ILi128EEENS7_ILi96EEEEEENS_6half_tEfNS_4arch4Sm90ELb1ELb0ELb1ELb1ELb0ELb1ELb0ELb0ELi2ELi1ELi2ELi1ELb1EEENS1_24CollectiveEpilogueBwdGQAISD_fSG_Li256ELb1ELb0EEENS1_25SingleTileBwdLPTSchedulerILb1ELi128ELb0EEEEEEEEEvNT_6ParamsE,@function
        .size           _ZN7cutlass13device_kernelIN5flash11enable_sm90INS1_16FlashAttnBwdSm90INS1_25CollectiveMainloopBwdSm90ILi2ELi2ELi2EN4cute5tupleIJNS5_1CILi1EEES8_S8_EEENS6_IJNS7_ILi64EEENS7_ILi128EEENS7_ILi96EEEEEENS_6half_tEfNS_4arch4Sm90ELb1ELb0ELb1ELb1ELb0ELb1ELb0ELb0ELi2ELi1ELi2ELi1ELb1EEENS1_24CollectiveEpilogueBwdGQAISD_fSG_Li256ELb1ELb0EEENS1_25SingleTileBwdLPTSchedulerILb1ELi128ELb0EEEEEEEEEvNT_6ParamsE,(.L_x_3318 - _ZN7cutlass13device_kernelIN5flash11enable_sm90INS1_16FlashAttnBwdSm90INS1_25CollectiveMainloopBwdSm90ILi2ELi2ELi2EN4cute5tupleIJNS5_1CILi1EEES8_S8_EEENS6_IJNS7_ILi64EEENS7_ILi128EEENS7_ILi96EEEEEENS_6half_tEfNS_4arch4Sm90ELb1ELb0ELb1ELb1ELb0ELb1ELb0ELb0ELi2ELi1ELi2ELi1ELb1EEENS1_24CollectiveEpilogueBwdGQAISD_fSG_Li256ELb1ELb0EEENS1_25SingleTileBwdLPTSchedulerILb1ELi128ELb0EEEEEEEEEvNT_6ParamsE)
        .other          _ZN7cutlass13device_kernelIN5flash11enable_sm90INS1_16FlashAttnBwdSm90INS1_25CollectiveMainloopBwdSm90ILi2ELi2ELi2EN4cute5tupleIJNS5_1CILi1EEES8_S8_EEENS6_IJNS7_ILi64EEENS7_ILi128EEENS7_ILi96EEEEEENS_6half_tEfNS_4arch4Sm90ELb1ELb0ELb1ELb1ELb0ELb1ELb0ELb0ELi2ELi1ELi2ELi1ELb1EEENS1_24CollectiveEpilogueBwdGQAISD_fSG_Li256ELb1ELb0EEENS1_25SingleTileBwdLPTSchedulerILb1ELi128ELb0EEEEEEEEEvNT_6ParamsE,@"STO_CUDA_ENTRY STV_DEFAULT"
_ZN7cutlass13device_kernelIN5flash11enable_sm90INS1_16FlashAttnBwdSm90INS1_25CollectiveMainloopBwdSm90ILi2ELi2ELi2EN4cute5tupleIJNS5_1CILi1EEES8_S8_EEENS6_IJNS7_ILi64EEENS7_ILi128EEENS7_ILi96EEEEEENS_6half_tEfNS_4arch4Sm90ELb1ELb0ELb1ELb1ELb0ELb1ELb0ELb0ELi2ELi1ELi2ELi1ELb1EEENS1_24CollectiveEpilogueBwdGQAISD_fSG_Li256ELb1ELb0EEENS1_25SingleTileBwdLPTSchedulerILb1ELi128ELb0EEEEEEEEEvNT_6ParamsE:
        /* <DEDUP_REMOVED lines=24> */
.L_x_2975:
[----:B------:R-:W-:Y:S05]  /*0180*/  BSYNC B0 ;  /* 0x0000000000007941 */ /* 0x000fea0003800000 */
.L_x_2974:
        /* <DEDUP_REMOVED lines=37> */
.L_x_2976:
        /* <DEDUP_REMOVED lines=22> */
.L_x_2977:
[----:B------:R-:W-:Y:S01]  /*0540*/  PLOP3.LUT P0, PT, PT, PT, UP0, 0x80, 0x0 ;  /* 0x000000000000781c */ /* 0x000fe20003f0f008 */
[----:B------:R-:W-:Y:S01]  /*0550*/  NOP ;  /* 0x0000000000007918 */ /* 0x000fe20000000000 */
[----:B------:R-:W-:Y:S01]  /*0560*/  ULDC.64 UR46, c[0x0][0x208] ;  /* 0x00008200002e7ab9 */ /* 0x000fe20000000a00 */
[----:B------:R-:W-:Y:S01]  /*0570*/  BSSY B6, `(.L_x_2978) ;  /* 0x000099d000067945 */ /* 0x000fe20003800000 */
[----:B-12-4-:R-:W-:Y:S09]  /*0580*/  BAR.SYNC.DEFER_BLOCKING 0x0 ;  /* 0x0000000000007b1d */ /* 0x016ff20000010000 */
[----:B------:R-:W-:Y:S05]  /*0590*/  @!P0 BRA `(.L_x_2979) ;  /* 0x0000005400748947 */ /* 0x000fea0003800000 */
.L_x_2980:
        /* <DEDUP_REMOVED lines=32> */
.L_x_2981:
[----:B------:R-:W-:Y:S01]  /*07a0*/  ULDC UR7, c[0x0][0x8cc] ;  /* 0x0002330000077ab9 */ /* 0x000fe20000000800 */
[----:B------:R-:W-:Y:S01]  /*07b0*/  UMOV UR36, UR10 ;  /* 0x0000000a00247c82 */ /* 0x000fe20008000000 */
[----:B------:R-:W-:-:S11]  /*07c0*/  UISETP.NE.AND UP0, UPT, UR7, 0x1, UPT ;  /* 0x000000010700788c */ /* 0x000fd6000bf05270 */
[----:B------:R-:W-:Y:S02]  /*07d0*/  @UP0 ULDC.64 UR8, c[0x0][0x8d0] ;  /* 0x0002340000080ab9 */ /* 0x000fe40000000a00 */
[----:B------:R-:W-:-:S04]  /*07e0*/  UIMAD.WIDE.U32 UR4, UR10, UR8, URZ ;  /* 0x000000080a0472a5 */ /* 0x000fc8000f8e003f */
[----:B------:R-:W-:-:S04]  /*07f0*/  @UP0 USHF.R.U32.HI UR36, URZ, UR9, UR5 ;  /* 0x000000093f240299 */ /* 0x000fc80008011605 */
[----:B------:R-:W-:-:S12]  /*0800*/  UIMAD UR4, UR36, UR7, URZ ;  /* 0x00000007240472a4 */ /* 0x000fd8000f8e023f */
.L_x_2982:
        /* <DEDUP_REMOVED lines=23> */
.L_x_2983:
        /* <DEDUP_REMOVED lines=14> */
.L_x_2985:
[----:B------:R-:W-:-:S05]  /*0a60*/  ULDC UR4, c[0x0][0x8f4] ;  /* 0x00023d0000047ab9 */ /* 0x000fca0000000800 */
.L_x_2984:
        /* <DEDUP_REMOVED lines=22> */
.L_x_2987:
        /* <DEDUP_REMOVED lines=14> */
.L_x_2988:
        /* <DEDUP_REMOVED lines=11> */
.L_x_2989:
        /* <DEDUP_REMOVED lines=13> */
.L_x_2990:
        /* <DEDUP_REMOVED lines=84> */
.L_x_2993:
        /* <DEDUP_REMOVED lines=15> */
.L_x_2992:
        /* <DEDUP_REMOVED lines=22> */
.L_x_2995:
        /* <DEDUP_REMOVED lines=15> */
.L_x_2994:
[----:B------:R-:W-:Y:S01]  /*16b0*/  SHF.R.S32.HI R19, RZ, 0x1f, R18 ;  /* 0x0000001fff137819 */ /* 0x000fe20000011412 */
[----:B------:R-:W-:-:S03]  /*16c0*/  UMOV UR4, 0xffffffff ;  /* 0xffffffff00047882 */ /* 0x000fc60000000000 */
[----:B------:R-:W-:-:S04]  /*16d0*/  LEA.HI R0, R19, R18, RZ, 0x7 ;  /* 0x0000001213007211 */ /* 0x000fc800078f38ff */
[----:B------:R-:W-:Y:S01]  /*16e0*/  SHF.R.S32.HI R17, RZ, 0x7, R0 ;  /* 0x00000007ff117819 */ /* 0x000fe20000011400 */
[----:B------:R-:W-:Y:S06]  /*16f0*/  BRA.DIV UR4, `(.L_x_2996) ;  /* 0x0000008a04187947 */ /* 0x000fec000b800000 */
[----:B------:R1:W2:Y:S02]  /*1700*/  SHFL.IDX PT, R14, R17, RZ, 0x1f ;  /* 0x00001fff110e7589 */ /* 0x0002a400000e0000 */
.L_x_3082:
        /* <DEDUP_REMOVED lines=15> */
.L_x_2997:
        /* <DEDUP_REMOVED lines=19> */
.L_x_2999:
        /* <DEDUP_REMOVED lines=122> */
.L_x_3010:
[----:B------:R-:W-:-:S06]  /*20d0*/  UISETP.NE.AND UP0, UPT, UR9, 0x3, UPT ;  /* 0x000000030900788c */ /* 0x000fcc000bf05270 */
[----:B------:R-:W-:-:S13]  /*20e0*/  PLOP3.LUT P0, PT, PT, PT, UP0, 0x80, 0x0 ;  /* 0x000000000000781c */ /* 0x000fda0003f0f008 */
[----:B-1----:R-:W-:Y:S05]  /*20f0*/  @!P0 BRA `(.L_x_3000) ;  /* 0x0000000000048947 */ /* 0x002fea0003800000 */
[----:B------:R-:W-:Y:S01]  /*2100*/  BPT.TRAP 0x1 ;  /* 0x000000040000795c */ /* 0x000fe20000300000 */
.L_x_3000:
[----:B------:R-:W-:Y:S01]  /*2110*/  R2UR UR8, R235 ;  /* 0x00000000eb0872ca */ /* 0x000fe200000e0000 */
[----:B------:R-:W-:-:S05]  /*2120*/  IMAD.U32 R120, RZ, RZ, UR4 ;  /* 0x00000004ff787e24 */ /* 0x000fca000f8e00ff */
[----:B------:R-:W-:-:S07]  /*2130*/  SHF.L.U32 R120, R120, 0x1f, RZ ;  /* 0x0000001f78787819 */ /* 0x000fce00000006ff */
[----:B------:R-:W-:-:S09]  /*2140*/  ULEA UR8, UR5, UR8, 0x3 ;  /* 0x0000000805087291 */ /* 0x000fd2000f8e183f */
[----:B------:R1:W2:Y:S01]  /*2150*/  SYNCS.PHASECHK.TRANS64.TRYWAIT P1, [UR8+0x26810], R120 ;  /* 0x02681078ff0075a7 */ /* 0x0002a20008020148 */
[----:B------:R-:W-:Y:S05]  /*2160*/  @!P0 BRA `(.L_x_3001) ;  /* 0x0000000000048947 */ /* 0x000fea0003800000 */
[----:B------:R-:W-:Y:S01]  /*2170*/  BPT.TRAP 0x1 ;  /* 0x000000040000795c */ /* 0x000fe20000300000 */
.L_x_3001:
[----:B--2---:R-:W-:Y:S05]  /*2180*/  @P1 BRA `(.L_x_3002) ;  /* 0x0000000000081947 */ /* 0x004fea0003800000 */
[----:B------:R-:W2:Y:S02]  /*2190*/  SYNCS.PHASECHK.TRANS64.TRYWAIT P1, [UR8+0x26810], R120 ;  /* 0x02681078ff0075a7 */ /* 0x000ea40008020148 */
[----:B--2---:R-:W-:Y:S05]  /*21a0*/  @!P1 BRA `(.L_x_3003) ;  /* 0x0000007c00a09947 */ /* 0x004fea0003800000 */
.L_x_3002:
        /* <DEDUP_REMOVED lines=66> */
.L_x_3004:
[----:B------:R1:W1:Y:S01]  /*25d0*/  SYNCS.PHASECHK.TRANS64.TRYWAIT P1, [UR8+0x26830], R120 ;  /* 0x02683078ff0075a7 */ /* 0x0002620008020148 */
[----:B------:R-:W-:Y:S05]  /*25e0*/  @!P0 BRA `(.L_x_3005) ;  /* 0x0000000000048947 */ /* 0x000fea0003800000 */
[----:B------:R-:W-:Y:S01]  /*25f0*/  BPT.TRAP 0x1 ;  /* 0x000000040000795c */ /* 0x000fe20000300000 */
.L_x_3005:
        /* <DEDUP_REMOVED lines=50> */
.L_x_3006:
        /* <DEDUP_REMOVED lines=555> */
.L_x_3008:
        /* <DEDUP_REMOVED lines=45> */
.L_x_3009:
        /* <DEDUP_REMOVED lines=62> */
.L_x_2991:
[----:B------:R-:W-:Y:S05]  /*5280*/  @P0 BRA `(.L_x_2986) ;  /* 0x0000004c002c0947 */ /* 0x000fea0003800000 */
[----:B------:R-:W-:Y:S01]  /*5290*/  ULDC.64 UR4, c[0x0][0x878] ;  /* 0x00021e0000047ab9 */ /* 0x000fe20000000a00 */
[----:B-1----:R-:W1:Y:S01]  /*52a0*/  S2R R4, SR_TID.X ;  /* 0x0000000000047919 */ /* 0x002e620000002100 */
[----:B------:R-:W-:Y:S01]  /*52b0*/  UISETP.NE.U32.AND UP0, UPT, UR4, URZ, UPT ;  /* 0x0000003f0400728c */ /* 0x000fe2000bf05070 */
[----:B------:R-:W2:Y:S01]  /*52c0*/  S2UR UR9, SR_CgaCtaId ;  /* 0x00000000000979c3 */ /* 0x000ea20000008800 */
[----:B------:R-:W-:Y:S01]  /*52d0*/  UMOV UR8, 0x400 ;  /* 0x0000040000087882 */ /* 0x000fe20000000000 */
[----:B------:R-:W-:Y:S02]  /*52e0*/  UIMAD UR36, UR36, 0x3000, URZ ;  /* 0x00003000242478a4 */ /* 0x000fe4000f8e023f */
[----:B------:R-:W-:Y:S01]  /*52f0*/  UISETP.NE.AND.EX UP0, UPT, UR5, URZ, UPT, UP0 ;  /* 0x0000003f0500728c */ /* 0x000fe2000bf05300 */
[----:B------:R-:W-:Y:S01]  /*5300*/  ULDC.64 UR12, c[0x0][0x818] ;  /* 0x00020600000c7ab9 */ /* 0x000fe20000000a00 */
[----:B------:R-:W-:Y:S01]  /*5310*/  ULDC.64 UR14, c[0x0][0x840] ;  /* 0x00021000000e7ab9 */ /* 0x000fe20000000a00 */
[----:B------:R-:W-:-:S03]  /*5320*/  ULDC.64 UR16, c[0x0][0x848] ;  /* 0x0002120000107ab9 */ /* 0x000fc60000000a00 */
[----:B------:R-:W-:-:S05]  /*5330*/  PLOP3.LUT P0, PT, PT, PT, UP0, 0x80, 0x0 ;  /* 0x000000000000781c */ /* 0x000fca0003f0f008 */
[----:B------:R-:W-:Y:S02]  /*5340*/  @UP0 ULDC.64 UR4, c[0x0][0x878] ;  /* 0x00021e0000040ab9 */ /* 0x000fe40000000a00 */
[----:B------:R-:W-:-:S06]  /*5350*/  @UP0 UIMAD.WIDE UR4, UR39, 0x4, UR4 ;  /* 0x00000004270408a5 */ /* 0x000fcc000f8e0204 */
[----:B------:R-:W-:Y:S02]  /*5360*/  IMAD.U32 R2, RZ, RZ, UR4 ;  /* 0x00000004ff027e24 */ /* 0x000fe4000f8e00ff */
[----:B------:R-:W-:Y:S01]  /*5370*/  IMAD.U32 R3, RZ, RZ, UR5 ;  /* 0x00000005ff037e24 */ /* 0x000fe2000f8e00ff */
[----:B------:R-:W-:-:S04]  /*5380*/  ULDC UR5, c[0x0][0x850] ;  /* 0x0002140000057ab9 */ /* 0x000fc80000000800 */
[----:B------:R-:W3:Y:S01]  /*5390*/  @P0 LDG.E R2, desc[UR46][R2.64] ;  /* 0x0000002e02020981 */ /* 0x000ee2000c1e1900 */
[----:B-1----:R-:W-:Y:S01]  /*53a0*/  VIADD R5, R4, 0xffffff80 ;  /* 0xffffff8004057836 */ /* 0x002fe20000000000 */
[----:B------:R-:W-:Y:S01]  /*53b0*/  UISETP.NE.AND UP1, UPT, UR5, 0x1, UPT ;  /* 0x000000010500788c */ /* 0x000fe2000bf25270 */
[----:B------:R-:W-:Y:S03]  /*53c0*/  BSSY B0, `(.L_x_3011) ;  /* 0x0000056000007945 */ /* 0x000fe60003800000 */
[----:B------:R-:W-:-:S07]  /*53d0*/  SHF.R.S32.HI R0, RZ, 0x1f, R5 ;  /* 0x0000001fff007819 */ /* 0x000fce0000011405 */
[----:B------:R-:W-:Y:S01]  /*53e0*/  @UP1 ULDC UR10, c[0x0][0x858] ;  /* 0x00021600000a1ab9 */ /* 0x000fe20000000800 */
[----:B------:R-:W-:Y:S01]  /*53f0*/  BAR.SYNC.DEFER_BLOCKING 0x1, 0x100 ;  /* 0x0044000000007b1d */ /* 0x000fe20000010000 */
[----:B---3--:R-:W-:Y:S02]  /*5400*/  @P0 R2UR UR4, R2 ;  /* 0x00000000020402ca */ /* 0x008fe400000e0000 */
        /* <DEDUP_REMOVED lines=9> */
[----:B------:R-:W-:-:S03]  /*54a0*/  @UP0 ULEA.HI UR5, UR5, UR4, URZ, 0x7 ;  /* 0x0000000405050291 */ /* 0x000fc6000f8f383f */
[----:B------:R-:W-:Y:S01]  /*54b0*/  @UP1 ULDC UR4, c[0x0][0x854] ;  /* 0x0002150000041ab9 */ /* 0x000fe20000000800 */
[----:B------:R-:W-:Y:S02]  /*54c0*/  @UP0 USHF.R.S32.HI UR6, URZ, 0x7, UR5 ;  /* 0x000000073f060899 */ /* 0x000fe40008011405 */
[----:B------:R-:W-:Y:S02]  /*54d0*/  UIMAD.WIDE.U32 UR4, UR37, UR4, URZ ;  /* 0x00000004250472a5 */ /* 0x000fe4000f8e003f */
[----:B------:R-:W-:Y:S02]  /*54e0*/  @UP0 UIMAD UR6, UR6, 0x3000, URZ ;  /* 0x00003000060608a4 */ /* 0x000fe4000f8e023f */
[----:B------:R-:W-:Y:S02]  /*54f0*/  @UP1 USHF.R.U32.HI UR37, URZ, UR10, UR5 ;  /* 0x0000000a3f251299 */ /* 0x000fe40008011605 */
[----:B------:R-:W-:Y:S02]  /*5500*/  @UP0 USHF.R.S32.HI UR7, URZ, 0x1f, UR6 ;  /* 0x0000001f3f070899 */ /* 0x000fe40008011406 */
[----:B--2---:R-:W-:Y:S01]  /*5510*/  ULEA UR4, UR9, UR8, 0x18 ;  /* 0x0000000809047291 */ /* 0x004fe2000f8ec03f */
[----:B------:R-:W-:Y:S01]  /*5520*/  @!UP0 UMOV UR6, URZ ;  /* 0x0000003f00068c82 */ /* 0x000fe20008000000 */
[----:B------:R-:W-:-:S02]  /*5530*/  USHF.R.S32.HI UR5, URZ, 0x1f, UR37 ;  /* 0x0000001f3f057899 */ /* 0x000fc40008011425 */
[----:B------:R-:W-:Y:S02]  /*5540*/  UIADD3 UR8, UP1, UR36, UR6, URZ ;  /* 0x0000000624087290 */ /* 0x000fe4000ff3e03f */
[----:B------:R-:W-:Y:S01]  /*5550*/  LEA R0, R0, UR4, 0x2 ;  /* 0x0000000400007c11 */ /* 0x000fe2000f8e10ff */
[----:B------:R-:W-:Y:S01]  /*5560*/  @!UP0 UMOV UR7, URZ ;  /* 0x0000003f00078c82 */ /* 0x000fe20008000000 */
[----:B------:R-:W-:Y:S02]  /*5570*/  UIMAD UR6, UR5, UR12, URZ ;  /* 0x0000000c050672a4 */ /* 0x000fe4000f8e023f */
[----:B------:R-:W-:Y:S01]  /*5580*/  ULEA.HI.X.SX32 UR9, UR36, UR7, 0x1, UP1 ;  /* 0x0000000724097291 */ /* 0x000fe200088f0e3f */
[----:B------:R1:W-:Y:S01]  /*5590*/  STS.128 [R0], R24 ;  /* 0x0000001800007388 */ /* 0x0003e20000000c00 */
[----:B------:R-:W-:Y:S02]  /*55a0*/  UIMAD UR5, UR5, UR14, URZ ;  /* 0x0000000e050572a4 */ /* 0x000fe4000f8e023f */
[----:B------:R-:W-:Y:S01]  /*55b0*/  UIMAD UR10, UR37, UR13, UR6 ;  /* 0x0000000d250a72a4 */ /* 0x000fe2000f8e0206 */
[----:B------:R1:W-:Y:S01]  /*55c0*/  STS.128 [R0+0x800], R28 ;  /* 0x0008001c00007388 */ /* 0x0003e20000000c00 */
[----:B------:R-:W-:-:S02]  /*55d0*/  UIMAD.WIDE.U32 UR6, UR37, UR12, UR8 ;  /* 0x0000000c250672a5 */ /* 0x000fc4000f8e0008 */
[----:B------:R-:W-:Y:S01]  /*55e0*/  UIMAD UR12, UR37, UR15, UR5 ;  /* 0x0000000f250c72a4 */ /* 0x000fe2000f8e0205 */
[----:B------:R1:W-:Y:S01]  /*55f0*/  STS.128 [R0+0x1000], R32 ;  /* 0x0010002000007388 */ /* 0x0003e20000000c00 */
[----:B------:R-:W-:Y:S02]  /*5600*/  USHF.R.S32.HI UR5, URZ, 0x1f, UR39 ;  /* 0x0000001f3f057899 */ /* 0x000fe40008011427 */
[----:B------:R-:W-:Y:S01]  /*5610*/  UIMAD.WIDE.U32 UR8, UR37, UR14, UR8 ;  /* 0x0000000e250872a5 */ /* 0x000fe2000f8e0008 */
[----:B------:R1:W-:Y:S01]  /*5620*/  STS.128 [R0+0x1800], R36 ;  /* 0x0018002400007388 */ /* 0x0003e20000000c00 */
[----:B------:R-:W-:Y:S01]  /*5630*/  USEL UR5, UR5, URZ, !UP0 ;  /* 0x0000003f05057287 */ /* 0x000fe2000c000000 */
[----:B------:R-:W-:Y:S02]  /*5640*/  ULDC.64 UR14, c[0x0][0x820] ;  /* 0x00020800000e7ab9 */ /* 0x000fe40000000a00 */
[----:B------:R1:W-:Y:S01]  /*5650*/  STS.128 [R0+0x2000], R40 ;  /* 0x0020002800007388 */ /* 0x0003e20000000c00 */
[----:B------:R-:W-:-:S02]  /*5660*/  USEL UR39, UR39, URZ, !UP0 ;  /* 0x0000003f27277287 */ /* 0x000fc4000c000000 */
[----:B------:R-:W-:Y:S01]  /*5670*/  UIMAD UR11, UR5, UR14, URZ ;  /* 0x0000000e050b72a4 */ /* 0x000fe2000f8e023f */
[----:B------:R1:W-:Y:S01]  /*5680*/  STS.128 [R0+0x2800], R44 ;  /* 0x0028002c00007388 */ /* 0x0003e20000000c00 */
[----:B------:R-:W-:Y:S02]  /*5690*/  UIADD3 UR7, UR7, UR10, URZ ;  /* 0x0000000a07077290 */ /* 0x000fe4000fffe03f */
[----:B------:R-:W-:Y:S01]  /*56a0*/  UIMAD UR5, UR5, UR16, URZ ;  /* 0x00000010050572a4 */ /* 0x000fe2000f8e023f */
[----:B------:R1:W-:Y:S01]  /*56b0*/  STS.128 [R0+0x3000], R48 ;  /* 0x0030003000007388 */ /* 0x0003e20000000c00 */
[----:B------:R-:W-:Y:S02]  /*56c0*/  UIADD3 UR9, UR9, UR12, URZ ;  /* 0x0000000c09097290 */ /* 0x000fe4000fffe03f */
        /* <DEDUP_REMOVED lines=16> */
[----:B------:R-:W-:Y:S01]  /*57d0*/  @!PT LDS RZ, [RZ] ;  /* 0x00000000fffff984 */ /* 0x000fe20000000800 */
[----:B------:R-:W-:Y:S01]  /*57e0*/  @!PT LDS RZ, [RZ] ;  /* 0x00000000fffff984 */ /* 0x000fe20000000800 */
[----:B------:R-:W-:Y:S01]  /*57f0*/  @!PT LDS RZ, [RZ] ;  /* 0x00000000fffff984 */ /* 0x000fe20000000800 */
[----:B------:R-:W-:Y:S01]  /*5800*/  @!PT LDS RZ, [RZ] ;  /* 0x00000000fffff984 */ /* 0x000fe20000000800 */
[----:B------:R2:W-:Y:S06]  /*5810*/  MEMBAR.ALL.CTA ;  /* 0x0000000000007992 */ /* 0x0005ec0000008000 */
[----:B--2---:R-:W2:Y:S01]  /*5820*/  FENCE.VIEW.ASYNC.S ;  /* 0x00000000000073c6 */ /* 0x004ea20000000000 */
        /* <DEDUP_REMOVED lines=8> */
.L_x_3013:
[----:B------:R-:W-:Y:S01]  /*58b0*/  @P0 ELECT P1, URZ, PT ;  /* 0x00000000003f082f */ /* 0x000fe20003820000 */
[----:B------:R2:W-:-:S12]  /*58c0*/  UBLKRED.G.S.ADD.F32.RN [UR6], [UR4], UR5, desc[UR8] ;  /* 0x00000806040073bb */ /* 0x0005d800080a1405 */
[----:B------:R-:W-:Y:S02]  /*58d0*/  @P1 PLOP3.LUT P0, PT, P1, PT, PT, 0x8, 0x0 ;  /* 0x000000000000181c */ /* 0x000fe40000f0e170 */
[----:B------:R-:W-:-:S11]  /*58e0*/  PLOP3.LUT P1, PT, PT, PT, PT, 0x8, 0x0 ;  /* 0x000000000000781c */ /* 0x000fd60003f2e170 */
[----:B--2---:R-:W-:Y:S05]  /*58f0*/  @P0 BRA.U.ANY `(.L_x_3013) ;  /* 0xfffffffd00ec0947 */ /* 0x004fea000393ffff */
[----:B------:R0:W-:Y:S01]  /*5900*/  UTMACMDFLUSH ;  /* 0x00000000000079b7 */ /* 0x0001e20000000000 */
[----:B------:R-:W-:-:S04]  /*5910*/  DEPBAR.LE SB0, 0x0 ;  /* 0x000080000000791a */ /* 0x000fc80000000000 */
.L_x_3012:
[----:B------:R-:W-:Y:S05]  /*5920*/  BSYNC B0 ;  /* 0x0000000000007941 */ /* 0x000fea0003800000 */
.L_x_3011:
        /* <DEDUP_REMOVED lines=28> */
.L_x_3014:
        /* <DEDUP_REMOVED lines=8> */
.L_x_2979:
        /* <DEDUP_REMOVED lines=29> */
.L_x_3016:
[----:B------:R-:W-:Y:S01]  /*5d40*/  ULDC UR9, c[0x0][0x8cc] ;  /* 0x0002330000097ab9 */ /* 0x000fe20000000800 */
[----:B------:R-:W-:Y:S01]  /*5d50*/  UMOV UR7, UR8 ;  /* 0x0000000800077c82 */ /* 0x000fe20008000000 */
[----:B------:R-:W-:-:S11]  /*5d60*/  UISETP.NE.AND UP0, UPT, UR9, 0x1, UPT ;  /* 0x000000010900788c */ /* 0x000fd6000bf05270 */
[----:B------:R-:W-:Y:S02]  /*5d70*/  @UP0 ULDC.64 UR10, c[0x0][0x8d0] ;  /* 0x00023400000a0ab9 */ /* 0x000fe40000000a00 */
[----:B------:R-:W-:-:S04]  /*5d80*/  UIMAD.WIDE.U32 UR4, UR8, UR10, URZ ;  /* 0x0000000a080472a5 */ /* 0x000fc8000f8e003f */
[----:B------:R-:W-:-:S04]  /*5d90*/  @UP0 USHF.R.U32.HI UR7, URZ, UR11, UR5 ;  /* 0x0000000b3f070299 */ /* 0x000fc80008011605 */
[----:B------:R-:W-:-:S12]  /*5da0*/  UIMAD UR4, UR7, UR9, URZ ;  /* 0x00000009070472a4 */ /* 0x000fd8000f8e023f */
.L_x_3017:
        /* <DEDUP_REMOVED lines=23> */
.L_x_3018:
        /* <DEDUP_REMOVED lines=13> */
.L_x_3020:
[----:B------:R-:W-:-:S05]  /*5ff0*/  ULDC UR4, c[0x0][0x8f4] ;  /* 0x00023d0000047ab9 */ /* 0x000fca0000000800 */
.L_x_3019:
        /* <DEDUP_REMOVED lines=46> */
.L_x_3021:
        /* <DEDUP_REMOVED lines=13> */
.L_x_3022:
        /* <DEDUP_REMOVED lines=12> */
.L_x_3023:
        /* <DEDUP_REMOVED lines=54> */
.L_x_3026:
[----:B------:R-:W-:Y:S05]  /*67d0*/  BSYNC B0 ;  /* 0x0000000000007941 */ /* 0x000fea0003800000 */
.L_x_3025:
        /* <DEDUP_REMOVED lines=19> */
.L_x_3028:
[----:B------:R-:W-:Y:S05]  /*6910*/  BSYNC B0 ;  /* 0x0000000000007941 */ /* 0x000fea0003800000 */
.L_x_3027:
[----:B------:R-:W-:Y:S06]  /*6920*/  BAR.ARV 0xa, 0xa0 ;  /* 0x0282800000007b1d */ /* 0x000fec0000002000 */
[----:B------:R-:W-:Y:S04]  /*6930*/  BSSY B0, `(.L_x_3029) ;  /* 0x0000003000007945 */ /* 0x000fe80003800000 */
[----:B------:R-:W-:Y:S05]  /*6940*/  @!P0 BRA `(.L_x_3030) ;  /* 0x0000000000048947 */ /* 0x000fea0003800000 */
[----:B------:R-:W-:-:S04]  /*6950*/  DEPBAR.LE SB0, 0x0 ;  /* 0x000080000000791a */ /* 0x000fc80000000000 */
.L_x_3030:
[----:B------:R-:W-:Y:S05]  /*6960*/  BSYNC B0 ;  /* 0x0000000000007941 */ /* 0x000fea0003800000 */
.L_x_3029:
[----:B------:R-:W-:Y:S06]  /*6970*/  BAR.ARV 0xb, 0xa0 ;  /* 0x02c2800000007b1d */ /* 0x000fec0000002000 */
[----:B------:R-:W-:Y:S01]  /*6980*/  UIADD3 UR18, UR12, 0x1, URZ ;  /* 0x000000010c127890 */ /* 0x000fe2000fffe03f */
[----:B------:R-:W-:Y:S11]  /*6990*/  BRA `(.L_x_3031) ;  /* 0x0000000000047947 */ /* 0x000ff60003800000 */
.L_x_3024:
[----:B------:R-:W-:-:S05]  /*69a0*/  UMOV UR18, UR12 ;  /* 0x0000000c00127c82 */ /* 0x000fca0008000000 */
.L_x_3031:
        /* <DEDUP_REMOVED lines=22> */
.L_x_3044:
        /* <DEDUP_REMOVED lines=20> */
.L_x_3033:
[----:B------:R-:W-:Y:S05]  /*6c50*/  BSYNC B0 ;  /* 0x0000000000007941 */ /* 0x000fea0003800000 */
.L_x_3032:
        /* <DEDUP_REMOVED lines=13> */
.L_x_3035:
[----:B------:R-:W-:Y:S05]  /*6d30*/  BSYNC B0 ;  /* 0x0000000000007941 */ /* 0x000fea0003800000 */
.L_x_3034:
[----:B------:R-:W-:Y:S06]  /*6d40*/  BAR.ARV 0xa, 0xa0 ;  /* 0x0282800000007b1d */ /* 0x000fec0000002000 */
[----:B------:R-:W-:Y:S04]  /*6d50*/  BSSY B0, `(.L_x_3036) ;  /* 0x0000003000007945 */ /* 0x000fe80003800000 */
[----:B------:R-:W-:Y:S05]  /*6d60*/  @!P0 BRA `(.L_x_3037) ;  /* 0x0000000000048947 */ /* 0x000fea0003800000 */
[----:B------:R-:W-:-:S04]  /*6d70*/  DEPBAR.LE SB0, 0x0 ;  /* 0x000080000000791a */ /* 0x000fc80000000000 */
.L_x_3037:
[----:B------:R-:W-:Y:S05]  /*6d80*/  BSYNC B0 ;  /* 0x0000000000007941 */ /* 0x000fea0003800000 */
.L_x_3036:
        /* <DEDUP_REMOVED lines=13> */
.L_x_3039:
[----:B------:R-:W-:Y:S05]  /*6e60*/  BSYNC B0 ;  /* 0x0000000000007941 */ /* 0x000fea0003800000 */
.L_x_3038:
        /* <DEDUP_REMOVED lines=13> */
.L_x_3041:
[----:B------:R-:W-:Y:S05]  /*6f40*/  BSYNC B0 ;  /* 0x0000000000007941 */ /* 0x000fea0003800000 */
.L_x_3040:
[----:B------:R-:W-:Y:S01]  /*6f50*/  UIADD3 UR18, UR18, 0x2, URZ ;  /* 0x0000000212127890 */ /* 0x000fe2000fffe03f */
[----:B------:R-:W-:Y:S06]  /*6f60*/  BAR.ARV 0xa, 0xa0 ;  /* 0x0282800000007b1d */ /* 0x000fec0000002000 */
[----:B------:R-:W-:Y:S01]  /*6f70*/  UISETP.GE.AND UP0, UPT, UR18, UR7, UPT ;  /* 0x000000071200728c */ /* 0x000fe2000bf06270 */
[----:B------:R-:W-:Y:S04]  /*6f80*/  BSSY B0, `(.L_x_3042) ;  /* 0x0000003000007945 */ /* 0x000fe80003800000 */
[----:B------:R-:W-:Y:S06]  /*6f90*/  @!P0 BRA `(.L_x_3043) ;  /* 0x0000000000048947 */ /* 0x000fec0003800000 */
[----:B------:R-:W-:-:S04]  /*6fa0*/  DEPBAR.LE SB0, 0x0 ;  /* 0x000080000000791a */ /* 0x000fc80000000000 */
.L_x_3043:
[----:B------:R-:W-:Y:S05]  /*6fb0*/  BSYNC B0 ;  /* 0x0000000000007941 */ /* 0x000fea0003800000 */
.L_x_3042:
[----:B------:R-:W-:Y:S06]  /*6fc0*/  BAR.ARV 0xb, 0xa0 ;  /* 0x02c2800000007b1d */ /* 0x000fec0000002000 */
[----:B------:R-:W-:Y:S01]  /*6fd0*/  PLOP3.LUT P1, PT, PT, PT, UP0, 0x80, 0x0 ;  /* 0x000000000000781c */ /* 0x000fe20003f2f008 */
[----:B------:R-:W-:Y:S02]  /*6fe0*/  UIADD3 UR26, UR26, 0x3000, URZ ;  /* 0x000030001a1a7890 */ /* 0x000fe4000fffe03f */
[----:B------:R-:W-:-:S10]  /*6ff0*/  UIADD3 UR6, UR6, 0x3000, URZ ;  /* 0x0000300006067890 */ /* 0x000fd4000fffe03f */
[----:B------:R-:W-:Y:S05]  /*7000*/  @!P1 BRA `(.L_x_3044) ;  /* 0xfffffff800c09947 */ /* 0x000fea000383ffff */
[----:B------:R-:W-:Y:S05]  /*7010*/  BRA `(.L_x_2986) ;  /* 0x0000002c00c87947 */ /* 0x000fea0003800000 */
.L_x_3015:
        /* <DEDUP_REMOVED lines=22> */
.L_x_3045:
[----:B------:R-:W-:Y:S01]  /*7180*/  ULDC UR9, c[0x0][0x8cc] ;  /* 0x0002330000097ab9 */ /* 0x000fe20000000800 */
[----:B------:R-:W-:Y:S01]  /*7190*/  UMOV UR7, UR8 ;  /* 0x0000000800077c82 */ /* 0x000fe20008000000 */
[----:B------:R-:W-:-:S11]  /*71a0*/  UISETP.NE.AND UP0, UPT, UR9, 0x1, UPT ;  /* 0x000000010900788c */ /* 0x000fd6000bf05270 */
[----:B------:R-:W-:Y:S02]  /*71b0*/  @UP0 ULDC.64 UR10, c[0x0][0x8d0] ;  /* 0x00023400000a0ab9 */ /* 0x000fe40000000a00 */
[----:B------:R-:W-:-:S04]  /*71c0*/  UIMAD.WIDE.U32 UR4, UR8, UR10, URZ ;  /* 0x0000000a080472a5 */ /* 0x000fc8000f8e003f */
[----:B------:R-:W-:-:S04]  /*71d0*/  @UP0 USHF.R.U32.HI UR7, URZ, UR11, UR5 ;  /* 0x0000000b3f070299 */ /* 0x000fc80008011605 */
[----:B------:R-:W-:-:S12]  /*71e0*/  UIMAD UR4, UR7, UR9, URZ ;  /* 0x00000009070472a4 */ /* 0x000fd8000f8e023f */
.L_x_3046:
        /* <DEDUP_REMOVED lines=23> */
.L_x_3047:
        /* <DEDUP_REMOVED lines=14> */
.L_x_3049:
[----:B------:R-:W-:-:S05]  /*7440*/  ULDC UR4, c[0x0][0x8f4] ;  /* 0x00023d0000047ab9 */ /* 0x000fca0000000800 */
.L_x_3048:
        /* <DEDUP_REMOVED lines=60> */
.L_x_3051:
        /* <DEDUP_REMOVED lines=12> */
.L_x_3052:
[----:B------:R-:W-:Y:S05]  /*78d0*/  @!P2 BRA `(.L_x_3053) ;  /* 0x000000000014a947 */ /* 0x000fea0003800000 */
[----:B------:R-:W-:Y:S02]  /*78e0*/  IMAD.U32 R2, RZ, RZ, UR14 ;  /* 0x0000000eff027e24 */ /* 0x000fe4000f8e00ff */
[----:B------:R-:W-:-:S05]  /*78f0*/  IMAD.U32 R3, RZ, RZ, UR15 ;  /* 0x0000000fff037e24 */ /* 0x000fca000f8e00ff */
[----:B------:R-:W2:Y:S04]  /*7900*/  LDG.E R5, desc[UR46][R2.64] ;  /* 0x0000002e02057981 */ /* 0x000ea8000c1e1900 */
[----:B------:R-:W2:Y:S02]  /*7910*/  LDG.E R4, desc[UR46][R2.64+0x4] ;  /* 0x0000042e02047981 */ /* 0x000ea4000c1e1900 */
[----:B--2---:R-:W-:-:S07]  /*7920*/  IMAD.IADD R4, R4, 0x1, -R5 ;  /* 0x0000000104047824 */ /* 0x004fce00078e0a05 */
.L_x_3053:
        /* <DEDUP_REMOVED lines=62> */
.L_x_3083:
        /* <DEDUP_REMOVED lines=15> */
.L_x_3056:
        /* <DEDUP_REMOVED lines=122> */
.L_x_3067:
[----:B-123--:R-:W-:-:S04]  /*85a0*/  SHF.L.U32 R18, R10, 0x1f, RZ ;  /* 0x0000001f0a127819 */ /* 0x00efc800000006ff */
[----:B------:R-:W2:Y:S02]  /*85b0*/  SYNCS.PHASECHK.TRANS64.TRYWAIT P1, [R15+URZ+0x26840], R18 ;  /* 0x026840120f0075a7 */ /* 0x000ea4000802017f */
[----:B--2---:R-:W-:Y:S05]  /*85c0*/  @!P1 BRA `(.L_x_3059) ;  /* 0x0000001800dc9947 */ /* 0x004fea0003800000 */
.L_x_3084:
        /* <DEDUP_REMOVED lines=8> */
.L_x_3060:
        /* <DEDUP_REMOVED lines=44> */
.L_x_3085:
        /* <DEDUP_REMOVED lines=8> */
.L_x_3062:
        /* <DEDUP_REMOVED lines=44> */
.L_x_3086:
        /* <DEDUP_REMOVED lines=8> */
.L_x_3064:
        /* <DEDUP_REMOVED lines=38> */
.L_x_3088:
        /* <DEDUP_REMOVED lines=8> */
.L_x_3066:
        /* <DEDUP_REMOVED lines=44> */
.L_x_3058:
[----:B------:R-:W4:Y:S02]  /*9270*/  LDL.LU R4, [R1+0x4] ;  /* 0x0000040001047983 */ /* 0x000f240000300800 */
[----:B----4-:R-:W-:Y:S02]  /*9280*/  ISETP.NE.AND P1, PT, R4, RZ, PT ;  /* 0x000000ff0400720c */ /* 0x010fe40003f25270 */
[----:B------:R4:W5:Y:S11]  /*9290*/  LDL R4, [R1] ;  /* 0x0000000001047983 */ /* 0x0009760000100800 */
[----:B----4-:R-:W-:Y:S05]  /*92a0*/  @!P1 BRA `(.L_x_3057) ;  /* 0x0000000400949947 */ /* 0x010fea0003800000 */
[----:B------:R-:W-:-:S04]  /*92b0*/  SHF.L.U32 R12, R10, 0x1f, RZ ;  /* 0x0000001f0a0c7819 */ /* 0x000fc800000006ff */
[----:B------:R-:W4:Y:S02]  /*92c0*/  SYNCS.PHASECHK.TRANS64.TRYWAIT P1, [R15+URZ+0x26840], R12 ;  /* 0x0268400c0f0075a7 */ /* 0x000f24000802017f */
[----:B----4-:R-:W-:Y:S05]  /*92d0*/  @!P1 BRA `(.L_x_3068) ;  /* 0x0000000c00ec9947 */ /* 0x010fea0003800000 */
.L_x_3089:
        /* <DEDUP_REMOVED lines=8> */
.L_x_3069:
        /* <DEDUP_REMOVED lines=41> */
.L_x_3090:
        /* <DEDUP_REMOVED lines=8> */
.L_x_3071:
        /* <DEDUP_REMOVED lines=41> */
.L_x_3057:
[----:B------:R-:W1:Y:S01]  /*9900*/  S2R R0, SR_TID.X ;  /* 0x0000000000007919 */ /* 0x000e620000002100 */
[----:B------:R-:W-:Y:S01]  /*9910*/  IMAD R3, R16, 0x8, R15 ;  /* 0x0000000810037824 */ /* 0x000fe200078e020f */
[----:B-1----:R-:W-:Y:S02]  /*9920*/  LOP3.LUT R2, R0, 0x7f, RZ, 0xc0, !PT ;  /* 0x0000007f00027812 */ /* 0x002fe400078ec0ff */
[----:B------:R-:W-:Y:S02]  /*9930*/  SHF.L.U32 R0, R10, 0x1f, RZ ;  /* 0x0000001f0a007819 */ /* 0x000fe400000006ff */
[----:B------:R-:W-:Y:S02]  /*9940*/  ISETP.NE.AND P1, PT, R2, RZ, PT ;  /* 0x000000ff0200720c */ /* 0x000fe40003f25270 */
[----:B------:R-:W1:Y:S02]  /*9950*/  SYNCS.PHASECHK.TRANS64.TRYWAIT P0, [R3+URZ+0x26840], R0 ;  /* 0x02684000030075a7 */ /* 0x000e64000800017f */
[----:B-1----:R-:W-:Y:S09]  /*9960*/  @!P0 BRA `(.L_x_3072) ;  /* 0x0000000800708947 */ /* 0x002ff20003800000 */
.L_x_3091:
[----:B------:R-:W-:Y:S05]  /*9970*/  @P1 BRA `(.L_x_3073) ;  /* 0x0000000000181947 */ /* 0x000fea0003800000 */
[----:B------:R-:W1:Y:S01]  /*9980*/  S2R R2, SR_TID.X ;  /* 0x0000000000027919 */ /* 0x000e620000002100 */
[----:B------:R-:W-:-:S04]  /*9990*/  IMAD.MOV.U32 R0, RZ, RZ, 0x3100 ;  /* 0x00003100ff007424 */ /* 0x000fc800078e00ff */
[----:B------:R1:W-:Y:S02]  /*99a0*/  SYNCS.ARRIVE.TRANS64 RZ, [R3+URZ+0x26830], R0 ;  /* 0x0268300003ff79a7 */ /* 0x0003e4000800003f */
[----:B-1----:R-:W-:-:S13]  /*99b0*/  LOP3.LUT P0, RZ, R2, 0x1f, RZ, 0xc0, !PT ;  /* 0x0000001f02ff7812 */ /* 0x002fda000780c0ff */
[----:B------:R-:W-:Y:S05]  /*99c0*/  @!P0 BRA `(.L_x_3073) ;  /* 0x0000000000048947 */ /* 0x000fea0003800000 */
[----:B------:R-:W-:Y:S01]  /*99d0*/  BPT.TRAP 0x1 ;  /* 0x000000040000795c */ /* 0x000fe20000300000 */
.L_x_3073:
        /* <DEDUP_REMOVED lines=48> */
.L_x_3054:
[----:B------:R-:W-:Y:S05]  /*9ce0*/  BSYNC B0 ;  /* 0x0000000000007941 */ /* 0x000fea0003800000 */
.L_x_3050:
[----:B------:R-:W-:-:S03]  /*9cf0*/  UMOV UR7, 0xffffffff ;  /* 0xffffffff00077882 */ /* 0x000fc60000000000 */
[----:B------:R-:W-:Y:S05]  /*9d00*/  BRA.DIV UR7, `(.L_x_3074) ;  /* 0x00000006079c7947 */ /* 0x000fea000b800000 */
[----:B------:R-:W-:-:S13]  /*9d10*/  ELECT P6, URZ, PT ;  /* 0x00000000003f782f */ /* 0x000fda00038c0000 */
.L_x_3094:
[----:B------:R-:W-:Y:S05]  /*9d20*/  @!P6 BRA `(.L_x_2986) ;  /* 0x000000000084e947 */ /* 0x000fea0003800000 */
[----:B------:R-:W-:-:S06]  /*9d30*/  ULOP3.LUT UR7, UR38, 0x2, URZ, 0xfc, !UPT ;  /* 0x0000000226077892 */ /* 0x000fcc000f8efc3f */
[----:B------:R-:W-:-:S05]  /*9d40*/  IMAD.U32 R0, RZ, RZ, UR7 ;  /* 0x00000007ff007e24 */ /* 0x000fca000f8e00ff */
[----:B------:R-:W-:-:S13]  /*9d50*/  ISETP.NE.AND P2, PT, R0, 0x3, PT ;  /* 0x000000030000780c */ /* 0x000fda0003f45270 */
[----:B------:R-:W-:Y:S05]  /*9d60*/  @!P2 BRA `(.L_x_3075) ;  /* 0x000000000004a947 */ /* 0x000fea0003800000 */
[----:B------:R-:W-:Y:S01]  /*9d70*/  BPT.TRAP 0x1 ;  /* 0x000000040000795c */ /* 0x000fe20000300000 */
.L_x_3075:
        /* <DEDUP_REMOVED lines=15> */
.L_x_3095:
[----:B------:R-:W2:Y:S02]  /*9e70*/  SYNCS.PHASECHK.TRANS64.TRYWAIT P0, [R3+URZ], R0 ;  /* 0x00000000030075a7 */ /* 0x000ea4000800017f */
[----:B--2---:R-:W-:Y:S05]  /*9e80*/  @!P0 BRA `(.L_x_3077) ;  /* 0x0000000400708947 */ /* 0x004fea0003800000 */
.L_x_3096:
[----:B------:R-:W-:Y:S05]  /*9e90*/  @!P2 BRA `(.L_x_3078) ;  /* 0x000000000004a947 */ /* 0x000fea0003800000 */
[----:B------:R-:W-:Y:S01]  /*9ea0*/  BPT.TRAP 0x1 ;  /* 0x000000040000795c */ /* 0x000fe20000300000 */
.L_x_3078:
[----:B--2---:R-:W-:-:S04]  /*9eb0*/  VIADD R3, R8, 0x26840 ;  /* 0x0002684008037836 */ /* 0x004fc80000000000 */
[----:B------:R-:W-:-:S04]  /*9ec0*/  IMAD R5, R2, 0x8, R3 ;  /* 0x0000000802057824 */ /* 0x000fc800078e0203 */
[----:B------:R-:W2:Y:S02]  /*9ed0*/  SYNCS.PHASECHK.TRANS64.TRYWAIT P0, [R5+URZ], R4 ;  /* 0x00000004050075a7 */ /* 0x000ea4000800017f */
[----:B--2---:R-:W-:Y:S05]  /*9ee0*/  @!P0 BRA `(.L_x_3079) ;  /* 0x00000004006c8947 */ /* 0x004fea0003800000 */
.L_x_3097:
[----:B------:R-:W-:-:S07]  /*9ef0*/  IMAD R3, R6, 0x8, R3 ;  /* 0x0000000806037824 */ /* 0x000fce00078e0203 */
.L_x_3080:
[----:B---3--:R3:W4:Y:S02]  /*9f00*/  SYNCS.PHASECHK.TRANS64.TRYWAIT P0, [R3+URZ], R0 ;  /* 0x00000000030075a7 */ /* 0x008724000800017f */
[----:B----4-:R-:W-:Y:S05]  /*9f10*/  @!P0 NANOSLEEP.SYNCS 0x989680 ;  /* 0x009896800000895d */ /* 0x010fea0003900000 */
[----:B------:R-:W4:Y:S02]  /*9f20*/  @!P0 SYNCS.PHASECHK.TRANS64 P0, [R3+URZ], R0 ;  /* 0x00000000030085a7 */ /* 0x000f24000800007f */
[----:B----4-:R-:W-:Y:S05]  /*9f30*/  @!P0 BRA `(.L_x_3080) ;  /* 0xfffffffc00f08947 */ /* 0x010fea000383ffff */
.L_x_2986:
[----:B------:R-:W-:Y:S05]  /*9f40*/  BSYNC B6 ;  /* 0x0000000000067941 */ /* 0x000fea0003800000 */
.L_x_2978:
[----:B------:R-:W-:Y:S05]  /*9f50*/  EXIT ;  /* 0x000000000000794d */ /* 0x000fea0003800000 */
.L_x_2996:
[----:B------:R-:W-:Y:S02]  /*9f60*/  IMAD.MOV.U32 R13, RZ, RZ, R17 ;  /* 0x000000ffff0d7224 */ /* 0x000fe400078e0011 */
[----:B------:R-:W-:Y:S02]  /*9f70*/  IMAD.MOV.U32 R12, RZ, RZ, RZ ;  /* 0x000000ffff0c7224 */ /* 0x000fe400078e00ff */
[----:B------:R-:W-:Y:S02]  /*9f80*/  IMAD.MOV.U32 R11, RZ, RZ, 0x1f ;  /* 0x0000001fff0b7424 */ /* 0x000fe400078e00ff */
[----:B------:R-:W-:-:S07]  /*9f90*/  IMAD.MOV.U32 R15, RZ, RZ, -0x1 ;  /* 0xffffffffff0f7424 */ /* 0x000fce00078e00ff */
[----:B------:R-:W-:Y:S05]  /*9fa0*/  WARPSYNC.COLLECTIVE R15, `(.L_x_3081) ;  /* 0x000000000f087348 */ /* 0x000fea0003c00000 */
[----:B------:R1:W2:Y:S02]  /*9fb0*/  SHFL.IDX P6, R14, R13, R12, R11 ;  /* 0x0000000c0d0e7389 */ /* 0x0002a400000c000b */
[----:B-12---:R-:W-:Y:S01]  /*9fc0*/  ENDCOLLECTIVE ;  /* 0x000000000000791b */ /* 0x006fe20003800000 */
.L_x_3081:
[----:B------:R-:W-:Y:S05]  /*9fd0*/  BRA `(.L_x_3082) ;  /* 0xffffff7400cc7947 */ /* 0x000fea000383ffff */
.L_x_2998:
[----:B--2---:R2:W3:Y:S02]  /*9fe0*/  SYNCS.PHASECHK.TRANS64.TRYWAIT P0, [R235+URZ+0x26800], R4 ;  /* 0x02680004eb0075a7 */ /* 0x0044e4000800017f */
[----:B---3--:R-:W-:Y:S05]  /*9ff0*/  @!P0 NANOSLEEP.SYNCS 0x989680 ;  /* 0x009896800000895d */ /* 0x008fea0003900000 */
[----:B------:R-:W3:Y:S02]  /*a000*/  @!P0 SYNCS.PHASECHK.TRANS64 P0, [R235+URZ+0x26800], R4 ;  /* 0x02680004eb0085a7 */ /* 0x000ee4000800007f */
[----:B---3--:R-:W-:Y:S05]  /*a010*/  @!P0 BRA `(.L_x_2998) ;  /* 0xfffffffc00f08947 */ /* 0x008fea000383ffff */
[----:B------:R-:W-:Y:S05]  /*a020*/  BRA `(.L_x_2997) ;  /* 0xffffff7400f47947 */ /* 0x000fea000383ffff */
.L_x_3003:
[----:B--2---:R-:W-:-:S04]  /*a030*/  IMAD.U32 R5, RZ, RZ, UR8 ;  /* 0x00000008ff057e24 */ /* 0x004fc8000f8e00ff */
[----:B------:R2:W3:Y:S03]  /*a040*/  SYNCS.PHASECHK.TRANS64.TRYWAIT P1, [R5+URZ+0x26810], R120 ;  /* 0x02681078050075a7 */ /* 0x0004e6000802017f */
[----:B---3--:R-:W-:Y:S05]  /*a050*/  @!P1 NANOSLEEP.SYNCS 0x989680 ;  /* 0x009896800000995d */ /* 0x008fea0003900000 */
[----:B------:R-:W3:Y:S02]  /*a060*/  @!P1 SYNCS.PHASECHK.TRANS64 P1, [R5+URZ+0x26810], R120 ;  /* 0x02681078050095a7 */ /* 0x000ee4000802007f */
[----:B---3--:R-:W-:Y:S05]  /*a070*/  @!P1 BRA `(.L_x_3003) ;  /* 0xfffffffc00ec9947 */ /* 0x008fea000383ffff */
[----:B------:R-:W-:Y:S05]  /*a080*/  BRA `(.L_x_3002) ;  /* 0xffffff8000487947 */ /* 0x000fea000383ffff */
.L_x_3007:
[----:B------:R-:W-:-:S04]  /*a090*/  IMAD.U32 R121, RZ, RZ, UR8 ;  /* 0x00000008ff797e24 */ /* 0x000fc8000f8e00ff */
[----:B------:R1:W1:Y:S03]  /*a0a0*/  SYNCS.PHASECHK.TRANS64.TRYWAIT P1, [R121+URZ+0x26830], R120 ;  /* 0x02683078790075a7 */ /* 0x000266000802017f */
[----:B-1----:R-:W-:Y:S05]  /*a0b0*/  @!P1 NANOSLEEP.SYNCS 0x989680 ;  /* 0x009896800000995d */ /* 0x002fea0003900000 */
[----:B------:R-:W1:Y:S02]  /*a0c0*/  @!P1 SYNCS.PHASECHK.TRANS64 P1, [R121+URZ+0x26830], R120 ;  /* 0x02683078790095a7 */ /* 0x000e64000802007f */
[----:B-1----:R-:W-:Y:S05]  /*a0d0*/  @!P1 BRA `(.L_x_3007) ;  /* 0xfffffffc00ec9947 */ /* 0x002fea000383ffff */
[----:B------:R-:W-:Y:S05]  /*a0e0*/  BRA `(.L_x_3006) ;  /* 0xffffff88000c7947 */ /* 0x000fea000383ffff */
.L_x_3055:
[----:B-1----:R1:W2:Y:S02]  /*a0f0*/  SYNCS.PHASECHK.TRANS64.TRYWAIT P0, [R15+URZ+0x26820], R2 ;  /* 0x026820020f0075a7 */ /* 0x0022a4000800017f */
[----:B--2---:R-:W-:Y:S05]  /*a100*/  @!P0 NANOSLEEP.SYNCS 0x989680 ;  /* 0x009896800000895d */ /* 0x004fea0003900000 */
[----:B------:R-:W2:Y:S02]  /*a110*/  @!P0 SYNCS.PHASECHK.TRANS64 P0, [R15+URZ+0x26820], R2 ;  /* 0x026820020f0085a7 */ /* 0x000ea4000800007f */
[----:B--2---:R-:W-:Y:S05]  /*a120*/  @!P0 BRA `(.L_x_3055) ;  /* 0xfffffffc00f08947 */ /* 0x004fea000383ffff */
[----:B------:R-:W-:Y:S05]  /*a130*/  BRA `(.L_x_3083) ;  /* 0xffffffd800f47947 */ /* 0x000fea000383ffff */
.L_x_3059:
[----:B--2---:R2:W3:Y:S02]  /*a140*/  SYNCS.PHASECHK.TRANS64.TRYWAIT P1, [R15+URZ+0x26840], R18 ;  /* 0x026840120f0075a7 */ /* 0x0044e4000802017f */
[----:B---3--:R-:W-:Y:S05]  /*a150*/  @!P1 NANOSLEEP.SYNCS 0x989680 ;  /* 0x009896800000995d */ /* 0x008fea0003900000 */
[----:B------:R-:W3:Y:S02]  /*a160*/  @!P1 SYNCS.PHASECHK.TRANS64 P1, [R15+URZ+0x26840], R18 ;  /* 0x026840120f0095a7 */ /* 0x000ee4000802007f */
[----:B---3--:R-:W-:Y:S05]  /*a170*/  @!P1 BRA `(.L_x_3059) ;  /* 0xfffffffc00f09947 */ /* 0x008fea000383ffff */
[----:B------:R-:W-:Y:S05]  /*a180*/  BRA `(.L_x_3084) ;  /* 0xffffffe400107947 */ /* 0x000fea000383ffff */
.L_x_3061:
[----:B-1----:R1:W3:Y:S02]  /*a190*/  SYNCS.PHASECHK.TRANS64.TRYWAIT P1, [R15+URZ+0x26828], R18 ;  /* 0x026828120f0075a7 */ /* 0x0022e4000802017f */
[----:B---3--:R-:W-:Y:S05]  /*a1a0*/  @!P1 NANOSLEEP.SYNCS 0x989680 ;  /* 0x009896800000995d */ /* 0x008fea0003900000 */
[----:B------:R-:W3:Y:S02]  /*a1b0*/  @!P1 SYNCS.PHASECHK.TRANS64 P1, [R15+URZ+0x26828], R18 ;  /* 0x026828120f0095a7 */ /* 0x000ee4000802007f */
[----:B---3--:R-:W-:Y:S05]  /*a1c0*/  @!P1 BRA `(.L_x_3061) ;  /* 0xfffffffc00f09947 */ /* 0x008fea000383ffff */
[----:B------:R-:W-:Y:S05]  /*a1d0*/  BRA `(.L_x_3085) ;  /* 0xffffffe400cc7947 */ /* 0x000fea000383ffff */
.L_x_3063:
[----:B---3--:R3:W4:Y:S02]  /*a1e0*/  SYNCS.PHASECHK.TRANS64.TRYWAIT P1, [R15+URZ+0x26848], R18 ;  /* 0x026848120f0075a7 */ /* 0x008724000802017f */
[----:B----4-:R-:W-:Y:S05]  /*a1f0*/  @!P1 NANOSLEEP.SYNCS 0x989680 ;  /* 0x009896800000995d */ /* 0x010fea0003900000 */
[----:B------:R-:W4:Y:S02]  /*a200*/  @!P1 SYNCS.PHASECHK.TRANS64 P1, [R15+URZ+0x26848], R18 ;  /* 0x026848120f0095a7 */ /* 0x000f24000802007f */
[----:B----4-:R-:W-:Y:S05]  /*a210*/  @!P1 BRA `(.L_x_3063) ;  /* 0xfffffffc00f09947 */ /* 0x010fea000383ffff */
[----:B------:R-:W-:Y:S05]  /*a220*/  BRA `(.L_x_3086) ;  /* 0xffffffe800887947 */ /* 0x000fea000383ffff */
.L_x_3065:
[----:B------:R-:W-:-:S07]  /*a230*/  SHF.L.U32 R4, R10, 0x1f, RZ ;  /* 0x0000001f0a047819 */ /* 0x000fce00000006ff */
.L_x_3087:
[----:B----4-:R4:W1:Y:S02]  /*a240*/  SYNCS.PHASECHK.TRANS64.TRYWAIT P1, [R15+URZ+0x26820], R4 ;  /* 0x026820040f0075a7 */ /* 0x010864000802017f */
[----:B-1----:R-:W-:Y:S05]  /*a250*/  @!P1 NANOSLEEP.SYNCS 0x989680 ;  /* 0x009896800000995d */ /* 0x002fea0003900000 */
[----:B------:R-:W1:Y:S02]  /*a260*/  @!P1 SYNCS.PHASECHK.TRANS64 P1, [R15+URZ+0x26820], R4 ;  /* 0x026820040f0095a7 */ /* 0x000e64000802007f */
[----:B-1----:R-:W-:Y:S05]  /*a270*/  @!P1 BRA `(.L_x_3087) ;  /* 0xfffffffc00f09947 */ /* 0x002fea000383ffff */
[----:B------:R-:W-:Y:S05]  /*a280*/  BRA `(.L_x_3088) ;  /* 0xffffffec00287947 */ /* 0x000fea000383ffff */
.L_x_3068:
[----:B----4-:R4:W1:Y:S02]  /*a290*/  SYNCS.PHASECHK.TRANS64.TRYWAIT P1, [R15+URZ+0x26840], R12 ;  /* 0x0268400c0f0075a7 */ /* 0x010864000802017f */
[----:B-1----:R-:W-:Y:S05]  /*a2a0*/  @!P1 NANOSLEEP.SYNCS 0x989680 ;  /* 0x009896800000995d */ /* 0x002fea0003900000 */
[----:B------:R-:W1:Y:S02]  /*a2b0*/  @!P1 SYNCS.PHASECHK.TRANS64 P1, [R15+URZ+0x26840], R12 ;  /* 0x0268400c0f0095a7 */ /* 0x000e64000802007f */
[----:B-1----:R-:W-:Y:S05]  /*a2c0*/  @!P1 BRA `(.L_x_3068) ;  /* 0xfffffffc00f09947 */ /* 0x002fea000383ffff */
[----:B------:R-:W-:Y:S05]  /*a2d0*/  BRA `(.L_x_3089) ;  /* 0xfffffff000007947 */ /* 0x000fea000383ffff */
.L_x_3070:
[----:B-1----:R1:W2:Y:S02]  /*a2e0*/  SYNCS.PHASECHK.TRANS64.TRYWAIT P1, [R15+URZ+0x26828], R12 ;  /* 0x0268280c0f0075a7 */ /* 0x0022a4000802017f */
[----:B--2---:R-:W-:Y:S05]  /*a2f0*/  @!P1 NANOSLEEP.SYNCS 0x989680 ;  /* 0x009896800000995d */ /* 0x004fea0003900000 */
[----:B------:R-:W2:Y:S02]  /*a300*/  @!P1 SYNCS.PHASECHK.TRANS64 P1, [R15+URZ+0x26828], R12 ;  /* 0x0268280c0f0095a7 */ /* 0x000ea4000802007f */
[----:B--2---:R-:W-:Y:S05]  /*a310*/  @!P1 BRA `(.L_x_3070) ;  /* 0xfffffffc00f09947 */ /* 0x004fea000383ffff */
[----:B------:R-:W-:Y:S05]  /*a320*/  BRA `(.L_x_3090) ;  /* 0xfffffff000b07947 */ /* 0x000fea000383ffff */
.L_x_3072:
[----:B------:R1:W1:Y:S02]  /*a330*/  SYNCS.PHASECHK.TRANS64.TRYWAIT P0, [R3+URZ+0x26840], R0 ;  /* 0x02684000030075a7 */ /* 0x000264000800017f */
[----:B-1----:R-:W-:Y:S05]  /*a340*/  @!P0 NANOSLEEP.SYNCS 0x989680 ;  /* 0x009896800000895d */ /* 0x002fea0003900000 */
[----:B------:R-:W1:Y:S02]  /*a350*/  @!P0 SYNCS.PHASECHK.TRANS64 P0, [R3+URZ+0x26840], R0 ;  /* 0x02684000030085a7 */ /* 0x000e64000800007f */
[----:B-1----:R-:W-:Y:S05]  /*a360*/  @!P0 BRA `(.L_x_3072) ;  /* 0xfffffffc00f08947 */ /* 0x002fea000383ffff */
[----:B------:R-:W-:Y:S05]  /*a370*/  BRA `(.L_x_3091) ;  /* 0xfffffff4007c7947 */ /* 0x000fea000383ffff */
.L_x_3074:
[----:B------:R-:W-:Y:S01]  /*a380*/  BSSY B0, `(.L_x_3092) ;  /* 0x0000006000007945 */ /* 0x000fe20003800000 */
[----:B------:R-:W-:-:S07]  /*a390*/  IMAD.MOV.U32 R15, RZ, RZ, -0x1 ;  /* 0xffffffffff0f7424 */ /* 0x000fce00078e00ff */
[----:B------:R-:W-:Y:S05]  /*a3a0*/  WARPSYNC.COLLECTIVE R15, `(.L_x_3093) ;  /* 0x000000000f0c7348 */ /* 0x000fea0003c00000 */
[----:B------:R-:W-:Y:S02]  /*a3b0*/  ELECT P6, UR62, PT ;  /* 0x00000000003e782f */ /* 0x000fe400038c0000 */
[----:B------:R-:W-:Y:S01]  /*a3c0*/  MOV R14, UR62 ;  /* 0x0000003e000e7c02 */ /* 0x000fe20008000f00 */
[----:B------:R-:W-:Y:S10]  /*a3d0*/  ENDCOLLECTIVE ;  /* 0x000000000000791b */ /* 0x000ff40003800000 */
.L_x_3093:
[----:B------:R-:W-:Y:S05]  /*a3e0*/  BSYNC B0 ;  /* 0x0000000000007941 */ /* 0x000fea0003800000 */
.L_x_3092:
[----:B------:R-:W-:Y:S05]  /*a3f0*/  BRA `(.L_x_3094) ;  /* 0xfffffff800487947 */ /* 0x000fea000383ffff */
.L_x_3076:
[----:B-1----:R1:W2:Y:S02]  /*a400*/  SYNCS.PHASECHK.TRANS64.TRYWAIT P0, [R7+URZ], R4 ;  /* 0x00000004070075a7 */ /* 0x0022a4000800017f */
[----:B--2---:R-:W-:Y:S05]  /*a410*/  @!P0 NANOSLEEP.SYNCS 0x989680 ;  /* 0x009896800000895d */ /* 0x004fea0003900000 */
[----:B------:R-:W2:Y:S02]  /*a420*/  @!P0 SYNCS.PHASECHK.TRANS64 P0, [R7+URZ], R4 ;  /* 0x00000004070085a7 */ /* 0x000ea4000800007f */
[----:B--2---:R-:W-:Y:S05]  /*a430*/  @!P0 BRA `(.L_x_3076) ;  /* 0xfffffffc00f08947 */ /* 0x004fea000383ffff */
[----:B------:R-:W-:Y:S05]  /*a440*/  BRA `(.L_x_3095) ;  /* 0xfffffff800887947 */ /* 0x000fea000383ffff */
.L_x_3077:
[----:B--2---:R2:W3:Y:S02]  /*a450*/  SYNCS.PHASECHK.TRANS64.TRYWAIT P0, [R3+URZ], R0 ;  /* 0x00000000030075a7 */ /* 0x0044e4000800017f */
[----:B---3--:R-:W-:Y:S05]  /*a460*/  @!P0 NANOSLEEP.SYNCS 0x989680 ;  /* 0x009896800000895d */ /* 0x008fea0003900000 */
[----:B------:R-:W3:Y:S02]  /*a470*/  @!P0 SYNCS.PHASECHK.TRANS64 P0, [R3+URZ], R0 ;  /* 0x00000000030085a7 */ /* 0x000ee4000800007f */
[----:B---3--:R-:W-:Y:S05]  /*a480*/  @!P0 BRA `(.L_x_3077) ;  /* 0xfffffffc00f08947 */ /* 0x008fea000383ffff */
[----:B------:R-:W-:Y:S05]  /*a490*/  BRA `(.L_x_3096) ;  /* 0xfffffff8007c7947 */ /* 0x000fea000383ffff */
.L_x_3079:
[----:B--2---:R2:W3:Y:S02]  /*a4a0*/  SYNCS.PHASECHK.TRANS64.TRYWAIT P0, [R5+URZ], R4 ;  /* 0x00000004050075a7 */ /* 0x0044e4000800017f */
[----:B---3--:R-:W-:Y:S05]  /*a4b0*/  @!P0 NANOSLEEP.SYNCS 0x989680 ;  /* 0x009896800000895d */ /* 0x008fea0003900000 */
[----:B------:R-:W3:Y:S02]  /*a4c0*/  @!P0 SYNCS.PHASECHK.TRANS64 P0, [R5+URZ], R4 ;  /* 0x00000004050085a7 */ /* 0x000ee4000800007f */
[----:B---3--:R-:W-:Y:S05]  /*a4d0*/  @!P0 BRA `(.L_x_3079) ;  /* 0xfffffffc00f08947 */ /* 0x008fea000383ffff */
[----:B------:R-:W-:Y:S05]  /*a4e0*/  BRA `(.L_x_3097) ;  /* 0xfffffff800807947 */ /* 0x000fea000383ffff */
.L_x_3098:
        /* <DEDUP_REMOVED lines=9> */
.L_x_3318:


//--------------------- .text._ZN7cutlass13device_kernelIN5flash32FlashAttnBwdPostprocessConvertdQIN4cute5tupleIJNS3_1CILi128EEENS5_ILi96EEEEEENS_6half_tEfNS_4arch4Sm90ELi256ENS3_8TiledMMAINS3_8MMA_AtomIJNS3_4SM904GMMA25MMA_64x96x16_F32F16F16_RSILNSF_5MajorE0ELSH_1ELNSF_7ScaleInE1ELSI_1EEEEEENS3_6LayoutINS4_IJNS5_ILi2EEENS5_ILi1EEESN_EEENS4_IJSN_NS5_ILi0EEESP_EEEEENS4_IJNS3_10UnderscoreESS_SS_EEEEELb0EEEEEvNT_6ParamsE --------------------------
	.section	.text._ZN7cutlass13device_kernelIN5flash32FlashAttnBwdPostprocessConvertdQIN4cute5tupleIJNS3_1CILi128EEENS5_ILi96EEEEEENS_6half_tEfNS_4arch4Sm90ELi256ENS3_8TiledMMAINS3_8MMA_AtomIJNS3_4SM904GMMA25MMA_64x96x16_F32F16F16_RSILNSF_5MajorE0ELSH_1ELNSF_7ScaleInE1ELSI_1EEEEEENS3_6LayoutINS4_IJNS5_ILi2EEENS5_ILi1EEESN_EEENS4_IJSN_NS5_ILi0EEESP_EEEEENS4_IJNS3_10UnderscoreESS_SS_EEEEELb0EEEEEvNT_6ParamsE,"ax",@progbits
	.align	128
.text._ZN7cutlass13device_kernelIN5flash32FlashAttnBwdPostprocessConvertdQIN4cute5tupleIJNS3_1CILi128EEENS5_ILi96EEEEEENS_6half_tEfNS_4arch4Sm90ELi256ENS3_8TiledMMAINS3_8MMA_AtomIJNS3_4SM904GMMA25MMA_64x96x16_F32F16F16_RSILNSF_5MajorE0ELSH_1ELNSF_7ScaleInE1ELSI_1EEEEEENS3_6LayoutINS4_IJNS5_ILi2EEENS5_ILi1EEESN_EEENS4_IJSN_NS5_ILi0EEESP_EEEEENS4_IJNS3_10UnderscoreESS_SS_EEEEELb0EEEEEvNT_6ParamsE:
        .type           _ZN7cutlass13device_kernelIN5flash32FlashAttnBwdPostprocessConvertdQIN4cute5tupleIJNS3_1CILi128EEENS5_ILi96EEEEEENS_6half_tEfNS_4arch4Sm90ELi256ENS3_8TiledMMAINS3_8MMA_AtomIJNS3_4SM904GMMA25MMA_64x96x16_F32F16F16_RSILNSF_5MajorE0ELSH_1ELNSF_7ScaleInE1ELSI_1EEEEEENS3_6LayoutINS4_IJNS5_ILi2EEENS5_ILi1EEESN_EEENS4_IJSN_NS5_ILi0EEESP_EEEEENS4_IJNS3_10UnderscoreESS_SS_EEEEELb0EEEEEvNT_6ParamsE,@function
        .size           _ZN7cutlass13device_kernelIN5flash32FlashAttnBwdPostprocessConvertdQIN4cute5tupleIJNS3_1CILi128EEENS5_ILi96EEEEEENS_6half_tEfNS_4arch4Sm90ELi256ENS3_8TiledMMAINS3_8MMA_AtomIJNS3_4SM904GMMA25MMA_64x96x16_F32F16F16_RSILNSF_5MajorE0ELSH_1ELNSF_7ScaleInE1ELSI_1EEEEEENS3_6LayoutINS4_IJNS5_ILi2EEENS5_ILi1EEESN_EEENS4_IJSN_NS5_ILi0EEESP_EEEEENS4_IJNS3_10UnderscoreESS_SS_EEEEELb0EEEEEvNT_6ParamsE,(.L_x_3319 - _ZN7cutlass13device_kernelIN5flash32FlashAttnBwdPostprocessConvertdQIN4cute5tupleIJNS3_1CILi128EEENS5_ILi96EEEEEENS_6half_tEfNS_4arch4Sm90ELi256ENS3_8TiledMMAINS3_8MMA_AtomIJNS3_4SM904GMMA25MMA_64x96x16_F32F16F16_RSILNSF_5MajorE0ELSH_1ELNSF_7ScaleInE1ELSI_1EEEEEENS3_6LayoutINS4_IJNS5_ILi2EEENS5_ILi1EEESN_EEENS4_IJSN_NS5_ILi0EEESP_EEEEENS4_IJNS3_10UnderscoreESS_SS_EEEEELb0EEEEEvNT_6ParamsE)
        .other          _ZN7cutlass13device_kernelIN5flash32FlashAttnBwdPostprocessConvertdQIN4cute5tupleIJNS3_1CILi128EEENS5_ILi96EEEEEENS_6half_tEfNS_4arch4Sm90ELi256ENS3_8TiledMMAINS3_8MMA_AtomIJNS3_4SM904GMMA25MMA_64x96x16_F32F16F16_RSILNSF_5MajorE0ELSH_1ELNSF_7ScaleInE1ELSI_1EEEEEENS3_6LayoutINS4_IJNS5_ILi2EEENS5_ILi1EEESN_EEENS4_IJSN_NS5_ILi0EEESP_EEEEENS4_IJNS3_10UnderscoreESS_SS_EEEEELb0EEEEEvNT_6ParamsE,@"STO_CUDA_ENTRY STV_DEFAULT"
_ZN7cutlass13device_kernelIN5flash32FlashAttnBwdPostprocessConvertdQIN4cute5tupleIJNS3_1CILi128EEENS5_ILi96EEEEEENS_6half_tEfNS_4arch4Sm90ELi256ENS3_8TiledMMAINS3_8MMA_AtomIJNS3_4SM904GMMA25MMA_64x96x16_F32F16F16_RSILNSF_5MajorE0ELSH_1ELNSF_7ScaleInE1ELSI_1EEEEEENS3_6LayoutINS4_IJNS5_ILi2EEENS5_ILi1EEESN_EEENS4_IJSN_NS5_ILi0EEESP_EEEEENS4_IJNS3_10UnderscoreESS_SS_EEEEELb0EEEEEvNT_6ParamsE:
[----:B------:R-:W-:Y:S08]  /*0000*/  LDC R1, c[0x0][0x28] ;  /* 0x00000a00ff017b82 */ /* 0x000ff00000000800 */
[----:B------:R-:W0:Y:S01]  /*0010*/  LDC.64 R4, c[0x0][0x278] ;  /* 0x00009e00ff047b82 */ /* 0x000e220000000a00 */
[----:B------:R-:W1:Y:S01]  /*0020*/  S2R R13, SR_CTAID.Z ;  /* 0x00000000000d7919 */ /* 0x000e620000002700 */
[----:B------:R-:W-:-:S06]  /*0030*/  ULDC.64 UR8, c[0x0][0x208] ;  /* 0x0000820000087ab9 */ /* 0x000fcc0000000a00 */
[----:B------:R-:W2:Y:S08]  /*0040*/  LDC.64 R6, c[0x0][0x270] ;  /* 0x00009c00ff067b82 */ /* 0x000eb00000000a00 */
[----:B------:R-:W1:Y:S01]  /*0050*/  LDC.64 R2, c[0x0][0x270] ;  /* 0x00009c00ff027b82 */ /* 0x000e620000000a00 */
[----:B0-----:R-:W-:-:S04]  /*0060*/  ISETP.NE.U32.AND P2, PT, R4, RZ, PT ;  /* 0x000000ff0400720c */ /* 0x001fc80003f45070 */
[----:B------:R-:W-:Y:S02]  /*0070*/  ISETP.NE.AND.EX P2, PT, R5, RZ, PT, P2 ;  /* 0x000000ff0500720c */ /* 0x000fe40003f45320 */
[----:B--2---:R-:W-:-:S04]  /*0080*/  ISETP.NE.U32.AND P1, PT, R6, RZ, PT ;  /* 0x000000ff0600720c */ /* 0x004fc80003f25070 */
[----:B------:R-:W-:Y:S01]  /*0090*/  ISETP.NE.AND.EX P1, PT, R7, RZ, PT, P1 ;  /* 0x000000ff0700720c */ /* 0x000fe20003f25310 */
[----:B------:R-:W-:Y:S01]  /*00a0*/  ULDC UR4, c[0x0][0x240] ;  /* 0x0000900000047ab9 */ /* 0x000fe20000000800 */
[----:B-1----:R-:W-:-:S05]  /*00b0*/  IMAD.WIDE R2, R13, 0x4, R2 ;  /* 0x000000040d027825 */ /* 0x002fca00078e0202 */
[----:B------:R-:W0:Y:S01]  /*00c0*/  @P2 LDC.64 R4, c[0x0][0x278] ;  /* 0x00009e00ff042b82 */ /* 0x000e220000000a00 */
[----:B------:R-:W-:-:S05]  /*00d0*/  IMAD.U32 R8, RZ, RZ, UR4 ;  /* 0x00000004ff087e24 */ /* 0x000fca000f8e00ff */
[----:B------:R1:W5:Y:S01]  /*00e0*/  @P1 LDG.E R9, desc[UR8][R2.64] ;  /* 0x0000000802091981 */ /* 0x000362000c1e1900 */
[----:B0-----:R-:W-:-:S05]  /*00f0*/  @P2 IMAD.WIDE R4, R13, 0x4, R4 ;  /* 0x000000040d042825 */ /* 0x001fca00078e0204 */
[----:B------:R1:W5:Y:S01]  /*0100*/  @P2 LDG.E R8, desc[UR8][R4.64] ;  /* 0x0000000804082981 */ /* 0x000362000c1e1900 */
[----:B------:R-:W-:Y:S01]  /*0110*/  ISETP.NE.U32.AND P0, PT, R6, RZ, PT ;  /* 0x000000ff0600720c */ /* 0x000fe20003f05070 */
[----:B------:R-:W0:Y:S03]  /*0120*/  S2R R66, SR_CTAID.X ;  /* 0x0000000000427919 */ /* 0x000e260000002500 */
[----:B------:R-:W-:Y:S01]  /*0130*/  ISETP.NE.AND.EX P0, PT, R7, RZ, PT, P0 ;  /* 0x000000ff0700720c */ /* 0x000fe20003f05300 */
[----:B0-----:R-:W-:Y:S01]  /*0140*/  IMAD.SHL.U32 R11, R66, 0x80, RZ ;  /* 0x00000080420b7824 */ /* 0x001fe200078e00ff */
[----:B-1----:R-:W-:Y:S11]  /*0150*/  @P2 BRA `(.L_x_3099) ;  /* 0x0000000000102947 */ /* 0x002ff60003800000 */
[----:B------:R-:W-:Y:S05]  /*0160*/  @!P1 BRA `(.L_x_3099) ;  /* 0x00000000000c9947 */ /* 0x000fea0003800000 */
[----:B------:R-:W2:Y:S04]  /*0170*/  LDG.E R5, desc[UR8][R2.64] ;  /* 0x0000000802057981 */ /* 0x000ea8000c1e1900 */
[----:B-----5:R-:W2:Y:S02]  /*0180*/  LDG.E R8, desc[UR8][R2.64+0x4] ;  /* 0x0000040802087981 */ /* 0x020ea4000c1e1900 */
[----:B--2---:R-:W-:-:S07]  /*0190*/  IMAD.IADD R8, R8, 0x1, -R5 ;  /* 0x0000000108087824 */ /* 0x004fce00078e0a05 */
.L_x_3099:
[----:B-----5:R-:W-:-:S13]  /*01a0*/  ISETP.LE.AND P2, PT, R8, R11, PT ;  /* 0x0000000b0800720c */ /* 0x020fda0003f43270 */
[----:B------:R-:W-:Y:S05]  /*01b0*/  @P0 EXIT P2 ;  /* 0x000000000000094d */ /* 0x000fea0001000000 */
[----:B------:R-:W0:Y:S01]  /*01c0*/  S2R R0, SR_CTAID.Y ;  /* 0x0000000000007919 */ /* 0x000e220000002600 */
[----:B------:R-:W-:Y:S01]  /*01d0*/  @P1 IMAD R2, R13, 0x80, R9 ;  /* 0x000000800d021824 */ /* 0x000fe200078e0209 */
[----:B------:R-:W1:Y:S01]  /*01e0*/  LDC.64 R14, c[0x0][0x228] ;  /* 0x00008a00ff0e7b82 */ /* 0x000e620000000a00 */
[----:B------:R-:W-:Y:S01]  /*01f0*/  CS2R R4, SRZ ;  /* 0x0000000000047805 */ /* 0x000fe2000001ff00 */
[----:B------:R-:W2:Y:S01]  /*0200*/  S2R R68, SR_TID.X ;  /* 0x0000000000447919 */ /* 0x000ea20000002100 */
[----:B------:R-:W-:Y:S01]  /*0210*/  IMAD R7, R66, 0x3000, RZ ;  /* 0x0000300042077824 */ /* 0x000fe200078e02ff */
[----:B------:R-:W-:Y:S01]  /*0220*/  @P1 SHF.R.S32.HI R3, RZ, 0x1f, R2 ;  /* 0x0000001fff031819 */ /* 0x000fe20000011402 */
[----:B------:R-:W-:Y:S01]  /*0230*/  BSSY B0, `(.L_x_3100) ;  /* 0x0000030000007945 */ /* 0x000fe20003800000 */
[----:B------:R-:W3:Y:S02]  /*0240*/  S2R R21, SR_CgaCtaId ;  /* 0x0000000000157919 */ /* 0x000ee40000008800 */
[----:B------:R-:W-:Y:S01]  /*0250*/  @P1 LEA.HI R3, R3, R2, RZ, 0x7 ;  /* 0x0000000203031211 */ /* 0x000fe200078f38ff */
[----:B------:R-:W4:Y:S03]  /*0260*/  LDC.64 R16, c[0x0][0x230] ;  /* 0x00008c00ff107b82 */ /* 0x000f260000000a00 */
[----:B------:R-:W-:-:S05]  /*0270*/  @P1 SHF.R.S32.HI R3, RZ, 0x7, R3 ;  /* 0x00000007ff031819 */ /* 0x000fca0000011403 */
[----:B------:R-:W-:Y:S01]  /*0280*/  @P1 IMAD R3, R3, 0x3000, RZ ;  /* 0x0000300003031824 */ /* 0x000fe200078e02ff */
[----:B------:R-:W5:Y:S03]  /*0290*/  LDC.64 R18, c[0x0][0x210] ;  /* 0x00008400ff127b82 */ /* 0x000f660000000a00 */
[--C-:B------:R-:W-:Y:S01]  /*02a0*/  @P1 IMAD.MOV.U32 R4, RZ, RZ, R3.reuse ;  /* 0x000000ffff041224 */ /* 0x100fe200078e0003 */
[----:B------:R-:W-:-:S04]  /*02b0*/  @P1 SHF.R.S32.HI R5, RZ, 0x1f, R3 ;  /* 0x0000001fff051819 */ /* 0x000fc80000011403 */
[C---:B------:R-:W-:Y:S02]  /*02c0*/  IADD3 R6, P2, R7.reuse, R4, RZ ;  /* 0x0000000407067210 */ /* 0x040fe40007f5e0ff */
[----:B0-----:R-:W-:Y:S02]  /*02d0*/  SHF.R.S32.HI R3, RZ, 0x1f, R0 ;  /* 0x0000001fff037819 */ /* 0x001fe40000011400 */
[----:B------:R-:W-:Y:S02]  /*02e0*/  LEA.HI.X.SX32 R7, R7, R5, 0x1, P2 ;  /* 0x0000000507077211 */ /* 0x000fe400010f0eff */
[----:B------:R-:W-:Y:S01]  /*02f0*/  SHF.R.S32.HI R5, RZ, 0x1f, R13 ;  /* 0x0000001fff057819 */ /* 0x000fe2000001140d */
[-C--:B-1----:R-:W-:Y:S02]  /*0300*/  IMAD R2, R3, R14.reuse, RZ ;  /* 0x0000000e03027224 */ /* 0x082fe400078e02ff */
[----:B------:R-:W-:Y:S01]  /*0310*/  IMAD.WIDE.U32 R6, R0, R14, R6 ;  /* 0x0000000e00067225 */ /* 0x000fe200078e0006 */
[----:B------:R-:W-:-:S03]  /*0320*/  SEL R5, R5, RZ, !P0 ;  /* 0x000000ff05057207 */ /* 0x000fc60004000000 */
[----:B------:R-:W-:Y:S01]  /*0330*/  IMAD R15, R0, R15, R2 ;  /* 0x0000000f000f7224 */ /* 0x000fe200078e0202 */
[----:B------:R-:W-:Y:S01]  /*0340*/  SEL R2, R13, RZ, !P0 ;  /* 0x000000ff0d027207 */ /* 0x000fe20004000000 */
[-C--:B----4-:R-:W-:Y:S01]  /*0350*/  IMAD R4, R5, R16.reuse, RZ ;  /* 0x0000001005047224 */ /* 0x090fe200078e02ff */
[----:B--2---:R-:W-:Y:S02]  /*0360*/  ISETP.NE.AND P0, PT, R68, RZ, PT ;  /* 0x000000ff4400720c */ /* 0x004fe40003f05270 */
[----:B------:R-:W-:Y:S01]  /*0370*/  IADD3 R7, R7, R15, RZ ;  /* 0x0000000f07077210 */ /* 0x000fe20007ffe0ff */
[C---:B------:R-:W-:Y:S02]  /*0380*/  IMAD R13, R2.reuse, R17, R4 ;  /* 0x00000011020d7224 */ /* 0x040fe400078e0204 */
[----:B------:R-:W-:-:S04]  /*0390*/  IMAD.WIDE.U32 R6, R2, R16, R6 ;  /* 0x0000001002067225 */ /* 0x000fc800078e0006 */
[----:B------:R-:W-:Y:S01]  /*03a0*/  IMAD.IADD R4, R7, 0x1, R13 ;  /* 0x0000000107047824 */ /* 0x000fe200078e020d */
[----:B-----5:R-:W-:-:S04]  /*03b0*/  LEA R18, P2, R6, R18, 0x2 ;  /* 0x0000001206127211 */ /* 0x020fc800078410ff */
[----:B------:R-:W-:Y:S01]  /*03c0*/  LEA.HI.X R4, R6, R19, R4, 0x2, P2 ;  /* 0x0000001306047211 */ /* 0x000fe200010f1404 */
[----:B---3--:R-:W-:Y:S08]  /*03d0*/  @P0 BRA `(.L_x_3101) ;  /* 0x0000000000540947 */ /* 0x008ff00003800000 */
[----:B------:R-:W0:Y:S01]  /*03e0*/  S2UR UR7, SR_CgaCtaId ;  /* 0x00000000000779c3 */ /* 0x000e220000008800 */
[----:B------:R-:W-:Y:S01]  /*03f0*/  UMOV UR6, 0x400 ;  /* 0x0000040000067882 */ /* 0x000fe20000000000 */
[----:B------:R-:W-:Y:S01]  /*0400*/  UMOV UR4, 0x1 ;  /* 0x0000000100047882 */ /* 0x000fe20000000000 */
[----:B------:R-:W-:Y:S01]  /*0410*/  IMAD.MOV.U32 R6, RZ, RZ, 0xc000 ;  /* 0x0000c000ff067424 */ /* 0x000fe200078e00ff */
[----:B------:R-:W-:-:S04]  /*0420*/  UIADD3 UR4, -UR4, 0x100000, URZ ;  /* 0x0010000004047890 */ /* 0x000fc8000fffe13f */
[----:B------:R-:W-:Y:S02]  /*0430*/  USHF.L.U32 UR5, UR4, 0xb, URZ ;  /* 0x0000000b04057899 */ /* 0x000fe4000800063f */
[----:B------:R-:W-:Y:S01]  /*0440*/  USHF.L.U32 UR4, UR4, 0x1, URZ ;  /* 0x0000000104047899 */ /* 0x000fe2000800063f */
[----:B------:R-:W-:Y:S01]  /*0450*/  PLOP3.LUT P0, PT, PT, PT, PT, 0x80, 0x0 ;  /* 0x000000000000781c */ /* 0x000fe20003f0f070 */
[----:B------:R-:W-:Y:S01]  /*0460*/  UMOV UR10, 0xc00 ;  /* 0x00000c00000a7882 */ /* 0x000fe20000000000 */
[----:B0-----:R-:W-:-:S04]  /*0470*/  ULEA UR6, UR7, UR6, 0x18 ;  /* 0x0000000607067291 */ /* 0x001fc8000f8ec03f */
[----:B------:R-:W-:Y:S01]  /*0480*/  UIADD3 UR7, UR6, 0x12000, URZ ;  /* 0x0001200006077890 */ /* 0x000fe2000fffe03f */
[----:B------:R-:W0:Y:S07]  /*0490*/  FENCE.VIEW.ASYNC.S ;  /* 0x00000000000073c6 */ /* 0x000e2e0000000000 */
[----:B0-----:R0:W1:Y:S02]  /*04a0*/  SYNCS.EXCH.64 URZ, [UR6+0x12000], UR4 ;  /* 0x01200004063f75b2 */ /* 0x0010640008000100 */
[----:B0-----:R-:W-:-:S02]  /*04b0*/  R2UR UR4, R18 ;  /* 0x00000000120472ca */ /* 0x001fc400000e0000 */
[----:B------:R-:W-:Y:S01]  /*04c0*/  R2UR UR5, R4 ;  /* 0x00000000040572ca */ /* 0x000fe200000e0000 */
[----:B-1----:R0:W-:-:S14]  /*04d0*/  SYNCS.ARRIVE.TRANS64 RZ, [UR6+0x12000], R6 ;  /* 0x01200006ffff79a7 */ /* 0x0021dc0008000006 */
.L_x_3102:
[----:B------:R-:W-:Y:S01]  /*04e0*/  @P0 ELECT P2, URZ, PT ;  /* 0x00000000003f082f */ /* 0x000fe20003840000 */
[----:B------:R1:W-:-:S12]  /*04f0*/  UBLKCP.S.G [UR6], [UR4], UR10 ;  /* 0x00000006040073ba */ /* 0x0003d8000800020a */
[----:B------:R-:W-:Y:S02]  /*0500*/  @P2 PLOP3.LUT P0, PT, P2, PT, PT, 0x8, 0x0 ;  /* 0x000000000000281c */ /* 0x000fe4000170e170 */
[----:B------:R-:W-:-:S11]  /*0510*/  PLOP3.LUT P2, PT, PT, PT, PT, 0x8, 0x0 ;  /* 0x000000000000781c */ /* 0x000fd60003f4e170 */
[----:B-1----:R-:W-:Y:S05]  /*0520*/  @P0 BRA.U.ANY `(.L_x_3102) ;  /* 0xfffffffd00ec0947 */ /* 0x002fea000393ffff */
.L_x_3101:
[----:B------:R-:W-:Y:S05]  /*0530*/  BSYNC B0 ;  /* 0x0000000000007941 */ /* 0x000fea0003800000 */
.L_x_3100:
[----:B------:R-:W-:Y:S01]  /*0540*/  BAR.SYNC.DEFER_BLOCKING 0x0 ;  /* 0x0000000000007b1d */ /* 0x000fe20000010000 */
[----:B------:R-:W-:Y:S02]  /*0550*/  MOV R4, 0x400 ;  /* 0x0000040000047802 */ /* 0x000fe40000000f00 */
[----:B0-----:R-:W-:Y:S02]  /*0560*/  CS2R R6, SRZ ;  /* 0x0000000000067805 */ /* 0x001fe4000001ff00 */
[----:B------:R-:W-:Y:S01]  /*0570*/  SHF.L.U32 R13, RZ, 0x1f, RZ ;  /* 0x0000001fff0d7819 */ /* 0x000fe200000006ff */
[--C-:B------:R-:W-:Y:S01]  /*0580*/  @P1 IMAD.MOV.U32 R6, RZ, RZ, R9.reuse ;  /* 0x000000ffff061224 */ /* 0x100fe200078e0009 */
[----:B------:R-:W-:Y:S02]  /*0590*/  LEA R4, R21, R4, 0x18 ;  /* 0x0000000415047211 */ /* 0x000fe400078ec0ff */
[----:B------:R-:W-:-:S07]  /*05a0*/  @P1 SHF.R.S32.HI R7, RZ, 0x1f, R9 ;  /* 0x0000001fff071819 */ /* 0x000fce0000011409 */
.L_x_3103:
[----:B0-----:R0:W1:Y:S02]  /*05b0*/  SYNCS.PHASECHK.TRANS64.TRYWAIT P0, [R4+URZ+0x12000], R13 ;  /* 0x0120000d040075a7 */ /* 0x001064000800017f */
[----:B-1----:R-:W-:Y:S05]  /*05c0*/  @!P0 NANOSLEEP.SYNCS 0x989680 ;  /* 0x009896800000895d */ /* 0x002fea0003900000 */
[----:B------:R-:W1:Y:S02]  /*05d0*/  @!P0 SYNCS.PHASECHK.TRANS64 P0, [R4+URZ+0x12000], R13 ;  /* 0x0120000d040085a7 */ /* 0x000e64000800007f */
[----:B-1----:R-:W-:Y:S05]  /*05e0*/  @!P0 BRA `(.L_x_3103) ;  /* 0xfffffffc00f08947 */ /* 0x002fea000383ffff */
[----:B------:R-:W-:Y:S01]  /*05f0*/  SHF.R.S32.HI R9, RZ, 0x1f, R68 ;  /* 0x0000001fff097819 */ /* 0x000fe20000011444 */
[----:B------:R-:W-:Y:S01]  /*0600*/  IMAD.MOV.U32 R49, RZ, RZ, 0x20 ;  /* 0x00000020ff317424 */ /* 0x000fe200078e00ff */
[----:B------:R-:W-:Y:S01]  /*0610*/  VIADDMNMX R18, R8, -R11, 0x80, PT ;  /* 0x0000008008127446 */ /* 0x000fe2000380090b */
[----:B------:R-:W-:Y:S01]  /*0620*/  ULDC UR4, c[0x0][0x268] ;  /* 0x00009a0000047ab9 */ /* 0x000fe20000000800 */
[CC--:B------:R-:W-:Y:S01]  /*0630*/  LEA.HI R12, R9.reuse, R68.reuse, RZ, 0x4 ;  /* 0x00000044090c7211 */ /* 0x0c0fe200078f20ff */
[----:B------:R-:W-:Y:S01]  /*0640*/  BSSY B0, `(.L_x_3104) ;  /* 0x00000b9000007945 */ /* 0x000fe20003800000 */
[CC--:B------:R-:W-:Y:S02]  /*0650*/  LEA.HI R8, R9.reuse, R68.reuse, RZ, 0x7 ;  /* 0x0000004409087211 */ /* 0x0c0fe400078f38ff */
[----:B------:R-:W-:Y:S02]  /*0660*/  LOP3.LUT R10, R12, 0xfffffff0, RZ, 0xc0, !PT ;  /* 0xfffffff00c0a7812 */ /* 0x000fe400078ec0ff */
[----:B0-----:R-:W-:-:S02]  /*0670*/  LEA.HI R13, R9, R68, RZ, 0x5 ;  /* 0x00000044090d7211 */ /* 0x001fc400078f28ff */
[CC--:B------:R-:W-:Y:S01]  /*0680*/  LEA.HI R11, R9.reuse, R68.reuse, RZ, 0x2 ;  /* 0x00000044090b7211 */ /* 0x0c0fe200078f10ff */
[----:B------:R-:W-:Y:S01]  /*0690*/  IMAD.IADD R10, R68, 0x1, -R10 ;  /* 0x00000001440a7824 */ /* 0x000fe200078e0a0a */
[-C--:B------:R-:W-:Y:S02]  /*06a0*/  LEA.HI R15, R9, R68.reuse, RZ, 0x3 ;  /* 0x00000044090f7211 */ /* 0x080fe400078f18ff */
[----:B------:R-:W-:Y:S02]  /*06b0*/  LOP3.LUT R9, R8, 0x3fffff80, RZ, 0xc0, !PT ;  /* 0x3fffff8008097812 */ /* 0x000fe400078ec0ff */
[----:B------:R-:W-:Y:S02]  /*06c0*/  SHF.R.S32.HI R17, RZ, 0x2, R11 ;  /* 0x00000002ff117819 */ /* 0x000fe4000001140b */
[----:B------:R-:W-:Y:S02]  /*06d0*/  IADD3 R9, -R9, R68, RZ ;  /* 0x0000004409097210 */ /* 0x000fe40007ffe1ff */
[----:B------:R-:W-:Y:S01]  /*06e0*/  SHF.R.S32.HI R8, RZ, 0x7, R8 ;  /* 0x00000007ff087819 */ /* 0x000fe20000011408 */
[C---:B------:R-:W-:Y:S01]  /*06f0*/  VIADD R16, R17.reuse, 0x40 ;  /* 0x0000004011107836 */ /* 0x040fe20000000000 */
[----:B------:R-:W-:-:S02]  /*0700*/  IADD3 R40, P1, R17, R6, RZ ;  /* 0x0000000611287210 */ /* 0x000fc40007f3e0ff */
[----:B------:R-:W-:Y:S01]  /*0710*/  LEA.HI R6, R10, R10, RZ, 0x1 ;  /* 0x0000000a0a067211 */ /* 0x000fe200078f08ff */
[----:B------:R-:W-:Y:S01]  /*0720*/  IMAD R9, R8, 0x600, R9 ;  /* 0x0000060008097824 */ /* 0x000fe200078e0209 */
[C---:B------:R-:W-:Y:S02]  /*0730*/  LOP3.LUT R14, R11.reuse, 0x1ffffffc, RZ, 0xc0, !PT ;  /* 0x1ffffffc0b0e7812 */ /* 0x040fe400078ec0ff */
[----:B------:R-:W-:Y:S01]  /*0740*/  LEA.HI R11, R11, R17, RZ, 0x1 ;  /* 0x000000110b0b7211 */ /* 0x000fe200078f08ff */
[----:B------:R-:W-:Y:S01]  /*0750*/  IMAD.SHL.U32 R63, R9, 0x4, RZ ;  /* 0x00000004093f7824 */ /* 0x000fe200078e00ff */
[----:B------:R-:W-:Y:S01]  /*0760*/  LEA.HI.X.SX32 R41, R17, R7, 0x1, P1 ;  /* 0x0000000711297211 */ /* 0x000fe200008f0eff */
[----:B------:R-:W-:Y:S01]  /*0770*/  IMAD.IADD R68, R68, 0x1, -R14 ;  /* 0x0000000144447824 */ /* 0x000fe200078e0a0e */
[----:B------:R-:W-:Y:S01]  /*0780*/  SHF.R.S32.HI R7, RZ, 0x1, R6 ;  /* 0x00000001ff077819 */ /* 0x000fe20000011406 */
[----:B------:R-:W-:Y:S01]  /*0790*/  IMAD R63, R63, 0x4, R4 ;  /* 0x000000043f3f7824 */ /* 0x000fe200078e0204 */
[----:B------:R-:W-:Y:S01]  /*07a0*/  SHF.R.S32.HI R8, RZ, 0x1f, R6 ;  /* 0x0000001fff087819 */ /* 0x000fe20000011406 */
[----:B------:R-:W-:Y:S01]  /*07b0*/  IMAD.SHL.U32 R68, R68, 0x8, RZ ;  /* 0x0000000844447824 */ /* 0x000fe200078e00ff */
[----:B------:R-:W-:Y:S01]  /*07c0*/  LOP3.LUT R14, R11, 0x3fffffe, RZ, 0xc0, !PT ;  /* 0x03fffffe0b0e7812 */ /* 0x000fe200078ec0ff */
[----:B------:R-:W-:Y:S01]  /*07d0*/  IMAD.WIDE R66, R66, 0x80, R40 ;  /* 0x0000008042427825 */ /* 0x000fe200078e0228 */
[----:B------:R-:W-:Y:S01]  /*07e0*/  SHF.R.S32.HI R11, RZ, 0x1f, R10 ;  /* 0x0000001fff0b7819 */ /* 0x000fe2000001140a */
[----:B------:R-:W0:Y:S01]  /*07f0*/  LDS.128 R40, [R63+0x4000] ;  /* 0x004000003f287984 */ /* 0x000e220000000c00 */
[----:B------:R-:W-:-:S02]  /*0800*/  LEA.HI R8, R8, R7, RZ, 0x2 ;  /* 0x0000000708087211 */ /* 0x000fc400078f10ff */
[----:B------:R-:W-:Y:S02]  /*0810*/  LOP3.LUT R9, R6, 0x3fffffe, RZ, 0xc0, !PT ;  /* 0x03fffffe06097812 */ /* 0x000fe400078ec0ff */
[----:B------:R-:W-:Y:S02]  /*0820*/  ISETP.GE.AND P0, PT, R16, R18, PT ;  /* 0x000000121000720c */ /* 0x000fe40003f06270 */
[----:B------:R-:W-:Y:S01]  /*0830*/  IADD3 R6, R17, -R14, RZ ;  /* 0x8000000e11067210 */ /* 0x000fe20007ffe0ff */
[----:B------:R-:W-:Y:S01]  /*0840*/  IMAD.IADD R29, R10, 0x1, -R9 ;  /* 0x000000010a1d7824 */ /* 0x000fe200078e0a09 */
[----:B------:R-:W-:Y:S02]  /*0850*/  LOP3.LUT R14, R8, 0xfffffffc, RZ, 0xc0, !PT ;  /* 0xfffffffc080e7812 */ /* 0x000fe400078ec0ff */
[----:B------:R-:W-:Y:S02]  /*0860*/  LEA.HI R16, R11, R10, RZ, 0x3 ;  /* 0x0000000a0b107211 */ /* 0x000fe400078f18ff */
[----:B------:R-:W1:Y:S01]  /*0870*/  LDS.128 R8, [R63] ;  /* 0x000000003f087984 */ /* 0x000e620000000c00 */
[----:B------:R-:W-:Y:S01]  /*0880*/  IMAD.IADD R32, R7, 0x1, -R14 ;  /* 0x0000000107207824 */ /* 0x000fe200078e0a0e */
[----:B------:R-:W-:Y:S01]  /*0890*/  SHF.L.U32 R20, R16, 0x5, RZ ;  /* 0x0000000510147819 */ /* 0x000fe200000006ff */
[----:B------:R-:W-:Y:S01]  /*08a0*/  IMAD.SHL.U32 R7, R15, 0x8, RZ ;  /* 0x000000080f077824 */ /* 0x000fe200078e00ff */
[----:B------:R-:W-:-:S02]  /*08b0*/  SHF.R.S32.HI R35, RZ, 0x5, R13 ;  /* 0x00000005ff237819 */ /* 0x000fc4000001140d */
[----:B------:R-:W-:Y:S02]  /*08c0*/  LOP3.LUT R30, R20, 0x7fffff00, RZ, 0xc0, !PT ;  /* 0x7fffff00141e7812 */ /* 0x000fe400078ec0ff */
[----:B------:R-:W-:Y:S01]  /*08d0*/  LOP3.LUT R25, R7, 0xc0, RZ, 0xc0, !PT ;  /* 0x000000c007197812 */ /* 0x000fe200078ec0ff */
[----:B------:R-:W-:Y:S01]  /*08e0*/  IMAD.SHL.U32 R7, R32, 0x40, RZ ;  /* 0x0000004020077824 */ /* 0x000fe200078e00ff */
[----:B------:R-:W-:Y:S01]  /*08f0*/  SHF.R.U32.HI R28, RZ, 0x1, R12 ;  /* 0x00000001ff1c7819 */ /* 0x000fe2000001160c */
[C---:B------:R-:W-:Y:S01]  /*0900*/  IMAD R30, R35.reuse, 0x200, R30 ;  /* 0x00000200231e7824 */ /* 0x040fe200078e021e */
[----:B------:R-:W-:Y:S01]  /*0910*/  SHF.R.U32.HI R36, RZ, 0x3, R25 ;  /* 0x00000003ff247819 */ /* 0x000fe20000011619 */
[----:B------:R-:W-:Y:S01]  /*0920*/  IMAD R44, R35, 0x8, R6 ;  /* 0x00000008232c7824 */ /* 0x000fe200078e0206 */
[----:B------:R-:W-:Y:S01]  /*0930*/  LOP3.LUT R7, R7, 0xc0, RZ, 0xc0, !PT ;  /* 0x000000c007077812 */ /* 0x000fe200078ec0ff */
[----:B------:R-:W-:Y:S01]  /*0940*/  VIADD R6, R4, 0xc000 ;  /* 0x0000c00004067836 */ /* 0x000fe20000000000 */
[----:B------:R-:W-:Y:S01]  /*0950*/  LOP3.LUT R31, R25, 0x18, R68, 0xf8, !PT ;  /* 0x00000018191f7812 */ /* 0x000fe200078ef844 */
[----:B------:R-:W2:Y:S01]  /*0960*/  LDS.128 R20, [R63+0x1800] ;  /* 0x001800003f147984 */ /* 0x000ea20000000c00 */
[----:B------:R-:W-:-:S02]  /*0970*/  LOP3.LUT R33, R7, 0x8, R28, 0xf8, !PT ;  /* 0x0000000807217812 */ /* 0x000fc400078ef81c */
[----:B------:R-:W-:Y:S01]  /*0980*/  SHF.R.U32.HI R34, RZ, 0x3, R7 ;  /* 0x00000003ff227819 */ /* 0x000fe20000011607 */
[----:B------:R-:W3:Y:S01]  /*0990*/  LDS.128 R24, [R63+0x2000] ;  /* 0x002000003f187984 */ /* 0x000ee20000000c00 */
[----:B------:R-:W-:Y:S01]  /*09a0*/  LOP3.LUT R7, R31, R36, RZ, 0x3c, !PT ;  /* 0x000000241f077212 */ /* 0x000fe200078e3cff */
[----:B------:R-:W-:Y:S01]  /*09b0*/  IMAD R36, R29, 0x20, R30 ;  /* 0x000000201d247824 */ /* 0x000fe200078e021e */
[----:B------:R-:W-:Y:S01]  /*09c0*/  LOP3.LUT R53, R33, R34, RZ, 0x3c, !PT ;  /* 0x0000002221357212 */ /* 0x000fe200078e3cff */
[----:B------:R-:W4:Y:S01]  /*09d0*/  LDS.128 R12, [R63+0x800] ;  /* 0x000800003f0c7984 */ /* 0x000f220000000c00 */
[----:B------:R-:W-:Y:S01]  /*09e0*/  LOP3.LUT P1, RZ, R32, 0x2, RZ, 0xc0, !PT ;  /* 0x0000000220ff7812 */ /* 0x000fe2000782c0ff */
[----:B------:R-:W-:Y:S01]  /*09f0*/  IMAD.U32 R7, R44, 0x20, R7 ;  /* 0x000000202c077824 */ /* 0x000fe200078e0007 */
[----:B------:R-:W-:Y:S01]  /*0a00*/  IADD3 R53, R53, R36, RZ ;  /* 0x0000002435357210 */ /* 0x000fe20007ffe0ff */
[----:B------:R-:W5:Y:S01]  /*0a10*/  LDS.128 R28, [R63+0x2800] ;  /* 0x002800003f1c7984 */ /* 0x000f620000000c00 */
[----:B------:R-:W-:Y:S01]  /*0a20*/  SEL R49, R49, 0xffffffe0, !P1 ;  /* 0xffffffe031317807 */ /* 0x000fe20004800000 */
[----:B0-----:R-:W-:Y:S01]  /*0a30*/  FMUL.FTZ R41, R41, UR4 ;  /* 0x0000000429297c20 */ /* 0x001fe20008410000 */
[----:B------:R-:W-:Y:S01]  /*0a40*/  ISETP.GE.AND P2, PT, R17, R18, PT ;  /* 0x000000121100720c */ /* 0x000fe20003f46270 */
[C---:B------:R-:W-:Y:S01]  /*0a50*/  IMAD R52, R53.reuse, 0x2, R6 ;  /* 0x0000000235347824 */ /* 0x040fe200078e0206 */
[----:B------:R-:W0:Y:S01]  /*0a60*/  LDS.128 R32, [R63+0x3000] ;  /* 0x003000003f207984 */ /* 0x000e220000000c00 */
[----:B------:R-:W-:-:S02]  /*0a70*/  IMAD R53, R53, 0x2, R4 ;  /* 0x0000000235357824 */ /* 0x000fc400078e0204 */
[----:B------:R-:W-:Y:S01]  /*0a80*/  FMUL.FTZ R43, R43, UR4 ;  /* 0x000000042b2b7c20 */ /* 0x000fe20008410000 */
[----:B------:R-:W-:Y:S01]  /*0a90*/  IMAD R6, R7, 0x2, R6 ;  /* 0x0000000207067824 */ /* 0x000fe200078e0206 */
[----:B------:R-:W0:Y:S01]  /*0aa0*/  LDS.128 R16, [R63+0x1000] ;  /* 0x001000003f107984 */ /* 0x000e220000000c00 */
[----:B------:R-:W-:Y:S01]  /*0ab0*/  IADD3 R52, R52, R49, RZ ;  /* 0x0000003134347210 */ /* 0x000fe20007ffe0ff */
[----:B-1----:R-:W-:Y:S01]  /*0ac0*/  FMUL.FTZ R54, R8, UR4 ;  /* 0x0000000408367c20 */ /* 0x002fe20008410000 */
[----:B------:R-:W-:Y:S01]  /*0ad0*/  FMUL.FTZ R57, R9, UR4 ;  /* 0x0000000409397c20 */ /* 0x000fe20008410000 */
[----:B------:R-:W1:Y:S01]  /*0ae0*/  LDS.128 R36, [R63+0x3800] ;  /* 0x003800003f247984 */ /* 0x000e620000000c00 */
[----:B------:R-:W-:Y:S01]  /*0af0*/  FMUL.FTZ R55, R10, UR4 ;  /* 0x000000040a377c20 */ /* 0x000fe20008410000 */
[----:B------:R-:W-:Y:S02]  /*0b00*/  FMUL.FTZ R56, R11, UR4 ;  /* 0x000000040b387c20 */ /* 0x000fe40008410000 */
[----:B------:R-:W1:Y:S04]  /*0b10*/  LDS.128 R44, [R63+0x4800] ;  /* 0x004800003f2c7984 */ /* 0x000e680000000c00 */
[----:B------:R-:W1:Y:S04]  /*0b20*/  LDS.128 R48, [R63+0x5000] ;  /* 0x005000003f307984 */ /* 0x000e680000000c00 */
[----:B------:R-:W1:Y:S01]  /*0b30*/  LDS.128 R8, [R63+0x5800] ;  /* 0x005800003f087984 */ /* 0x000e620000000c00 */
[----:B--2---:R-:W-:Y:S01]  /*0b40*/  FMUL.FTZ R62, R21, UR4 ;  /* 0x00000004153e7c20 */ /* 0x004fe20008410000 */
[----:B------:R-:W-:Y:S01]  /*0b50*/  FMUL.FTZ R64, R23, UR4 ;  /* 0x0000000417407c20 */ /* 0x000fe20008410000 */
[----:B------:R-:W-:Y:S01]  /*0b60*/  FMUL.FTZ R21, R22, UR4 ;  /* 0x0000000416157c20 */ /* 0x000fe20008410000 */
[----:B------:R-:W-:Y:S01]  /*0b70*/  FMUL.FTZ R20, R20, UR4 ;  /* 0x0000000414147c20 */ /* 0x000fe20008410000 */
[----:B---3--:R-:W-:Y:S01]  /*0b80*/  FMUL.FTZ R23, R26, UR4 ;  /* 0x000000041a177c20 */ /* 0x008fe20008410000 */
[----:B------:R-:W-:Y:S01]  /*0b90*/  FMUL.FTZ R22, R24, UR4 ;  /* 0x0000000418167c20 */ /* 0x000fe20008410000 */
[----:B------:R-:W-:Y:S01]  /*0ba0*/  FMUL.FTZ R26, R27, UR4 ;  /* 0x000000041b1a7c20 */ /* 0x000fe20008410000 */
[----:B------:R-:W-:Y:S01]  /*0bb0*/  FMUL.FTZ R25, R25, UR4 ;  /* 0x0000000419197c20 */ /* 0x000fe20008410000 */
[----:B----4-:R-:W-:Y:S01]  /*0bc0*/  FMUL.FTZ R59, R13, UR4 ;  /* 0x000000040d3b7c20 */ /* 0x010fe20008410000 */
[----:B------:R-:W-:Y:S01]  /*0bd0*/  FMUL.FTZ R12, R12, UR4 ;  /* 0x000000040c0c7c20 */ /* 0x000fe20008410000 */
[----:B------:R-:W-:Y:S01]  /*0be0*/  FMUL.FTZ R13, R14, UR4 ;  /* 0x000000040e0d7c20 */ /* 0x000fe20008410000 */
[----:B------:R-:W-:Y:S01]  /*0bf0*/  FMUL.FTZ R58, R15, UR4 ;  /* 0x000000040f3a7c20 */ /* 0x000fe20008410000 */
[----:B-----5:R-:W-:Y:S01]  /*0c00*/  FMUL.FTZ R24, R28, UR4 ;  /* 0x000000041c187c20 */ /* 0x020fe20008410000 */
[----:B------:R-:W-:Y:S01]  /*0c10*/  FMUL.FTZ R27, R30, UR4 ;  /* 0x000000041e1b7c20 */ /* 0x000fe20008410000 */
[----:B------:R-:W-:Y:S01]  /*0c20*/  FMUL.FTZ R30, R31, UR4 ;  /* 0x000000041f1e7c20 */ /* 0x000fe20008410000 */
[----:B------:R-:W-:Y:S01]  /*0c30*/  FMUL.FTZ R29, R29, UR4 ;  /* 0x000000041d1d7c20 */ /* 0x000fe20008410000 */
[----:B0-----:R-:W-:Y:S01]  /*0c40*/  FMUL.FTZ R28, R32, UR4 ;  /* 0x00000004201c7c20 */ /* 0x001fe20008410000 */
[----:B------:R-:W-:Y:S01]  /*0c50*/  FMUL.FTZ R31, R34, UR4 ;  /* 0x00000004221f7c20 */ /* 0x000fe20008410000 */
[----:B------:R-:W-:Y:S01]  /*0c60*/  FMUL.FTZ R35, R35, UR4 ;  /* 0x0000000423237c20 */ /* 0x000fe20008410000 */
[----:B------:R-:W-:Y:S01]  /*0c70*/  FMUL.FTZ R33, R33, UR4 ;  /* 0x0000000421217c20 */ /* 0x000fe20008410000 */
[----:B------:R-:W-:Y:S01]  /*0c80*/  FMUL.FTZ R14, R16, UR4 ;  /* 0x00000004100e7c20 */ /* 0x000fe20008410000 */
[----:B------:R-:W-:Y:S01]  /*0c90*/  FMUL.FTZ R61, R17, UR4 ;  /* 0x00000004113d7c20 */ /* 0x000fe20008410000 */
[----:B------:R-:W-:Y:S01]  /*0ca0*/  FMUL.FTZ R15, R18, UR4 ;  /* 0x00000004120f7c20 */ /* 0x000fe20008410000 */
[----:B------:R-:W-:Y:S01]  /*0cb0*/  FMUL.FTZ R60, R19, UR4 ;  /* 0x00000004133c7c20 */ /* 0x000fe20008410000 */
        /* <DEDUP_REMOVED lines=9> */
[----:B------:R-:W-:Y:S01]  /*0d50*/  F2FP.F16.F32.PACK_AB R16, R57, R54 ;  /* 0x000000363910723e */ /* 0x000fe200000000ff */
[----:B------:R-:W-:Y:S01]  /*0d60*/  FMUL.FTZ R45, R45, UR4 ;  /* 0x000000042d2d7c20 */ /* 0x000fe20008410000 */
[----:B------:R-:W-:Y:S01]  /*0d70*/  F2FP.F16.F32.PACK_AB R17, R56, R55 ;  /* 0x000000373811723e */ /* 0x000fe200000000ff */
[----:B------:R-:W-:Y:S01]  /*0d80*/  FMUL.FTZ R47, R47, UR4 ;  /* 0x000000042f2f7c20 */ /* 0x000fe20008410000 */
[----:B------:R-:W-:Y:S01]  /*0d90*/  F2FP.F16.F32.PACK_AB R18, R59, R12 ;  /* 0x0000000c3b12723e */ /* 0x000fe200000000ff */
[----:B------:R-:W-:Y:S01]  /*0da0*/  FMUL.FTZ R46, R50, UR4 ;  /* 0x00000004322e7c20 */ /* 0x000fe20008410000 */
[----:B------:R-:W-:Y:S01]  /*0db0*/  F2FP.F16.F32.PACK_AB R19, R58, R13 ;  /* 0x0000000d3a13723e */ /* 0x000fe200000000ff */
[----:B------:R-:W-:Y:S01]  /*0dc0*/  FMUL.FTZ R48, R8, UR4 ;  /* 0x0000000408307c20 */ /* 0x000fe20008410000 */
[----:B------:R-:W-:Y:S01]  /*0dd0*/  FMUL.FTZ R49, R49, UR4 ;  /* 0x0000000431317c20 */ /* 0x000fe20008410000 */
[----:B------:R-:W-:Y:S01]  /*0de0*/  FMUL.FTZ R51, R51, UR4 ;  /* 0x0000000433337c20 */ /* 0x000fe20008410000 */
[----:B------:R-:W-:Y:S01]  /*0df0*/  FMUL.FTZ R55, R9, UR4 ;  /* 0x0000000409377c20 */ /* 0x000fe20008410000 */
[----:B------:R-:W-:Y:S01]  /*0e00*/  FMUL.FTZ R50, R10, UR4 ;  /* 0x000000040a327c20 */ /* 0x000fe20008410000 */
[----:B------:R-:W-:Y:S01]  /*0e10*/  FMUL.FTZ R57, R11, UR4 ;  /* 0x000000040b397c20 */ /* 0x000fe20008410000 */
[----:B------:R-:W-:Y:S01]  /*0e20*/  F2FP.F16.F32.PACK_AB R8, R61, R14 ;  /* 0x0000000e3d08723e */ /* 0x000fe200000000ff */
[----:B------:R0:W-:Y:S01]  /*0e30*/  STSM.16.M88.4 [R53+0xc000], R16 ;  /* 0x00c0001035007844 */ /* 0x0001e20000000200 */
[----:B------:R-:W-:-:S02]  /*0e40*/  F2FP.F16.F32.PACK_AB R9, R60, R15 ;  /* 0x0000000f3c09723e */ /* 0x000fc400000000ff */
[----:B------:R-:W-:Y:S02]  /*0e50*/  F2FP.F16.F32.PACK_AB R10, R62, R20 ;  /* 0x000000143e0a723e */ /* 0x000fe400000000ff */
[----:B------:R-:W-:Y:S02]  /*0e60*/  F2FP.F16.F32.PACK_AB R11, R64, R21 ;  /* 0x00000015400b723e */ /* 0x000fe400000000ff */
[----:B------:R-:W-:Y:S01]  /*0e70*/  F2FP.F16.F32.PACK_AB R14, R29, R24 ;  /* 0x000000181d0e723e */ /* 0x000fe200000000ff */
[----:B------:R-:W-:Y:S01]  /*0e80*/  VIADD R24, R68, 0x40 ;  /* 0x0000004044187836 */ /* 0x000fe20000000000 */
[----:B------:R-:W-:Y:S01]  /*0e90*/  F2FP.F16.F32.PACK_AB R12, R25, R22 ;  /* 0x00000016190c723e */ /* 0x000fe200000000ff */
[----:B------:R1:W-:Y:S01]  /*0ea0*/  STSM.16.M88.4 [R52], R8 ;  /* 0x0000000834007844 */ /* 0x0003e20000000200 */
[----:B------:R-:W-:Y:S01]  /*0eb0*/  F2FP.F16.F32.PACK_AB R13, R26, R23 ;  /* 0x000000171a0d723e */ /* 0x000fe200000000ff */
[----:B------:R-:W-:Y:S01]  /*0ec0*/  VIADD R25, R68, 0x20 ;  /* 0x0000002044197836 */ /* 0x000fe20000000000 */
[----:B------:R-:W-:-:S02]  /*0ed0*/  F2FP.F16.F32.PACK_AB R15, R30, R27 ;  /* 0x0000001b1e0f723e */ /* 0x000fc400000000ff */
[----:B------:R-:W-:Y:S02]  /*0ee0*/  F2FP.F16.F32.PACK_AB R29, R35, R31 ;  /* 0x0000001f231d723e */ /* 0x000fe400000000ff */
[----:B------:R-:W-:Y:S01]  /*0ef0*/  F2FP.F16.F32.PACK_AB R28, R33, R28 ;  /* 0x0000001c211c723e */ /* 0x000fe200000000ff */
[----:B------:R1:W-:Y:S01]  /*0f00*/  STSM.16.M88.4 [R53+0xe000], R12 ;  /* 0x00e0000c35007844 */ /* 0x0003e20000000200 */
[----:B------:R-:W-:Y:S02]  /*0f10*/  F2FP.F16.F32.PACK_AB R30, R37, R32 ;  /* 0x00000020251e723e */ /* 0x000fe400000000ff */
[----:B------:R-:W-:Y:S02]  /*0f20*/  F2FP.F16.F32.PACK_AB R31, R39, R34 ;  /* 0x00000022271f723e */ /* 0x000fe400000000ff */
[----:B0-----:R-:W-:Y:S02]  /*0f30*/  F2FP.F16.F32.PACK_AB R16, R41, R36 ;  /* 0x000000242910723e */ /* 0x001fe400000000ff */
        /* <DEDUP_REMOVED lines=8> */
[----:B------:R-:W-:-:S05]  /*0fc0*/  F2FP.F16.F32.PACK_AB R23, R57, R50 ;  /* 0x000000323917723e */ /* 0x000fca00000000ff */
[----:B------:R1:W-:Y:S01]  /*0fd0*/  STSM.16.M88.4 [R52+0x4000], R20 ;  /* 0x0040001434007844 */ /* 0x0003e20000000200 */
[----:B------:R-:W-:Y:S06]  /*0fe0*/  BAR.SYNC.DEFER_BLOCKING 0x0 ;  /* 0x0000000000007b1d */ /* 0x000fec0000010000 */
[----:B------:R-:W-:Y:S05]  /*0ff0*/  @P2 BRA `(.L_x_3105) ;  /* 0x0000000000742947 */ /* 0x000fea0003800000 */
[----:B------:R-:W-:Y:S01]  /*1000*/  ULDC UR4, c[0x0][0x244] ;  /* 0x0000910000047ab9 */ /* 0x000fe20000000800 */
[----:B------:R-:W-:Y:S01]  /*1010*/  ULDC.64 UR6, c[0x0][0x258] ;  /* 0x0000960000067ab9 */ /* 0x000fe20000000a00 */
[----:B------:R-:W-:Y:S01]  /*1020*/  ISETP.GE.AND P1, PT, R68, UR4, PT ;  /* 0x0000000444007c0c */ /* 0x000fe2000bf26270 */
[----:B-1----:R-:W-:Y:S01]  /*1030*/  IMAD R9, R3, UR6, RZ ;  /* 0x0000000603097c24 */ /* 0x002fe2000f8e02ff */
[----:B------:R-:W0:Y:S01]  /*1040*/  LDS.128 R16, [R6+0x2000] ;  /* 0x0020000006107984 */ /* 0x000e220000000c00 */
[--C-:B------:R-:W-:Y:S02]  /*1050*/  SHF.R.S32.HI R69, RZ, 0x1f, R68.reuse ;  /* 0x0000001fff457819 */ /* 0x100fe40000011444 */
[C---:B------:R-:W-:Y:S01]  /*1060*/  IMAD R23, R0.reuse, UR7, R9 ;  /* 0x0000000700177c24 */ /* 0x040fe2000f8e0209 */
[----:B------:R-:W-:Y:S01]  /*1070*/  ISETP.GE.AND P2, PT, R25, UR4, PT ;  /* 0x0000000419007c0c */ /* 0x000fe2000bf46270 */
[----:B------:R-:W1:Y:S01]  /*1080*/  LDS.128 R8, [R6+0x4000] ;  /* 0x0040000006087984 */ /* 0x000e620000000c00 */
[----:B------:R-:W-:Y:S01]  /*1090*/  IMAD.WIDE.U32 R20, R0, UR6, R68 ;  /* 0x0000000600147c25 */ /* 0x000fe2000f8e0044 */
[----:B------:R-:W-:Y:S01]  /*10a0*/  ULDC.64 UR6, c[0x0][0x260] ;  /* 0x0000980000067ab9 */ /* 0x000fe20000000a00 */
[----:B------:R-:W-:-:S03]  /*10b0*/  ISETP.GE.AND P3, PT, R24, UR4, PT ;  /* 0x0000000418007c0c */ /* 0x000fc6000bf66270 */
[----:B------:R-:W2:Y:S01]  /*10c0*/  @!P1 LDS.128 R12, [R6] ;  /* 0x00000000060c9984 */ /* 0x000ea20000000c00 */
[----:B------:R-:W-:Y:S01]  /*10d0*/  IADD3 R21, R21, R23, RZ ;  /* 0x0000001715157210 */ /* 0x000fe20007ffe0ff */
[----:B------:R-:W-:-:S04]  /*10e0*/  IMAD R23, R5, UR6, RZ ;  /* 0x0000000605177c24 */ /* 0x000fc8000f8e02ff */
[C---:B------:R-:W-:Y:S02]  /*10f0*/  IMAD R23, R2.reuse, UR7, R23 ;  /* 0x0000000702177c24 */ /* 0x040fe4000f8e0217 */
[----:B------:R-:W-:Y:S01]  /*1100*/  IMAD.WIDE.U32 R20, R2, UR6, R20 ;  /* 0x0000000602147c25 */ /* 0x000fe2000f8e0014 */
[----:B------:R-:W-:-:S03]  /*1110*/  ULDC.64 UR6, c[0x0][0x250] ;  /* 0x0000940000067ab9 */ /* 0x000fc60000000a00 */
[----:B------:R-:W-:Y:S02]  /*1120*/  IMAD.IADD R21, R21, 0x1, R23 ;  /* 0x0000000115157824 */ /* 0x000fe400078e0217 */
[----:B------:R-:W-:Y:S02]  /*1130*/  IMAD R23, R67, UR6, RZ ;  /* 0x0000000643177c24 */ /* 0x000fe4000f8e02ff */
[----:B------:R-:W-:-:S04]  /*1140*/  IMAD.WIDE.U32 R20, R66, UR6, R20 ;  /* 0x0000000642147c25 */ /* 0x000fc8000f8e0014 */
[----:B------:R-:W-:Y:S01]  /*1150*/  IMAD R23, R66, UR7, R23 ;  /* 0x0000000742177c24 */ /* 0x000fe2000f8e0217 */
[----:B------:R-:W-:Y:S02]  /*1160*/  ULDC.64 UR6, c[0x0][0x238] ;  /* 0x00008e0000067ab9 */ /* 0x000fe40000000a00 */
[----:B------:R-:W-:Y:S01]  /*1170*/  LEA R22, P4, R20, UR6, 0x1 ;  /* 0x0000000614167c11 */ /* 0x000fe2000f8808ff */
[----:B------:R-:W-:-:S05]  /*1180*/  IMAD.IADD R21, R21, 0x1, R23 ;  /* 0x0000000115157824 */ /* 0x000fca00078e0217 */
[----:B------:R-:W-:-:S05]  /*1190*/  LEA.HI.X R23, R20, UR7, R21, 0x1, P4 ;  /* 0x0000000714177c11 */ /* 0x000fca000a0f0c15 */
[----:B0-----:R0:W-:Y:S04]  /*11a0*/  @!P2 STG.E.128 desc[UR8][R22.64+0x40], R16 ;  /* 0x000040101600a986 */ /* 0x0011e8000c101d08 */
[----:B-1----:R0:W-:Y:S04]  /*11b0*/  @!P3 STG.E.128 desc[UR8][R22.64+0x80], R8 ;  /* 0x000080081600b986 */ /* 0x0021e8000c101d08 */
[----:B--2---:R0:W-:Y:S02]  /*11c0*/  @!P1 STG.E.128 desc[UR8][R22.64], R12 ;  /* 0x0000000c16009986 */ /* 0x0041e4000c101d08 */
.L_x_3105:
[----:B------:R-:W-:Y:S05]  /*11d0*/  BSYNC B0 ;  /* 0x0000000000007941 */ /* 0x000fea0003800000 */
.L_x_3104:
[----:B------:R-:W-:Y:S05]  /*11e0*/  @P0 EXIT ;  /* 0x000000000000094d */ /* 0x000fea0003800000 */
[----:B------:R-:W-:Y:S01]  /*11f0*/  ULDC.64 UR4, c[0x0][0x258] ;  /* 0x0000960000047ab9 */ /* 0x000fe20000000a00 */
[----:B01----:R-:W-:Y:S01]  /*1200*/  IMAD R18, R7, 0x2, R4 ;  /* 0x0000000207127824 */ /* 0x003fe200078e0204 */
[--C-:B------:R-:W-:Y:S01]  /*1210*/  SHF.R.S32.HI R69, RZ, 0x1f, R68.reuse ;  /* 0x0000001fff457819 */ /* 0x100fe20000011444 */
[----:B------:R-:W-:Y:S01]  /*1220*/  IMAD R3, R3, UR4, RZ ;  /* 0x0000000403037c24 */ /* 0x000fe2000f8e02ff */
[----:B------:R-:W-:Y:S01]  /*1230*/  IADD3 R19, P0, R66, 0x40, RZ ;  /* 0x0000004042137810 */ /* 0x000fe20007f1e0ff */
[----:B------:R-:W-:Y:S01]  /*1240*/  ULDC.64 UR6, c[0x0][0x238] ;  /* 0x00008e0000067ab9 */ /* 0x000fe20000000a00 */
[----:B------:R-:W0:Y:S01]  /*1250*/  LDS.128 R12, [R18+0xd000] ;  /* 0x00d00000120c7984 */ /* 0x000e220000000c00 */
[----:B------:R-:W-:-:S03]  /*1260*/  IMAD.WIDE.U32 R6, R0, UR4, R68 ;  /* 0x0000000400067c25 */ /* 0x000fc6000f8e0044 */
[----:B------:R-:W1:Y:S01]  /*1270*/  LDS.128 R8, [R18+0xf000] ;  /* 0x00f0000012087984 */ /* 0x000e620000000c00 */
[----:B------:R-:W-:Y:S01]  /*1280*/  IMAD R3, R0, UR5, R3 ;  /* 0x0000000500037c24 */ /* 0x000fe2000f8e0203 */
[----:B------:R-:W-:Y:S01]  /*1290*/  ULDC.64 UR4, c[0x0][0x260] ;  /* 0x0000980000047ab9 */ /* 0x000fe20000000a00 */
[----:B------:R-:W-:Y:S01]  /*12a0*/  MOV R16, R6 ;  /* 0x0000000600107202 */ /* 0x000fe20000000f00 */
[----:B------:R-:W-:Y:S02]  /*12b0*/  IMAD.X R66, RZ, RZ, R67, P0 ;  /* 0x000000ffff427224 */ /* 0x000fe400000e0643 */
[----:B------:R-:W-:Y:S02]  /*12c0*/  IMAD.IADD R17, R7, 0x1, R3 ;  /* 0x0000000107117824 */ /* 0x000fe400078e0203 */
[----:B------:R-:W-:Y:S02]  /*12d0*/  IMAD R3, R5, UR4, RZ ;  /* 0x0000000405037c24 */ /* 0x000fe4000f8e02ff */
[----:B------:R2:W3:Y:S02]  /*12e0*/  LDS.128 R4, [R18+0x11000] ;  /* 0x0110000012047984 */ /* 0x0004e40000000c00 */
[----:B------:R-:W-:-:S02]  /*12f0*/  IMAD R21, R2, UR5, R3 ;  /* 0x0000000502157c24 */ /* 0x000fc4000f8e0203 */
[----:B------:R-:W-:Y:S01]  /*1300*/  IMAD.WIDE.U32 R2, R2, UR4, R16 ;  /* 0x0000000402027c25 */ /* 0x000fe2000f8e0010 */
[----:B------:R-:W-:-:S03]  /*1310*/  ULDC.64 UR4, c[0x0][0x250] ;  /* 0x0000940000047ab9 */ /* 0x000fc60000000a00 */
[----:B------:R-:W-:Y:S02]  /*1320*/  IMAD.IADD R3, R3, 0x1, R21 ;  /* 0x0000000103037824 */ /* 0x000fe400078e0215 */
[----:B------:R-:W-:Y:S02]  /*1330*/  IMAD R66, R66, UR4, RZ ;  /* 0x0000000442427c24 */ /* 0x000fe4000f8e02ff */
[C---:B------:R-:W-:Y:S01]  /*1340*/  IMAD.WIDE.U32 R2, R19.reuse, UR4, R2 ;  /* 0x0000000413027c25 */ /* 0x040fe2000f8e0002 */
[----:B------:R-:W-:Y:S02]  /*1350*/  ULDC UR4, c[0x0][0x244] ;  /* 0x0000910000047ab9 */ /* 0x000fe40000000800 */
[----:B------:R-:W-:Y:S01]  /*1360*/  ISETP.GE.AND P1, PT, R68, UR4, PT ;  /* 0x0000000444007c0c */ /* 0x000fe2000bf26270 */
[----:B------:R-:W-:Y:S01]  /*1370*/  IMAD R17, R19, UR5, R66 ;  /* 0x0000000513117c24 */ /* 0x000fe2000f8e0242 */
[----:B------:R-:W-:Y:S02]  /*1380*/  ISETP.GE.AND P2, PT, R25, UR4, PT ;  /* 0x0000000419007c0c */ /* 0x000fe4000bf46270 */
[----:B------:R-:W-:Y:S01]  /*1390*/  ISETP.GE.AND P3, PT, R24, UR4, PT ;  /* 0x0000000418007c0c */ /* 0x000fe2000bf66270 */
[----:B------:R-:W-:Y:S01]  /*13a0*/  IMAD.IADD R3, R3, 0x1, R17 ;  /* 0x0000000103037824 */ /* 0x000fe200078e0211 */
[----:B------:R-:W-:-:S04]  /*13b0*/  LEA R16, P0, R2, UR6, 0x1 ;  /* 0x0000000602107c11 */ /* 0x000fc8000f8008ff */
[----:B------:R-:W-:-:S05]  /*13c0*/  LEA.HI.X R17, R2, UR7, R3, 0x1, P0 ;  /* 0x0000000702117c11 */ /* 0x000fca00080f0c03 */
[----:B0-----:R2:W-:Y:S04]  /*13d0*/  @!P1 STG.E.128 desc[UR8][R16.64], R12 ;  /* 0x0000000c10009986 */ /* 0x0015e8000c101d08 */
[----:B-1----:R2:W-:Y:S01]  /*13e0*/  @!P2 STG.E.128 desc[UR8][R16.64+0x40], R8 ;  /* 0x000040081000a986 */ /* 0x0025e2000c101d08 */
[----:B------:R-:W-:Y:S05]  /*13f0*/  @P3 EXIT ;  /* 0x000000000000394d */ /* 0x000fea0003800000 */
[----:B---3--:R-:W-:Y:S01]  /*1400*/  STG.E.128 desc[UR8][R16.64+0x80], R4 ;  /* 0x0000800410007986 */ /* 0x008fe2000c101d08 */
[----:B------:R-:W-:Y:S05]  /*1410*/  EXIT ;  /* 0x000000000000794d */ /* 0x000fea0003800000 */
.L_x_3106:
        /* <DEDUP_REMOVED lines=14> */
.L_x_3319:


//--------------------- .text._ZN7cutlass13device_kernelIN5flash32FlashAttnBwdPostprocessConvertdQIN4cute5tupleIJNS3_1CILi64EEENS5_ILi96EEEEEENS_6half_tEfNS_4arch4Sm90ELi256ENS3_8TiledMMAINS3_8MMA_AtomIJNS3_4SM904GMMA25MMA_64x16x16_F32F16F16_SSILNSF_5MajorE0ELSH_1ELNSF_7ScaleInE1ELSI_1EEEEEENS3_6LayoutINS4_IJNS5_ILi1EEENS5_ILi2EEESM_EEENS4_IJNS5_ILi0EEESM_SP_EEEEENS4_IJNS3_10UnderscoreESS_SS_EEEEELb0EEEEEvNT_6ParamsE --------------------------
	.section	.text._ZN7cutlass13device_kernelIN5flash32FlashAttnBwdPostprocessConvertdQIN4cute5tupleIJNS3_1CILi64EEENS5_ILi96EEEEEENS_6half_tEfNS_4arch4Sm90ELi256ENS3_8TiledMMAINS3_8MMA_AtomIJNS3_4SM904GMMA25MMA_64x16x16_F32F16F16_SSILNSF_5MajorE0ELSH_1ELNSF_7ScaleInE1ELSI_1EEEEEENS3_6LayoutINS4_IJNS5_ILi1EEENS5_ILi2EEESM_EEENS4_IJNS5_ILi0EEESM_SP_EEEEENS4_IJNS3_10UnderscoreESS_SS_EEEEELb0EEEEEvNT_6ParamsE,"ax",@progbits
	.align	128
.text._ZN7cutlass13device_kernelIN5flash32FlashAttnBwdPostprocessConvertdQIN4cute5tupleIJNS3_1CILi64EEENS5_ILi96EEEEEENS_6half_tEfNS_4arch4Sm90ELi256ENS3_8TiledMMAINS3_8MMA_AtomIJNS3_4SM904GMMA25MMA_64x16x16_F32F16F16_SSILNSF_5MajorE0ELSH_1ELNSF_7ScaleInE1ELSI_1EEEEEENS3_6LayoutINS4_IJNS5_ILi1EEENS5_ILi2EEESM_EEENS4_IJNS5_ILi0EEESM_SP_EEEEENS4_IJNS3_10UnderscoreESS_SS_EEEEELb0EEEEEvNT_6ParamsE:
        .type           _ZN7cutlass13device_kernelIN5flash32FlashAttnBwdPostprocessConvertdQIN4cute5tupleIJNS3_1CILi64EEENS5_ILi96EEEEEENS_6half_tEfNS_4arch4Sm90ELi256ENS3_8TiledMMAINS3_8MMA_AtomIJNS3_4SM904GMMA25MMA_64x16x16_F32F16F16_SSILNSF_5MajorE0ELSH_1ELNSF_7ScaleInE1ELSI_1EEEEEENS3_6LayoutINS4_IJNS5_ILi1EEENS5_ILi2EEESM_EEENS4_IJNS5_ILi0EEESM_SP_EEEEENS4_IJNS3_10UnderscoreESS_SS_EEEEELb0EEEEEvNT_6ParamsE,@function
        .size           _ZN7cutlass13device_kernelIN5flash32FlashAttnBwdPostprocessConvertdQIN4cute5tupleIJNS3_1CILi64EEENS5_ILi96EEEEEENS_6half_tEfNS_4arch4Sm90ELi256ENS3_8TiledMMAINS3_8MMA_AtomIJNS3_4SM904GMMA25MMA_64x16x16_F32F16F16_SSILNSF_5MajorE0ELSH_1ELNSF_7ScaleInE1ELSI_1EEEEEENS3_6LayoutINS4_IJNS5_ILi1EEENS5_ILi2EEESM_EEENS4_IJNS5_ILi0EEESM_SP_EEEEENS4_IJNS3_10UnderscoreESS_SS_EEEEELb0EEEEEvNT_6ParamsE,(.L_x_3320 - _ZN7cutlass13device_kernelIN5flash32FlashAttnBwdPostprocessConvertdQIN4cute5tupleIJNS3_1CILi64EEENS5_ILi96EEEEEENS_6half_tEfNS_4arch4Sm90ELi256ENS3_8TiledMMAINS3_8MMA_AtomIJNS3_4SM904GMMA25MMA_64x16x16_F32F16F16_SSILNSF_5MajorE0ELSH_1ELNSF_7ScaleInE1ELSI_1EEEEEENS3_6LayoutINS4_IJNS5_ILi1EEENS5_ILi2EEESM_EEENS4_IJNS5_ILi0EEESM_SP_EEEEENS4_IJNS3_10UnderscoreESS_SS_EEEEELb0EEEEEvNT_6ParamsE)
        .other          _ZN7cutlass13device_kernelIN5flash32FlashAttnBwdPostprocessConvertdQIN4cute5tupleIJNS3_1CILi64EEENS5_ILi96EEEEEENS_6half_tEfNS_4arch4Sm90ELi256ENS3_8TiledMMAINS3_8MMA_AtomIJNS3_4SM904GMMA25MMA_64x16x16_F32F16F16_SSILNSF_5MajorE0ELSH_1ELNSF_7ScaleInE1ELSI_1EEEEEENS3_6LayoutINS4_IJNS5_ILi1EEENS5_ILi2EEESM_EEENS4_IJNS5_ILi0EEESM_SP_EEEEENS4_IJNS3_10UnderscoreESS_SS_EEEEELb0EEEEEvNT_6ParamsE,@"STO_CUDA_ENTRY STV_DEFAULT"
_ZN7cutlass13device_kernelIN5flash32FlashAttnBwdPostprocessConvertdQIN4cute5tupleIJNS3_1CILi64EEENS5_ILi96EEEEEENS_6half_tEfNS_4arch4Sm90ELi256ENS3_8TiledMMAINS3_8MMA_AtomIJNS3_4SM904GMMA25MMA_64x16x16_F32F16F16_SSILNSF_5MajorE0ELSH_1ELNSF_7ScaleInE1ELSI_1EEEEEENS3_6LayoutINS4_IJNS5_ILi1EEENS5_ILi2EEESM_EEENS4_IJNS5_ILi0EEESM_SP_EEEEENS4_IJNS3_10UnderscoreESS_SS_EEEEELb0EEEEEvNT_6ParamsE:
        /* <DEDUP_REMOVED lines=26> */
.L_x_3107:
        /* <DEDUP_REMOVED lines=14> */
[----:B------:R-:W-:-:S04]  /*0280*/  @P1 IMAD R3, R6, 0x1800, RZ ;  /* 0x0000180006031824 */ /* 0x000fc800078e02ff */
[--C-:B------:R-:W-:Y:S01]  /*0290*/  @P1 IMAD.MOV.U32 R12, RZ, RZ, R3.reuse ;  /* 0x000000ffff0c1224 */ /* 0x100fe200078e0003 */
[----:B------:R-:W-:-:S04]  /*02a0*/  @P1 SHF.R.S32.HI R13, RZ, 0x1f, R3 ;  /* 0x0000001fff0d1819 */ /* 0x000fc80000011403 */
[C---:B------:R-:W-:Y:S02]  /*02b0*/  IADD3 R14, P2, R15.reuse, R12, RZ ;  /* 0x0000000c0f0e7210 */ /* 0x040fe40007f5e0ff */
[----:B0-----:R-:W-:Y:S02]  /*02c0*/  SHF.R.S32.HI R5, RZ, 0x1f, R2 ;  /* 0x0000001fff057819 */ /* 0x001fe40000011402 */
[----:B------:R-:W-:Y:S02]  /*02d0*/  LEA.HI.X.SX32 R15, R15, R13, 0x1, P2 ;  /* 0x0000000d0f0f7211 */ /* 0x000fe400010f0eff */
[----:B------:R-:W0:Y:S01]  /*02e0*/  LDC.64 R12, c[0x0][0x210] ;  /* 0x00008400ff0c7b82 */ /* 0x000e220000000a00 */
[-C--:B-1----:R-:W-:Y:S02]  /*02f0*/  IMAD R3, R5, R16.reuse, RZ ;  /* 0x0000001005037224 */ /* 0x082fe400078e02ff */
[----:B------:R-:W-:-:S04]  /*0300*/  IMAD.WIDE.U32 R14, R2, R16, R14 ;  /* 0x00000010020e7225 */ /* 0x000fc800078e000e */
[----:B------:R-:W-:Y:S01]  /*0310*/  IMAD R17, R2, R17, R3 ;  /* 0x0000001102117224 */ /* 0x000fe200078e0203 */
[----:B------:R-:W-:Y:S02]  /*0320*/  SHF.R.S32.HI R3, RZ, 0x1f, R0 ;  /* 0x0000001fff037819 */ /* 0x000fe40000011400 */
[----:B------:R-:W-:Y:S01]  /*0330*/  SEL R0, R0, RZ, !P0 ;  /* 0x000000ff00007207 */ /* 0x000fe20004000000 */
[----:B------:R-:W-:Y:S01]  /*0340*/  IMAD.IADD R15, R15, 0x1, R17 ;  /* 0x000000010f0f7824 */ /* 0x000fe200078e0211 */
[----:B------:R-:W-:Y:S02]  /*0350*/  SEL R3, R3, RZ, !P0 ;  /* 0x000000ff03037207 */ /* 0x000fe40004000000 */
[----:B--2---:R-:W-:-:S03]  /*0360*/  ISETP.NE.AND P0, PT, R36, RZ, PT ;  /* 0x000000ff2400720c */ /* 0x004fc60003f05270 */
[----:B----4-:R-:W-:-:S04]  /*0370*/  IMAD R6, R3, R10, RZ ;  /* 0x0000000a03067224 */ /* 0x010fc800078e02ff */
[C---:B------:R-:W-:Y:S02]  /*0380*/  IMAD R17, R0.reuse, R11, R6 ;  /* 0x0000000b00117224 */ /* 0x040fe400078e0206 */
[----:B------:R-:W-:-:S04]  /*0390*/  IMAD.WIDE.U32 R10, R0, R10, R14 ;  /* 0x0000000a000a7225 */ /* 0x000fc800078e000e */
[----:B------:R-:W-:Y:S01]  /*03a0*/  IMAD.IADD R6, R11, 0x1, R17 ;  /* 0x000000010b067824 */ /* 0x000fe200078e0211 */
[----:B0-----:R-:W-:-:S04]  /*03b0*/  LEA R12, P2, R10, R12, 0x2 ;  /* 0x0000000c0a0c7211 */ /* 0x001fc800078410ff */
        /* <DEDUP_REMOVED lines=18> */
.L_x_3110:
[----:B------:R-:W-:Y:S01]  /*04e0*/  @P0 ELECT P2, URZ, PT ;  /* 0x00000000003f082f */ /* 0x000fe20003840000 */
[----:B------:R1:W-:-:S12]  /*04f0*/  UBLKCP.S.G [UR6], [UR4], UR10 ;  /* 0x00000006040073ba */ /* 0x0003d8000800020a */
[----:B------:R-:W-:Y:S02]  /*0500*/  @P2 PLOP3.LUT P0, PT, P2, PT, PT, 0x8, 0x0 ;  /* 0x000000000000281c */ /* 0x000fe4000170e170 */
[----:B------:R-:W-:-:S11]  /*0510*/  PLOP3.LUT P2, PT, PT, PT, PT, 0x8, 0x0 ;  /* 0x000000000000781c */ /* 0x000fd60003f4e170 */
[----:B-1----:R-:W-:Y:S05]  /*0520*/  @P0 BRA.U.ANY `(.L_x_3110) ;  /* 0xfffffffd00ec0947 */ /* 0x002fea000393ffff */
.L_x_3109:
[----:B------:R-:W-:Y:S05]  /*0530*/  BSYNC B0 ;  /* 0x0000000000007941 */ /* 0x000fea0003800000 */
.L_x_3108:
[----:B------:R-:W-:Y:S01]  /*0540*/  BAR.SYNC.DEFER_BLOCKING 0x0 ;  /* 0x0000000000007b1d */ /* 0x000fe20000010000 */
[----:B------:R-:W-:Y:S02]  /*0550*/  MOV R6, 0x400 ;  /* 0x0000040000067802 */ /* 0x000fe40000000f00 */
[----:B------:R-:W-:Y:S02]  /*0560*/  CS2R R34, SRZ ;  /* 0x0000000000227805 */ /* 0x000fe4000001ff00 */
[----:B------:R-:W-:Y:S01]  /*0570*/  SHF.L.U32 R11, RZ, 0x1f, RZ ;  /* 0x0000001fff0b7819 */ /* 0x000fe200000006ff */
[--C-:B------:R-:W-:Y:S01]  /*0580*/  @P1 IMAD.MOV.U32 R34, RZ, RZ, R9.reuse ;  /* 0x000000ffff221224 */ /* 0x100fe200078e0009 */
[----:B------:R-:W-:Y:S02]  /*0590*/  LEA R6, R19, R6, 0x18 ;  /* 0x0000000613067211 */ /* 0x000fe400078ec0ff */
[----:B------:R-:W-:-:S07]  /*05a0*/  @P1 SHF.R.S32.HI R35, RZ, 0x1f, R9 ;  /* 0x0000001fff231819 */ /* 0x000fce0000011409 */
.L_x_3111:
[----:B-1----:R1:W2:Y:S02]  /*05b0*/  SYNCS.PHASECHK.TRANS64.TRYWAIT P0, [R6+URZ+0x9000], R11 ;  /* 0x0090000b060075a7 */ /* 0x0022a4000800017f */
[----:B--2---:R-:W-:Y:S05]  /*05c0*/  @!P0 NANOSLEEP.SYNCS 0x989680 ;  /* 0x009896800000895d */ /* 0x004fea0003900000 */
[----:B------:R-:W2:Y:S02]  /*05d0*/  @!P0 SYNCS.PHASECHK.TRANS64 P0, [R6+URZ+0x9000], R11 ;  /* 0x0090000b060085a7 */ /* 0x000ea4000800007f */
[----:B--2---:R-:W-:Y:S05]  /*05e0*/  @!P0 BRA `(.L_x_3111) ;  /* 0xfffffffc00f08947 */ /* 0x004fea000383ffff */
[----:B------:R-:W-:Y:S01]  /*05f0*/  SHF.R.S32.HI R41, RZ, 0x1f, R36 ;  /* 0x0000001fff297819 */ /* 0x000fe20000011424 */
[----:B------:R-:W-:Y:S01]  /*0600*/  ULDC UR4, c[0x0][0x268] ;  /* 0x00009a0000047ab9 */ /* 0x000fe20000000800 */
[----:B------:R-:W-:Y:S02]  /*0610*/  VIADDMNMX R32, R32, -R7, 0x40, PT ;  /* 0x0000004020207446 */ /* 0x000fe40003800907 */
[CC--:B------:R-:W-:Y:S02]  /*0620*/  LEA.HI R12, R41.reuse, R36.reuse, RZ, 0x4 ;  /* 0x00000024290c7211 */ /* 0x0c0fe400078f20ff */
[----:B0-----:R-:W-:Y:S02]  /*0630*/  LEA.HI R8, R41, R36, RZ, 0x7 ;  /* 0x0000002429087211 */ /* 0x001fe400078f38ff */
[----:B-1----:R-:W-:Y:S02]  /*0640*/  LOP3.LUT R11, R12, 0xfffffff0, RZ, 0xc0, !PT ;  /* 0xfffffff00c0b7812 */ /* 0x002fe400078ec0ff */
[----:B------:R-:W-:-:S02]  /*0650*/  LOP3.LUT R9, R8, 0x3fffff80, RZ, 0xc0, !PT ;  /* 0x3fffff8008097812 */ /* 0x000fc400078ec0ff */
[----:B------:R-:W-:Y:S01]  /*0660*/  SHF.R.S32.HI R20, RZ, 0x7, R8 ;  /* 0x00000007ff147819 */ /* 0x000fe20000011408 */
[C---:B------:R-:W-:Y:S01]  /*0670*/  IMAD.IADD R16, R36.reuse, 0x1, -R11 ;  /* 0x0000000124107824 */ /* 0x040fe200078e0a0b */
[----:B------:R-:W-:Y:S01]  /*0680*/  SHF.R.S32.HI R37, RZ, 0x4, R12 ;  /* 0x00000004ff257819 */ /* 0x000fe2000001140c */
[----:B------:R-:W-:-:S03]  /*0690*/  IMAD.IADD R9, R36, 0x1, -R9 ;  /* 0x0000000124097824 */ /* 0x000fc600078e0a09 */
[----:B------:R-:W-:Y:S01]  /*06a0*/  SHF.R.S32.HI R39, RZ, 0x1f, R16 ;  /* 0x0000001fff277819 */ /* 0x000fe20000011410 */
[----:B------:R-:W-:-:S03]  /*06b0*/  IMAD R9, R20, 0x300, R9 ;  /* 0x0000030014097824 */ /* 0x000fc600078e0209 */
[-C--:B------:R-:W-:Y:S01]  /*06c0*/  LEA.HI R7, R39, R16.reuse, RZ, 0x3 ;  /* 0x0000001027077211 */ /* 0x080fe200078f18ff */
[----:B------:R-:W-:Y:S01]  /*06d0*/  IMAD.SHL.U32 R9, R9, 0x4, RZ ;  /* 0x0000000409097824 */ /* 0x000fe200078e00ff */
[----:B------:R-:W-:-:S03]  /*06e0*/  LEA.HI R39, R39, R16, RZ, 0x2 ;  /* 0x0000001027277211 */ /* 0x000fc600078f10ff */
[----:B------:R-:W-:Y:S01]  /*06f0*/  IMAD.SHL.U32 R18, R7, 0x10, RZ ;  /* 0x0000001007127824 */ /* 0x000fe200078e00ff */
[----:B------:R-:W-:Y:S01]  /*0700*/  LEA.HI R7, R12, R37, RZ, 0x1 ;  /* 0x000000250c077211 */ /* 0x000fe200078f08ff */
[----:B------:R-:W-:Y:S01]  /*0710*/  IMAD R44, R9, 0x4, R6 ;  /* 0x00000004092c7824 */ /* 0x000fe200078e0206 */
[C---:B------:R-:W-:Y:S01]  /*0720*/  LOP3.LUT R17, R39.reuse, 0xffffffc, RZ, 0xc0, !PT ;  /* 0x0ffffffc27117812 */ /* 0x040fe200078ec0ff */
[----:B------:R-:W-:Y:S01]  /*0730*/  IMAD.SHL.U32 R39, R39, 0x10, RZ ;  /* 0x0000001027277824 */ /* 0x000fe200078e00ff */
[----:B------:R-:W-:Y:S02]  /*0740*/  LOP3.LUT R21, R18, 0x7fffff80, RZ, 0xc0, !PT ;  /* 0x7fffff8012157812 */ /* 0x000fe400078ec0ff */
[----:B------:R-:W-:Y:S01]  /*0750*/  LOP3.LUT R22, R7, 0xfffffffe, RZ, 0xc0, !PT ;  /* 0xfffffffe07167812 */ /* 0x000fe200078ec0ff */
[----:B------:R-:W0:Y:S01]  /*0760*/  LDS.128 R8, [R44] ;  /* 0x000000002c087984 */ /* 0x000e220000000c00 */
[----:B------:R-:W-:Y:S01]  /*0770*/  IMAD.IADD R33, R16, 0x1, -R17 ;  /* 0x0000000110217824 */ /* 0x000fe200078e0a11 */
[-C--:B------:R-:W-:Y:S01]  /*0780*/  LEA.HI R7, R41, R36.reuse, RZ, 0x5 ;  /* 0x0000002429077211 */ /* 0x080fe200078f28ff */
[----:B------:R-:W-:Y:S01]  /*0790*/  IMAD R24, R20, 0x400, R21 ;  /* 0x0000040014187824 */ /* 0x000fe200078e0215 */
[----:B------:R-:W1:Y:S01]  /*07a0*/  LDS.128 R12, [R44+0x800] ;  /* 0x000800002c0c7984 */ /* 0x000e620000000c00 */
[----:B------:R-:W-:Y:S01]  /*07b0*/  IMAD.IADD R37, R37, 0x1, -R22 ;  /* 0x0000000125257824 */ /* 0x000fe200078e0a16 */
[--C-:B------:R-:W-:Y:S01]  /*07c0*/  SHF.R.S32.HI R38, RZ, 0x5, R7.reuse ;  /* 0x00000005ff267819 */ /* 0x100fe20000011407 */
[----:B------:R-:W-:Y:S01]  /*07d0*/  IMAD R33, R33, 0x10, R24 ;  /* 0x0000001021217824 */ /* 0x000fe200078e0218 */
[----:B------:R-:W2:Y:S01]  /*07e0*/  LDS.128 R16, [R44+0x1000] ;  /* 0x001000002c107984 */ /* 0x000ea20000000c00 */
[----:B------:R-:W-:Y:S01]  /*07f0*/  SHF.R.S32.HI R43, RZ, 0x1f, R7 ;  /* 0x0000001fff2b7819 */ /* 0x000fe20000011407 */
[----:B------:R-:W-:Y:S01]  /*0800*/  IMAD.SHL.U32 R40, R37, 0x8, RZ ;  /* 0x0000000825287824 */ /* 0x000fe200078e00ff */
[----:B------:R-:W-:Y:S01]  /*0810*/  LEA.HI R41, R41, R36, RZ, 0x2 ;  /* 0x0000002429297211 */ /* 0x000fe200078f10ff */
[----:B------:R-:W3:Y:S01]  /*0820*/  LDS.128 R20, [R44+0x1800] ;  /* 0x001800002c147984 */ /* 0x000ee20000000c00 */
[----:B------:R-:W-:Y:S01]  /*0830*/  LEA.HI R43, R43, R38, RZ, 0x2 ;  /* 0x000000262b2b7211 */ /* 0x000fe200078f10ff */
[----:B------:R-:W-:Y:S01]  /*0840*/  IMAD.SHL.U32 R37, R37, 0x40, RZ ;  /* 0x0000004025257824 */ /* 0x000fe200078e00ff */
[--C-:B------:R-:W-:Y:S01]  /*0850*/  SHF.R.S32.HI R7, RZ, 0x2, R41.reuse ;  /* 0x00000002ff077819 */ /* 0x100fe20000011429 */
[----:B------:R-:W4:Y:S01]  /*0860*/  LDS.128 R24, [R44+0x2000] ;  /* 0x002000002c187984 */ /* 0x000f220000000c00 */
[----:B------:R-:W-:-:S02]  /*0870*/  SHF.R.S32.HI R42, RZ, 0x1f, R41 ;  /* 0x0000001fff2a7819 */ /* 0x000fc40000011429 */
[----:B------:R-:W-:Y:S01]  /*0880*/  LOP3.LUT R39, R39, 0x40, RZ, 0xc0, !PT ;  /* 0x0000004027277812 */ /* 0x000fe200078ec0ff */
[----:B------:R5:W4:Y:S01]  /*0890*/  LDS.128 R28, [R44+0x2800] ;  /* 0x002800002c1c7984 */ /* 0x000b220000000c00 */
[----:B------:R-:W-:Y:S02]  /*08a0*/  LOP3.LUT R43, R43, 0x7ffffc, RZ, 0xc0, !PT ;  /* 0x007ffffc2b2b7812 */ /* 0x000fe400078ec0ff */
[----:B------:R-:W-:Y:S02]  /*08b0*/  LEA.HI R42, R42, R7, RZ, 0x2 ;  /* 0x000000072a2a7211 */ /* 0x000fe400078f10ff */
[----:B------:R-:W-:Y:S02]  /*08c0*/  LOP3.LUT R40, R39, 0x8, R40, 0xf8, !PT ;  /* 0x0000000827287812 */ /* 0x000fe400078ef828 */
[----:B------:R-:W-:Y:S01]  /*08d0*/  LOP3.LUT R41, R41, 0xfffffffc, RZ, 0xc0, !PT ;  /* 0xfffffffc29297812 */ /* 0x000fe200078ec0ff */
[----:B-----5:R-:W-:Y:S01]  /*08e0*/  IMAD.IADD R44, R38, 0x1, -R43 ;  /* 0x00000001262c7824 */ /* 0x020fe200078e0a2b */
[----:B------:R-:W-:-:S02]  /*08f0*/  SHF.R.U32.HI R39, RZ, 0x3, R39 ;  /* 0x00000003ff277819 */ /* 0x000fc40000011627 */
[----:B------:R-:W-:Y:S01]  /*0900*/  LOP3.LUT R42, R42, 0xffffffc, RZ, 0xc0, !PT ;  /* 0x0ffffffc2a2a7812 */ /* 0x000fe200078ec0ff */
[----:B------:R-:W-:Y:S01]  /*0910*/  IMAD.IADD R36, R36, 0x1, -R41 ;  /* 0x0000000124247824 */ /* 0x000fe200078e0a29 */
[----:B------:R-:W-:Y:S01]  /*0920*/  LOP3.LUT R39, R40, R39, RZ, 0x3c, !PT ;  /* 0x0000002728277212 */ /* 0x000fe200078e3cff */
[----:B------:R-:W-:Y:S01]  /*0930*/  IMAD R44, R44, 0x100, R33 ;  /* 0x000001002c2c7824 */ /* 0x000fe200078e0221 */
[C---:B------:R-:W-:Y:S01]  /*0940*/  ISETP.GE.AND P0, PT, R7.reuse, R32, PT ;  /* 0x000000200700720c */ /* 0x040fe20003f06270 */
[----:B------:R-:W-:Y:S02]  /*0950*/  IMAD.IADD R41, R7, 0x1, -R42 ;  /* 0x0000000107297824 */ /* 0x000fe400078e0a2a */
[----:B------:R-:W-:Y:S02]  /*0960*/  IMAD.IADD R33, R39, 0x1, R44 ;  /* 0x0000000127217824 */ /* 0x000fe400078e022c */
[----:B------:R-:W-:Y:S02]  /*0970*/  IMAD R32, R38, 0x8, R41 ;  /* 0x0000000826207824 */ /* 0x000fe400078e0229 */
[----:B0-----:R-:W-:Y:S01]  /*0980*/  FMUL.FTZ R39, R9, UR4 ;  /* 0x0000000409277c20 */ /* 0x001fe20008410000 */
[----:B------:R-:W-:Y:S01]  /*0990*/  FMUL.FTZ R9, R10, UR4 ;  /* 0x000000040a097c20 */ /* 0x000fe20008410000 */
[----:B------:R-:W-:Y:S01]  /*09a0*/  FMUL.FTZ R38, R11, UR4 ;  /* 0x000000040b267c20 */ /* 0x000fe20008410000 */
[----:B-1----:R-:W-:Y:S01]  /*09b0*/  FMUL.FTZ R10, R12, UR4 ;  /* 0x000000040c0a7c20 */ /* 0x002fe20008410000 */
[----:B------:R-:W-:Y:S01]  /*09c0*/  FMUL.FTZ R11, R14, UR4 ;  /* 0x000000040e0b7c20 */ /* 0x000fe20008410000 */
[----:B------:R-:W-:Y:S01]  /*09d0*/  FMUL.FTZ R14, R15, UR4 ;  /* 0x000000040f0e7c20 */ /* 0x000fe20008410000 */
[----:B------:R-:W-:Y:S01]  /*09e0*/  FMUL.FTZ R13, R13, UR4 ;  /* 0x000000040d0d7c20 */ /* 0x000fe20008410000 */
[----:B--2---:R-:W-:Y:S01]  /*09f0*/  FMUL.FTZ R12, R16, UR4 ;  /* 0x00000004100c7c20 */ /* 0x004fe20008410000 */
[----:B------:R-:W-:Y:S01]  /*0a00*/  FMUL.FTZ R15, R18, UR4 ;  /* 0x00000004120f7c20 */ /* 0x000fe20008410000 */
[----:B------:R-:W-:Y:S01]  /*0a10*/  FMUL.FTZ R18, R19, UR4 ;  /* 0x0000000413127c20 */ /* 0x000fe20008410000 */
[----:B------:R-:W-:Y:S01]  /*0a20*/  F2FP.F16.F32.PACK_AB R11, R14, R11 ;  /* 0x0000000b0e0b723e */ /* 0x000fe200000000ff */
[----:B---3--:R-:W-:Y:S01]  /*0a30*/  FMUL.FTZ R16, R20, UR4 ;  /* 0x0000000414107c20 */ /* 0x008fe20008410000 */
[----:B------:R-:W-:Y:S01]  /*0a40*/  FMUL.FTZ R21, R21, UR4 ;  /* 0x0000000415157c20 */ /* 0x000fe20008410000 */
[----:B------:R-:W-:Y:S01]  /*0a50*/  FMUL.FTZ R19, R22, UR4 ;  /* 0x0000000416137c20 */ /* 0x000fe20008410000 */
[----:B------:R-:W-:Y:S01]  /*0a60*/  FMUL.FTZ R40, R23, UR4 ;  /* 0x0000000417287c20 */ /* 0x000fe20008410000 */
[----:B------:R-:W-:Y:S01]  /*0a70*/  F2FP.F16.F32.PACK_AB R10, R13, R10 ;  /* 0x0000000a0d0a723e */ /* 0x000fe200000000ff */
[----:B------:R-:W-:Y:S01]  /*0a80*/  FMUL.FTZ R8, R8, UR4 ;  /* 0x0000000408087c20 */ /* 0x000fe20008410000 */
[----:B------:R-:W-:Y:S01]  /*0a90*/  F2FP.F16.F32.PACK_AB R14, R21, R16 ;  /* 0x00000010150e723e */ /* 0x000fe200000000ff */
[----:B----4-:R-:W-:Y:S01]  /*0aa0*/  FMUL.FTZ R20, R24, UR4 ;  /* 0x0000000418147c20 */ /* 0x010fe20008410000 */
[----:B------:R-:W-:Y:S01]  /*0ab0*/  LEA.HI R16, R36, R36, RZ, 0x1 ;  /* 0x0000002424107211 */ /* 0x000fe200078f08ff */
[----:B------:R-:W-:Y:S01]  /*0ac0*/  FMUL.FTZ R25, R25, UR4 ;  /* 0x0000000419197c20 */ /* 0x000fe20008410000 */
[----:B------:R-:W-:Y:S01]  /*0ad0*/  F2FP.F16.F32.PACK_AB R13, R18, R15 ;  /* 0x0000000f120d723e */ /* 0x000fe200000000ff */
[----:B------:R-:W-:Y:S01]  /*0ae0*/  FMUL.FTZ R17, R17, UR4 ;  /* 0x0000000411117c20 */ /* 0x000fe20008410000 */
[----:B------:R-:W-:Y:S01]  /*0af0*/  FMUL.FTZ R23, R28, UR4 ;  /* 0x000000041c177c20 */ /* 0x000fe20008410000 */
[----:B------:R-:W-:Y:S01]  /*0b00*/  F2FP.F16.F32.PACK_AB R15, R40, R19 ;  /* 0x00000013280f723e */ /* 0x000fe200000000ff */
[----:B------:R-:W-:-:S02]  /*0b10*/  IMAD.SHL.U32 R36, R36, 0x8, RZ ;  /* 0x0000000824247824 */ /* 0x000fc400078e00ff */
[----:B------:R-:W-:Y:S01]  /*0b20*/  FMUL.FTZ R22, R26, UR4 ;  /* 0x000000041a167c20 */ /* 0x000fe20008410000 */
[----:B------:R-:W-:Y:S02]  /*0b30*/  IMAD.SHL.U32 R18, R16, 0x200, RZ ;  /* 0x0000020010127824 */ /* 0x000fe400078e00ff */
[----:B------:R-:W-:Y:S01]  /*0b40*/  FMUL.FTZ R27, R27, UR4 ;  /* 0x000000041b1b7c20 */ /* 0x000fe20008410000 */
[----:B------:R-:W-:Y:S01]  /*0b50*/  FMUL.FTZ R28, R29, UR4 ;  /* 0x000000041d1c7c20 */ /* 0x000fe20008410000 */
[----:B------:R-:W-:Y:S01]  /*0b60*/  FMUL.FTZ R24, R30, UR4 ;  /* 0x000000041e187c20 */ /* 0x000fe20008410000 */
[----:B------:R-:W-:Y:S01]  /*0b70*/  FMUL.FTZ R31, R31, UR4 ;  /* 0x000000041f1f7c20 */ /* 0x000fe20008410000 */
[----:B------:R-:W-:Y:S01]  /*0b80*/  LOP3.LUT R19, R37, 0x40, RZ, 0xc0, !PT ;  /* 0x0000004025137812 */ /* 0x000fe200078ec0ff */
[----:B------:R-:W-:Y:S01]  /*0b90*/  IMAD R33, R33, 0x2, R6 ;  /* 0x0000000221217824 */ /* 0x000fe200078e0206 */
[----:B------:R-:W-:Y:S02]  /*0ba0*/  F2FP.F16.F32.PACK_AB R8, R39, R8 ;  /* 0x000000082708723e */ /* 0x000fe400000000ff */
[----:B------:R-:W-:-:S02]  /*0bb0*/  F2FP.F16.F32.PACK_AB R9, R38, R9 ;  /* 0x000000092609723e */ /* 0x000fc400000000ff */
[----:B------:R-:W-:Y:S02]  /*0bc0*/  F2FP.F16.F32.PACK_AB R16, R25, R20 ;  /* 0x000000141910723e */ /* 0x000fe400000000ff */
[----:B------:R-:W-:Y:S01]  /*0bd0*/  F2FP.F16.F32.PACK_AB R12, R17, R12 ;  /* 0x0000000c110c723e */ /* 0x000fe200000000ff */
[----:B------:R0:W-:Y:S01]  /*0be0*/  STSM.16.M88.4 [R33+0x6000], R8 ;  /* 0x0060000821007844 */ /* 0x0001e20000000200 */
[----:B------:R-:W-:Y:S02]  /*0bf0*/  LOP3.LUT R21, R18, 0xfffffc00, RZ, 0xc0, !PT ;  /* 0xfffffc0012157812 */ /* 0x000fe400078ec0ff */
[----:B------:R-:W-:Y:S01]  /*0c00*/  LOP3.LUT R20, R19, 0x8, R36, 0xf8, !PT ;  /* 0x0000000813147812 */ /* 0x000fe200078ef824 */
[----:B------:R0:W-:Y:S01]  /*0c10*/  STSM.16.M88.4 [R33+0x7000], R12 ;  /* 0x0070000c21007844 */ /* 0x0001e20000000200 */
[----:B------:R-:W-:Y:S01]  /*0c20*/  SHF.R.U32.HI R25, RZ, 0x3, R19 ;  /* 0x00000003ff197819 */ /* 0x000fe20000011613 */
[----:B------:R-:W-:Y:S01]  /*0c30*/  IMAD.U32 R21, R32, 0x10, R21 ;  /* 0x0000001020157824 */ /* 0x000fe200078e0015 */
[----:B------:R-:W-:-:S02]  /*0c40*/  F2FP.F16.F32.PACK_AB R17, R27, R22 ;  /* 0x000000161b11723e */ /* 0x000fc400000000ff */
[----:B------:R-:W-:Y:S02]  /*0c50*/  F2FP.F16.F32.PACK_AB R18, R28, R23 ;  /* 0x000000171c12723e */ /* 0x000fe400000000ff */
[----:B------:R-:W-:Y:S02]  /*0c60*/  F2FP.F16.F32.PACK_AB R19, R31, R24 ;  /* 0x000000181f13723e */ /* 0x000fe400000000ff */
[----:B------:R-:W-:-:S03]  /*0c70*/  LOP3.LUT R20, R20, R25, RZ, 0x3c, !PT ;  /* 0x0000001914147212 */ /* 0x000fc600078e3cff */
[----:B------:R0:W-:Y:S01]  /*0c80*/  STSM.16.M88.4 [R33+0x8000], R16 ;  /* 0x0080001021007844 */ /* 0x0001e20000000200 */
[----:B------:R-:W-:Y:S06]  /*0c90*/  BAR.SYNC.DEFER_BLOCKING 0x0 ;  /* 0x0000000000007b1d */ /* 0x000fec0000010000 */
[----:B------:R-:W-:Y:S05]  /*0ca0*/  @P0 EXIT ;  /* 0x000000000000094d */ /* 0x000fea0003800000 */
[----:B------:R-:W-:Y:S01]  /*0cb0*/  ULDC UR4, c[0x0][0x244] ;  /* 0x0000910000047ab9 */ /* 0x000fe20000000800 */
[----:B------:R-:W-:Y:S01]  /*0cc0*/  IMAD.IADD R21, R21, 0x1, R20 ;  /* 0x0000000115157824 */ /* 0x000fe200078e0214 */
[----:B------:R-:W-:Y:S01]  /*0cd0*/  ISETP.GE.AND P0, PT, R36, UR4, PT ;  /* 0x0000000424007c0c */ /* 0x000fe2000bf06270 */
[----:B------:R-:W-:Y:S01]  /*0ce0*/  ULDC.64 UR6, c[0x0][0x258] ;  /* 0x0000960000067ab9 */ /* 0x000fe20000000a00 */
[----:B------:R-:W-:Y:S01]  /*0cf0*/  SHF.R.S32.HI R37, RZ, 0x1f, R36 ;  /* 0x0000001fff257819 */ /* 0x000fe20000011424 */
[----:B------:R-:W-:Y:S02]  /*0d00*/  IMAD R21, R21, 0x2, R6 ;  /* 0x0000000215157824 */ /* 0x000fe400078e0206 */
[----:B------:R-:W-:Y:S02]  /*0d10*/  IMAD R5, R5, UR6, RZ ;  /* 0x0000000605057c24 */ /* 0x000fe4000f8e02ff */
[C---:B0-----:R-:W-:Y:S01]  /*0d20*/  IMAD.WIDE.U32 R16, R2.reuse, UR6, R36 ;  /* 0x0000000602107c25 */ /* 0x041fe2000f8e0024 */
[----:B------:R-:W0:Y:S03]  /*0d30*/  LDS.128 R8, [R21+0x7000] ;  /* 0x0070000015087984 */ /* 0x000e260000000c00 */
[----:B------:R-:W-:Y:S01]  /*0d40*/  IMAD R5, R2, UR7, R5 ;  /* 0x0000000702057c24 */ /* 0x000fe2000f8e0205 */
[----:B------:R-:W-:Y:S01]  /*0d50*/  IADD3 R2, P1, R7, R34, RZ ;  /* 0x0000002207027210 */ /* 0x000fe20007f3e0ff */
[----:B------:R-:W1:Y:S01]  /*0d60*/  @!P0 LDS.128 R12, [R21+0x6000] ;  /* 0x00600000150c8984 */ /* 0x000e620000000c00 */
[----:B------:R-:W-:Y:S01]  /*0d70*/  ULDC.64 UR6, c[0x0][0x260] ;  /* 0x0000980000067ab9 */ /* 0x000fe20000000a00 */
[----:B------:R-:W-:-:S02]  /*0d80*/  IMAD.IADD R17, R17, 0x1, R5 ;  /* 0x0000000111117824 */ /* 0x000fc400078e0205 */
[----:B------:R-:W-:Y:S01]  /*0d90*/  IMAD R5, R3, UR6, RZ ;  /* 0x0000000603057c24 */ /* 0x000fe2000f8e02ff */
[----:B------:R-:W-:Y:S01]  /*0da0*/  LEA.HI.X.SX32 R3, R7, R35, 0x1, P1 ;  /* 0x0000002307037211 */ /* 0x000fe200008f0eff */
[----:B------:R-:W-:-:S04]  /*0db0*/  IMAD.WIDE.U32 R6, R0, UR6, R16 ;  /* 0x0000000600067c25 */ /* 0x000fc8000f8e0010 */
[----:B------:R-:W-:Y:S01]  /*0dc0*/  IMAD R19, R0, UR7, R5 ;  /* 0x0000000700137c24 */ /* 0x000fe2000f8e0205 */
[----:B------:R-:W-:Y:S01]  /*0dd0*/  ULDC.64 UR6, c[0x0][0x250] ;  /* 0x0000940000067ab9 */ /* 0x000fe20000000a00 */
[----:B------:R-:W-:-:S04]  /*0de0*/  IMAD.WIDE R4, R4, 0x40, R2 ;  /* 0x0000004004047825 */ /* 0x000fc800078e0202 */
[----:B------:R-:W-:Y:S02]  /*0df0*/  IMAD R3, R5, UR6, RZ ;  /* 0x0000000605037c24 */ /* 0x000fe4000f8e02ff */
[----:B------:R-:W-:Y:S02]  /*0e00*/  IMAD.IADD R7, R7, 0x1, R19 ;  /* 0x0000000107077824 */ /* 0x000fe400078e0213 */
[C---:B------:R-:W-:Y:S02]  /*0e10*/  VIADD R0, R36.reuse, 0x20 ;  /* 0x0000002024007836 */ /* 0x040fe40000000000 */
[----:B------:R-:W-:Y:S02]  /*0e20*/  VIADD R36, R36, 0x40 ;  /* 0x0000004024247836 */ /* 0x000fe40000000000 */
[----:B------:R-:W-:Y:S01]  /*0e30*/  IMAD R3, R4, UR7, R3 ;  /* 0x0000000704037c24 */ /* 0x000fe2000f8e0203 */
[----:B------:R-:W-:Y:S01]  /*0e40*/  ISETP.GE.AND P1, PT, R0, UR4, PT ;  /* 0x0000000400007c0c */ /* 0x000fe2000bf26270 */
[----:B------:R-:W-:Y:S01]  /*0e50*/  IMAD.WIDE.U32 R4, R4, UR6, R6 ;  /* 0x0000000604047c25 */ /* 0x000fe2000f8e0006 */
[----:B------:R-:W-:Y:S01]  /*0e60*/  ISETP.GE.AND P2, PT, R36, UR4, PT ;  /* 0x0000000424007c0c */ /* 0x000fe2000bf46270 */
[----:B------:R-:W-:-:S02]  /*0e70*/  ULDC.64 UR6, c[0x0][0x238] ;  /* 0x00008e0000067ab9 */ /* 0x000fc40000000a00 */
[----:B------:R-:W-:Y:S01]  /*0e80*/  IMAD.IADD R3, R5, 0x1, R3 ;  /* 0x0000000105037824 */ /* 0x000fe200078e0203 */
[----:B------:R-:W-:-:S04]  /*0e90*/  LEA R2, P3, R4, UR6, 0x1 ;  /* 0x0000000604027c11 */ /* 0x000fc8000f8608ff */
[----:B------:R-:W-:-:S05]  /*0ea0*/  LEA.HI.X R3, R4, UR7, R3, 0x1, P3 ;  /* 0x0000000704037c11 */ /* 0x000fca00098f0c03 */
[----:B0-----:R0:W-:Y:S04]  /*0eb0*/  @!P1 STG.E.128 desc[UR8][R2.64+0x40], R8 ;  /* 0x0000400802009986 */ /* 0x0011e8000c101d08 */
[----:B-1----:R0:W-:Y:S01]  /*0ec0*/  @!P0 STG.E.128 desc[UR8][R2.64], R12 ;  /* 0x0000000c02008986 */ /* 0x0021e2000c101d08 */
[----:B------:R-:W-:Y:S05]  /*0ed0*/  @P2 EXIT ;  /* 0x000000000000294d */ /* 0x000fea0003800000 */
[----:B------:R-:W1:Y:S04]  /*0ee0*/  LDS.128 R4, [R21+0x8000] ;  /* 0x0080000015047984 */ /* 0x000e680000000c00 */
[----:B-1----:R-:W-:Y:S01]  /*0ef0*/  STG.E.128 desc[UR8][R2.64+0x80], R4 ;  /* 0x0000800402007986 */ /* 0x002fe2000c101d08 */
[----:B------:R-:W-:Y:S05]  /*0f00*/  EXIT ;  /* 0x000000000000794d */ /* 0x000fea0003800000 */
.L_x_3112:
        /* <DEDUP_REMOVED lines=15> */
.L_x_3320:


//--------------------- .text._ZN7cutlass13device_kernelIN5flash11enable_sm90INS1_16FlashAttnBwdSm90INS1_25CollectiveMainloopBwdSm90ILi2ELi2ELi2EN4cute5tupleIJNS5_1CILi1EEES8_S8_EEENS6_IJNS7_ILi64EEENS7_ILi128EEENS7_ILi96EEEEEENS_6half_tEfNS_4arch4Sm90ELb1ELb0ELb1ELb1ELb1ELb1ELb0ELb0ELi2ELi1ELi2ELi1ELb1EEENS1_24CollectiveEpilogueBwdGQAISD_fSG_Li256ELb1ELb1EEENS1_25SingleTileBwdLPTSchedulerILb1ELi128ELb1EEEEEEEEEvNT_6ParamsE --------------------------
	.section	.text._ZN7cutlass13device_kernelIN5flash11enable_sm90INS1_16FlashAttnBwdSm90INS1_25CollectiveMainloopBwdSm90ILi2ELi2ELi2EN4cute5tupleIJNS5_1CILi1EEES8_S8_EEENS6_IJNS7_ILi64EEENS7_ILi128EEENS7_ILi96EEEEEENS_6half_tEfNS_4arch4Sm90ELb1ELb0ELb1ELb1ELb1ELb1ELb0ELb0ELi2ELi1ELi2ELi1ELb1EEENS1_24CollectiveEpilogueBwdGQAISD_fSG_Li256ELb1ELb1EEENS1_25SingleTileBwdLPTSchedulerILb1ELi128ELb1EEEEEEEEEvNT_6ParamsE,"ax",@progbits
	.align	128
.text._ZN7cutlass13device_kernelIN5flash11enable_sm90INS1_16FlashAttnBwdSm90INS1_25CollectiveMainloopBwdSm90ILi2ELi2ELi2EN4cute5tupleIJNS5_1CILi1EEES8_S8_EEENS6_IJNS7_ILi64EEENS7_ILi128EEENS7_ILi96EEEEEENS_6half_tEfNS_4arch4Sm90ELb1ELb0ELb1ELb1ELb1ELb1ELb0ELb0ELi2ELi1ELi2ELi1ELb1EEENS1_24CollectiveEpilogueBwdGQAISD_fSG_Li256ELb1ELb1EEENS1_25SingleTileBwdLPTSchedulerILb1ELi128ELb1EEEEEEEEEvNT_6ParamsE:
        .type           _ZN7cutlass13device_kernelIN5flash11enable_sm90INS1_16FlashAttnBwdSm90INS1_25CollectiveMainloopBwdSm90ILi2ELi2ELi2EN4cute5tupleIJNS5_1CILi1EEES8_S8_EEENS6_IJNS7_ILi64EEENS7_ILi128EEENS7_ILi96EEEEEENS_6half_tEfNS_4arch4Sm90ELb1ELb0ELb1ELb1ELb1ELb1ELb0ELb0ELi2ELi1ELi2ELi1ELb1EEENS1_24CollectiveEpilogueBwdGQAISD_fSG_Li256ELb1ELb1EEENS1_25SingleTileBwdLPTSchedulerILb1ELi128ELb1EEEEEEEEEvNT_6ParamsE,@function
        .size           _ZN7cutlass13device_kernelIN5flash11enable_sm90INS1_16FlashAttnBwdSm90INS1_25CollectiveMainloopBwdSm90ILi2ELi2ELi2EN4cute5tupleIJNS5_1CILi1EEES8_S8_EEENS6_IJNS7_ILi64EEENS7_ILi128EEENS7_ILi96EEEEEENS_6half_tEfNS_4arch4Sm90ELb1ELb0ELb1ELb1ELb1ELb1ELb0ELb0ELi2ELi1ELi2ELi1ELb1EEENS1_24CollectiveEpilogueBwdGQAISD_fSG_Li256ELb1ELb1EEENS1_25SingleTileBwdLPTSchedulerILb1ELi128ELb1EEEEEEEEEvNT_6ParamsE,(.L_x_3321 - _ZN7cutlass13device_kernelIN5flash11enable_sm90INS1_16FlashAttnBwdSm90INS1_25CollectiveMainloopBwdSm90ILi2ELi2ELi2EN4cute5tupleIJNS5_1CILi1EEES8_S8_EEENS6_IJNS7_ILi64EEENS7_ILi128EEENS7_ILi96EEEEEENS_6half_tEfNS_4arch4Sm90ELb1ELb0ELb1ELb1ELb1ELb1ELb0ELb0ELi2ELi1ELi2ELi1ELb1EEENS1_24CollectiveEpilogueBwdGQAISD_fSG_Li256ELb1ELb1EEENS1_25SingleTileBwdLPTSchedulerILb1ELi128ELb1EEEEEEEEEvNT_6ParamsE)
        .other          _ZN7cutlass13device_kernelIN5flash11enable_sm90INS1_16FlashAttnBwdSm90INS1_25CollectiveMainloopBwdSm90ILi2ELi2ELi2EN4cute5tupleIJNS5_1CILi1EEES8_S8_EEENS6_IJNS7_ILi64EEENS7_ILi128EEENS7_ILi96EEEEEENS_6half_tEfNS_4arch4Sm90ELb1ELb0ELb1ELb1ELb1ELb1ELb0ELb0ELi2ELi1ELi2ELi1ELb1EEENS1_24CollectiveEpilogueBwdGQAISD_fSG_Li256ELb1ELb1EEENS1_25SingleTileBwdLPTSchedulerILb1ELi128ELb1EEEEEEEEEvNT_6ParamsE,@"STO_CUDA_ENTRY STV_DEFAULT"
_ZN7cutlass13device_kernelIN5flash11enable_sm90INS1_16FlashAttnBwdSm90INS1_25CollectiveMainloopBwdSm90ILi2ELi2ELi2EN4cute5tupleIJNS5_1CILi1EEES8_S8_EEENS6_IJNS7_ILi64EEENS7_ILi128EEENS7_ILi96EEEEEENS_6half_tEfNS_4arch4Sm90ELb1ELb0ELb1ELb1ELb1ELb1ELb0ELb0ELi2ELi1ELi2ELi1ELb1EEENS1_24CollectiveEpilogueBwdGQAISD_fSG_Li256ELb1ELb1EEENS1_25SingleTileBwdLPTSchedulerILb1ELi128ELb1EEEEEEEEEvNT_6ParamsE:
        /* <DEDUP_REMOVED lines=24> */
.L_x_3114:
[----:B------:R-:W-:Y:S05]  /*0180*/  BSYNC B0 ;  /* 0x0000000000007941 */ /* 0x000fea0003800000 */
.L_x_3113:
        /* <DEDUP_REMOVED lines=37> */
.L_x_3115:
        /* <DEDUP_REMOVED lines=22> */
.L_x_3116:
[----:B------:R-:W-:Y:S01]  /*0540*/  PLOP3.LUT P0, PT, PT, PT, UP0, 0x80, 0x0 ;  /* 0x000000000000781c */ /* 0x000fe20003f0f008 */
[----:B------:R-:W-:Y:S01]  /*0550*/  NOP ;  /* 0x0000000000007918 */ /* 0x000fe20000000000 */
[----:B------:R-:W-:Y:S01]  /*0560*/  ULDC.64 UR46, c[0x0][0x208] ;  /* 0x00008200002e7ab9 */ /* 0x000fe20000000a00 */
[----:B------:R-:W-:Y:S01]  /*0570*/  BSSY B6, `(.L_x_3117) ;  /* 0x0000a7c000067945 */ /* 0x000fe20003800000 */
[----:B-12-4-:R-:W-:Y:S09]  /*0580*/  BAR.SYNC.DEFER_BLOCKING 0x0 ;  /* 0x0000000000007b1d */ /* 0x016ff20000010000 */
[----:B------:R-:W-:Y:S05]  /*0590*/  @!P0 BRA `(.L_x_3118) ;  /* 0x0000005800b48947 */ /* 0x000fea0003800000 */
.L_x_3119:
        /* <DEDUP_REMOVED lines=32> */
.L_x_3120:
[----:B------:R-:W-:Y:S01]  /*07a0*/  ULDC UR8, c[0x0][0x8cc] ;  /* 0x0002330000087ab9 */ /* 0x000fe20000000800 */
[----:B------:R-:W-:Y:S01]  /*07b0*/  UMOV UR7, UR9 ;  /* 0x0000000900077c82 */ /* 0x000fe20008000000 */
[----:B------:R-:W-:-:S11]  /*07c0*/  UISETP.NE.AND UP0, UPT, UR8, 0x1, UPT ;  /* 0x000000010800788c */ /* 0x000fd6000bf05270 */
[----:B------:R-:W-:Y:S02]  /*07d0*/  @UP0 ULDC.64 UR10, c[0x0][0x8d0] ;  /* 0x00023400000a0ab9 */ /* 0x000fe40000000a00 */
[----:B------:R-:W-:-:S04]  /*07e0*/  UIMAD.WIDE.U32 UR4, UR9, UR10, URZ ;  /* 0x0000000a090472a5 */ /* 0x000fc8000f8e003f */
[----:B------:R-:W-:-:S04]  /*07f0*/  @UP0 USHF.R.U32.HI UR7, URZ, UR11, UR5 ;  /* 0x0000000b3f070299 */ /* 0x000fc80008011605 */
[----:B------:R-:W-:-:S12]  /*0800*/  UIMAD UR4, UR7, UR8, URZ ;  /* 0x00000008070472a4 */ /* 0x000fd8000f8e023f */
.L_x_3121:
        /* <DEDUP_REMOVED lines=23> */
.L_x_3122:
        /* <DEDUP_REMOVED lines=14> */
.L_x_3124:
[----:B------:R-:W-:-:S05]  /*0a60*/  ULDC UR4, c[0x0][0x8f4] ;  /* 0x00023d0000047ab9 */ /* 0x000fca0000000800 */
.L_x_3123:
        /* <DEDUP_REMOVED lines=24> */
.L_x_3126:
        /* <DEDUP_REMOVED lines=14> */
.L_x_3127:
        /* <DEDUP_REMOVED lines=11> */
.L_x_3128:
        /* <DEDUP_REMOVED lines=13> */
.L_x_3129:
        /* <DEDUP_REMOVED lines=84> */
.L_x_3132:
        /* <DEDUP_REMOVED lines=15> */
.L_x_3131:
        /* <DEDUP_REMOVED lines=22> */
.L_x_3134:
        /* <DEDUP_REMOVED lines=15> */
.L_x_3133:
[----:B------:R-:W-:Y:S01]  /*16d0*/  SHF.R.S32.HI R19, RZ, 0x1f, R18 ;  /* 0x0000001fff137819 */ /* 0x000fe20000011412 */
[----:B------:R-:W-:-:S03]  /*16e0*/  UMOV UR4, 0xffffffff ;  /* 0xffffffff00047882 */ /* 0x000fc60000000000 */
[----:B------:R-:W-:-:S04]  /*16f0*/  LEA.HI R0, R19, R18, RZ, 0x7 ;  /* 0x0000001213007211 */ /* 0x000fc800078f38ff */
[----:B------:R-:W-:Y:S01]  /*1700*/  SHF.R.S32.HI R17, RZ, 0x7, R0 ;  /* 0x00000007ff117819 */ /* 0x000fe20000011400 */
[----:B------:R-:W-:Y:S06]  /*1710*/  BRA.DIV UR4, `(.L_x_3135) ;  /* 0x00000096048c7947 */ /* 0x000fec000b800000 */
[----:B------:R1:W2:Y:S02]  /*1720*/  SHFL.IDX PT, R14, R17, RZ, 0x1f ;  /* 0x00001fff110e7589 */ /* 0x0002a400000e0000 */
.L_x_3251:
        /* <DEDUP_REMOVED lines=15> */
.L_x_3136:
        /* <DEDUP_REMOVED lines=19> */
.L_x_3138:
        /* <DEDUP_REMOVED lines=122> */
.L_x_3149:
[----:B------:R-:W-:-:S06]  /*20f0*/  UISETP.NE.AND UP0, UPT, UR9, 0x3, UPT ;  /* 0x000000030900788c */ /* 0x000fcc000bf05270 */
[----:B------:R-:W-:-:S13]  /*2100*/  PLOP3.LUT P0, PT, PT, PT, UP0, 0x80, 0x0 ;  /* 0x000000000000781c */ /* 0x000fda0003f0f008 */
[----:B-1----:R-:W-:Y:S05]  /*2110*/  @!P0 BRA `(.L_x_3139) ;  /* 0x0000000000048947 */ /* 0x002fea0003800000 */
[----:B------:R-:W-:Y:S01]  /*2120*/  BPT.TRAP 0x1 ;  /* 0x000000040000795c */ /* 0x000fe20000300000 */
.L_x_3139:
[----:B------:R-:W-:Y:S01]  /*2130*/  R2UR UR8, R235 ;  /* 0x00000000eb0872ca */ /* 0x000fe200000e0000 */
[----:B------:R-:W-:-:S05]  /*2140*/  IMAD.U32 R120, RZ, RZ, UR4 ;  /* 0x00000004ff787e24 */ /* 0x000fca000f8e00ff */
[----:B------:R-:W-:-:S07]  /*2150*/  SHF.L.U32 R120, R120, 0x1f, RZ ;  /* 0x0000001f78787819 */ /* 0x000fce00000006ff */
[----:B------:R-:W-:-:S09]  /*2160*/  ULEA UR8, UR5, UR8, 0x3 ;  /* 0x0000000805087291 */ /* 0x000fd2000f8e183f */
[----:B------:R1:W2:Y:S01]  /*2170*/  SYNCS.PHASECHK.TRANS64.TRYWAIT P1, [UR8+0x26810], R120 ;  /* 0x02681078ff0075a7 */ /* 0x0002a20008020148 */
[----:B------:R-:W-:Y:S05]  /*2180*/  @!P0 BRA `(.L_x_3140) ;  /* 0x0000000000048947 */ /* 0x000fea0003800000 */
[----:B------:R-:W-:Y:S01]  /*2190*/  BPT.TRAP 0x1 ;  /* 0x000000040000795c */ /* 0x000fe20000300000 */
.L_x_3140:
[----:B--2---:R-:W-:Y:S05]  /*21a0*/  @P1 BRA `(.L_x_3141) ;  /* 0x0000000000081947 */ /* 0x004fea0003800000 */
[----:B------:R-:W2:Y:S02]  /*21b0*/  SYNCS.PHASECHK.TRANS64.TRYWAIT P1, [UR8+0x26810], R120 ;  /* 0x02681078ff0075a7 */ /* 0x000ea40008020148 */
[----:B--2---:R-:W-:Y:S05]  /*21c0*/  @!P1 BRA `(.L_x_3142) ;  /* 0x0000008c00149947 */ /* 0x004fea0003800000 */
.L_x_3141:
        /* <DEDUP_REMOVED lines=66> */
.L_x_3143:
[----:B------:R1:W1:Y:S01]  /*25f0*/  SYNCS.PHASECHK.TRANS64.TRYWAIT P1, [UR8+0x26830], R120 ;  /* 0x02683078ff0075a7 */ /* 0x0002620008020148 */
[----:B------:R-:W-:Y:S05]  /*2600*/  @!P0 BRA `(.L_x_3144) ;  /* 0x0000000000048947 */ /* 0x000fea0003800000 */
[----:B------:R-:W-:Y:S01]  /*2610*/  BPT.TRAP 0x1 ;  /* 0x000000040000795c */ /* 0x000fe20000300000 */
.L_x_3144:
        /* <DEDUP_REMOVED lines=50> */
.L_x_3145:
        /* <DEDUP_REMOVED lines=555> */
.L_x_3147:
        /* <DEDUP_REMOVED lines=45> */
.L_x_3148:
        /* <DEDUP_REMOVED lines=62> */
.L_x_3130:
[----:B------:R-:W-:Y:S05]  /*52a0*/  @P0 BRA `(.L_x_3125) ;  /* 0x0000005800a00947 */ /* 0x000fea0003800000 */
[----:B------:R-:W-:Y:S01]  /*52b0*/  ULDC.64 UR4, c[0x0][0x878] ;  /* 0x00021e0000047ab9 */ /* 0x000fe20000000a00 */
[----:B-1----:R-:W1:Y:S01]  /*52c0*/  S2R R4, SR_TID.X ;  /* 0x0000000000047919 */ /* 0x002e620000002100 */
[----:B------:R-:W-:Y:S01]  /*52d0*/  UISETP.NE.U32.AND UP0, UPT, UR4, URZ, UPT ;  /* 0x0000003f0400728c */ /* 0x000fe2000bf05070 */
[----:B------:R-:W2:Y:S01]  /*52e0*/  S2UR UR15, SR_CgaCtaId ;  /* 0x00000000000f79c3 */ /* 0x000ea20000008800 */
[----:B------:R-:W-:Y:S01]  /*52f0*/  ULDC UR12, c[0x0][0x870] ;  /* 0x00021c00000c7ab9 */ /* 0x000fe20000000800 */
[----:B------:R-:W-:Y:S01]  /*5300*/  ULDC UR13, c[0x0][0x80c] ;  /* 0x00020300000d7ab9 */ /* 0x000fe20000000800 */
[----:B------:R-:W-:Y:S01]  /*5310*/  UISETP.NE.AND.EX UP0, UPT, UR5, URZ, UPT, UP0 ;  /* 0x0000003f0500728c */ /* 0x000fe2000bf05300 */
[----:B------:R-:W-:Y:S01]  /*5320*/  ULDC.64 UR10, c[0x0][0x868] ;  /* 0x00021a00000a7ab9 */ /* 0x000fe20000000a00 */
[----:B------:R-:W-:Y:S01]  /*5330*/  ULDC.64 UR18, c[0x0][0x818] ;  /* 0x0002060000127ab9 */ /* 0x000fe20000000a00 */
[----:B------:R-:W-:Y:S01]  /*5340*/  ULDC.64 UR20, c[0x0][0x840] ;  /* 0x0002100000147ab9 */ /* 0x000fe20000000a00 */
[----:B------:R-:W-:-:S02]  /*5350*/  ULDC.64 UR22, c[0x0][0x848] ;  /* 0x0002120000167ab9 */ /* 0x000fc40000000a00 */
[----:B------:R-:W-:-:S05]  /*5360*/  PLOP3.LUT P0, PT, PT, PT, UP0, 0x80, 0x0 ;  /* 0x000000000000781c */ /* 0x000fca0003f0f008 */
[----:B------:R-:W-:Y:S02]  /*5370*/  @UP0 ULDC.64 UR4, c[0x0][0x878] ;  /* 0x00021e0000040ab9 */ /* 0x000fe40000000a00 */
[----:B------:R-:W-:-:S06]  /*5380*/  @UP0 UIMAD.WIDE UR4, UR37, 0x4, UR4 ;  /* 0x00000004250408a5 */ /* 0x000fcc000f8e0204 */
[----:B------:R-:W-:Y:S01]  /*5390*/  IMAD.U32 R2, RZ, RZ, UR4 ;  /* 0x00000004ff027e24 */ /* 0x000fe2000f8e00ff */
[----:B------:R-:W-:Y:S01]  /*53a0*/  ULDC UR4, c[0x0][0x850] ;  /* 0x0002140000047ab9 */ /* 0x000fe20000000800 */
[----:B------:R-:W-:-:S05]  /*53b0*/  IMAD.U32 R3, RZ, RZ, UR5 ;  /* 0x00000005ff037e24 */ /* 0x000fca000f8e00ff */
[----:B------:R3:W4:Y:S01]  /*53c0*/  @P0 LDG.E R2, desc[UR46][R2.64] ;  /* 0x0000002e02020981 */ /* 0x000722000c1e1900 */
[----:B------:R-:W-:Y:S01]  /*53d0*/  UISETP.NE.AND UP1, UPT, UR4, 0x1, UPT ;  /* 0x000000010400788c */ /* 0x000fe2000bf25270 */
[----:B------:R-:W-:Y:S01]  /*53e0*/  BSSY B0, `(.L_x_3150) ;  /* 0x000005c000007945 */ /* 0x000fe20003800000 */
[----:B------:R-:W-:Y:S01]  /*53f0*/  UIMAD UR12, UR39, UR12, URZ ;  /* 0x0000000c270c72a4 */ /* 0x000fe2000f8e023f */
[C---:B-1----:R-:W-:Y:S01]  /*5400*/  ISETP.NE.AND P1, PT, R4.reuse, 0x80, PT ;  /* 0x000000800400780c */ /* 0x042fe20003f25270 */
[----:B------:R-:W-:Y:S01]  /*5410*/  UMOV UR5, UR36 ;  /* 0x0000002400057c82 */ /* 0x000fe20008000000 */
[----:B------:R-:W-:Y:S02]  /*5420*/  UIMAD UR9, UR37, UR13, URZ ;  /* 0x0000000d250972a4 */ /* 0x000fe4000f8e023f */
[----:B------:R-:W-:Y:S01]  /*5430*/  UIMAD UR12, UR12, UR13, URZ ;  /* 0x0000000d0c0c72a4 */ /* 0x000fe2000f8e023f */
[----:B---3--:R-:W-:Y:S01]  /*5440*/  VIADD R3, R4, 0xffffff80 ;  /* 0xffffff8004037836 */ /* 0x008fe20000000000 */
[----:B------:R-:W-:-:S02]  /*5450*/  UIMAD UR39, UR39, 0x3000, URZ ;  /* 0x00003000272778a4 */ /* 0x000fc4000f8e023f */
[----:B------:R-:W-:Y:S01]  /*5460*/  @UP1 ULDC UR6, c[0x0][0x854] ;  /* 0x0002150000061ab9 */ /* 0x000fe20000000800 */
[----:B------:R-:W-:Y:S01]  /*5470*/  @UP1 ULDC UR14, c[0x0][0x858] ;  /* 0x00021600000e1ab9 */ /* 0x000fe20000000800 */
[----:B------:R-:W-:Y:S01]  /*5480*/  SHF.R.S32.HI R0, RZ, 0x1f, R3 ;  /* 0x0000001fff007819 */ /* 0x000fe20000011403 */
[----:B------:R-:W-:Y:S02]  /*5490*/  UIMAD.WIDE.U32 UR6, UR36, UR6, URZ ;  /* 0x00000006240672a5 */ /* 0x000fe4000f8e003f */
[----:B------:R-:W-:Y:S02]  /*54a0*/  USHF.R.S32.HI UR13, URZ, 0x1f, UR12 ;  /* 0x0000001f3f0d7899 */ /* 0x000fe4000801140c */
[----:B------:R-:W-:Y:S02]  /*54b0*/  @UP1 USHF.R.U32.HI UR5, URZ, UR14, UR7 ;  /* 0x0000000e3f051299 */ /* 0x000fe40008011607 */
[----:B------:R-:W-:Y:S02]  /*54c0*/  USHF.R.S32.HI UR7, URZ, 0x1f, UR9 ;  /* 0x0000001f3f077899 */ /* 0x000fe40008011409 */
[----:B------:R-:W-:-:S02]  /*54d0*/  USHF.R.S32.HI UR16, URZ, 0x1f, UR5 ;  /* 0x0000001f3f107899 */ /* 0x000fc40008011405 */
[----:B------:R-:W-:Y:S02]  /*54e0*/  UIADD3 UR9, UP1, UP2, UR12, UR9, UR5 ;  /* 0x000000090c097290 */ /* 0x000fe4000fa3e005 */
[----:B------:R-:W-:Y:S02]  /*54f0*/  UIMAD UR17, UR16, UR20, URZ ;  /* 0x00000014101172a4 */ /* 0x000fe4000f8e023f */
[----:B------:R-:W-:-:S04]  /*5500*/  UIADD3.X UR7, UR13, UR7, UR16, UP1, UP2 ;  /* 0x000000070d077290 */ /* 0x000fc80008fe4410 */
[----:B------:R-:W-:Y:S01]  /*5510*/  USHF.L.U64.HI UR7, UR9, 0x2, UR7 ;  /* 0x0000000209077899 */ /* 0x000fe20008010207 */
        /* <DEDUP_REMOVED lines=14> */
[----:B------:R-:W-:Y:S02]  /*5600*/  UIADD3 UR9, UP1, UR6, UR10, URZ ;  /* 0x0000000a06097290 */ /* 0x000fe4000ff3e03f */
[----:B------:R-:W-:Y:S02]  /*5610*/  @UP0 UIMAD UR12, UR8, 0x3000, URZ ;  /* 0x00003000080c08a4 */ /* 0x000fe4000f8e023f */
[----:B------:R-:W-:Y:S01]  /*5620*/  UIADD3.X UR11, UR7, UR11, URZ, UP1, !UPT ;  /* 0x0000000b070b7290 */ /* 0x000fe20008ffe43f */
[----:B------:R-:W-:Y:S01]  /*5630*/  UMOV UR8, 0x400 ;  /* 0x0000040000087882 */ /* 0x000fe20000000000 */
[----:B------:R-:W-:Y:S01]  /*5640*/  @UP0 USHF.R.S32.HI UR13, URZ, 0x1f, UR12 ;  /* 0x0000001f3f0d0899 */ /* 0x000fe2000801140c */
[----:B------:R-:W-:Y:S01]  /*5650*/  IMAD.U32 R2, RZ, RZ, UR9 ;  /* 0x00000009ff027e24 */ /* 0x000fe2000f8e00ff */
[----:B--2---:R-:W-:-:S02]  /*5660*/  ULEA UR8, UR15, UR8, 0x18 ;  /* 0x000000080f087291 */ /* 0x004fc4000f8ec03f */
[----:B------:R-:W-:Y:S01]  /*5670*/  IMAD.U32 R3, RZ, RZ, UR11 ;  /* 0x0000000bff037e24 */ /* 0x000fe2000f8e00ff */
[----:B------:R-:W-:Y:S01]  /*5680*/  @!UP0 UMOV UR12, URZ ;  /* 0x0000003f000c8c82 */ /* 0x000fe20008000000 */
[----:B------:R-:W-:Y:S02]  /*5690*/  UIMAD UR10, UR16, UR18, URZ ;  /* 0x00000012100a72a4 */ /* 0x000fe4000f8e023f */
[----:B------:R-:W-:Y:S01]  /*56a0*/  UIADD3 UR14, UP1, UR39, UR12, URZ ;  /* 0x0000000c270e7290 */ /* 0x000fe2000ff3e03f */
[----:B------:R-:W-:Y:S01]  /*56b0*/  LEA R0, R0, UR8, 0x2 ;  /* 0x0000000800007c11 */ /* 0x000fe2000f8e10ff */
[----:B------:R-:W-:Y:S01]  /*56c0*/  @!UP0 UMOV UR13, URZ ;  /* 0x0000003f000d8c82 */ /* 0x000fe20008000000 */
[----:B------:R-:W-:Y:S02]  /*56d0*/  UIMAD UR16, UR5, UR19, UR10 ;  /* 0x00000013051072a4 */ /* 0x000fe4000f8e020a */
[----:B------:R-:W-:Y:S01]  /*56e0*/  ULEA.HI.X.SX32 UR15, UR39, UR13, 0x1, UP1 ;  /* 0x0000000d270f7291 */ /* 0x000fe200088f0e3f */
[----:B------:R1:W-:Y:S01]  /*56f0*/  STS.128 [R0], R24 ;  /* 0x0000001800007388 */ /* 0x0003e20000000c00 */
[----:B------:R-:W-:-:S02]  /*5700*/  USHF.R.S32.HI UR10, URZ, 0x1f, UR37 ;  /* 0x0000001f3f0a7899 */ /* 0x000fc40008011425 */
[----:B------:R-:W-:Y:S01]  /*5710*/  UIMAD.WIDE.U32 UR12, UR5, UR18, UR14 ;  /* 0x00000012050c72a5 */ /* 0x000fe2000f8e000e */
[----:B------:R1:W-:Y:S01]  /*5720*/  STS.128 [R0+0x800], R28 ;  /* 0x0008001c00007388 */ /* 0x0003e20000000c00 */
[----:B------:R-:W-:Y:S02]  /*5730*/  UIMAD UR18, UR5, UR21, UR17 ;  /* 0x00000015051272a4 */ /* 0x000fe4000f8e0211 */
[----:B------:R-:W-:Y:S01]  /*5740*/  UIMAD.WIDE.U32 UR14, UR5, UR20, UR14 ;  /* 0x00000014050e72a5 */ /* 0x000fe2000f8e000e */
[----:B------:R1:W-:Y:S01]  /*5750*/  STS.128 [R0+0x1000], R32 ;  /* 0x0010002000007388 */ /* 0x0003e20000000c00 */
[----:B------:R-:W-:Y:S01]  /*5760*/  USEL UR10, UR10, URZ, !UP0 ;  /* 0x0000003f0a0a7287 */ /* 0x000fe2000c000000 */
[----:B------:R-:W-:Y:S02]  /*5770*/  ULDC.64 UR20, c[0x0][0x820] ;  /* 0x0002080000147ab9 */ /* 0x000fe40000000a00 */
[----:B------:R1:W-:Y:S01]  /*5780*/  STS.128 [R0+0x1800], R36 ;  /* 0x0018002400007388 */ /* 0x0003e20000000c00 */
[----:B------:R-:W-:-:S02]  /*5790*/  UIADD3 UR13, UR13, UR16, URZ ;  /* 0x000000100d0d7290 */ /* 0x000fc4000fffe03f */
[----:B------:R-:W-:Y:S01]  /*57a0*/  USEL UR37, UR37, URZ, !UP0 ;  /* 0x0000003f25257287 */ /* 0x000fe2000c000000 */
[----:B------:R1:W-:Y:S01]  /*57b0*/  STS.128 [R0+0x2000], R40 ;  /* 0x0020002800007388 */ /* 0x0003e20000000c00 */
[----:B------:R-:W-:Y:S02]  /*57c0*/  UIMAD UR17, UR10, UR20, URZ ;  /* 0x000000140a1172a4 */ /* 0x000fe4000f8e023f */
        /* <DEDUP_REMOVED lines=15> */
[----:B------:R-:W-:Y:S01]  /*58c0*/  UIADD3 UR5, UR15, UR16, URZ ;  /* 0x000000100f057290 */ /* 0x000fe2000fffe03f */
[----:B------:R1:W-:Y:S01]  /*58d0*/  STS.128 [R0+0x5000], R64 ;  /* 0x0050004000007388 */ /* 0x0003e20000000c00 */
[----:B------:R-:W-:Y:S02]  /*58e0*/  ULEA UR18, UP0, UR12, UR18, 0x2 ;  /* 0x000000120c127291 */ /* 0x000fe4000f80103f */
[----:B------:R-:W-:Y:S01]  /*58f0*/  ULEA UR20, UP1, UR14, UR20, 0x2 ;  /* 0x000000140e147291 */ /* 0x000fe2000f82103f */
[----:B------:R1:W-:Y:S01]  /*5900*/  STS.128 [R0+0x5800], R68 ;  /* 0x0058004400007388 */ /* 0x0003e20000000c00 */
[----:B------:R-:W-:Y:S02]  /*5910*/  ULEA.HI.X UR19, UR12, UR19, UR10, 0x2, UP0 ;  /* 0x000000130c137291 */ /* 0x000fe400080f140a */
[----:B------:R-:W-:Y:S02]  /*5920*/  ULEA.HI.X UR5, UR14, UR21, UR5, 0x2, UP1 ;  /* 0x000000150e057291 */ /* 0x000fe400088f1405 */
[----:B------:R-:W-:Y:S01]  /*5930*/  UIMAD UR17, UR4, UR17, UR36 ;  /* 0x00000011041172a4 */ /* 0x000fe2000f8e0224 */
[----:B------:R-:W-:Y:S11]  /*5940*/  @P0 BRA `(.L_x_3151) ;  /* 0x0000000000140947 */ /* 0x000ff60003800000 */
.L_x_3152:
[----:B------:R-:W2:Y:S04]  /*5950*/  LDG.E.STRONG.GPU R4, desc[UR46][R2.64] ;  /* 0x0000002e02047981 */ /* 0x000ea8000c1ef900 */
[----:B--2---:R-:W-:Y:S01]  /*5960*/  CCTL.IVALL ;  /* 0x00000000ff00798f */ /* 0x004fe20002000000 */
[----:B------:R-:W-:Y:S05]  /*5970*/  YIELD ;  /* 0x0000000000007946 */ /* 0x000fea0003800000 */
[----:B------:R-:W-:-:S13]  /*5980*/  ISETP.NE.AND P0, PT, R4, UR17, PT ;  /* 0x0000001104007c0c */ /* 0x000fda000bf05270 */
[----:B------:R-:W-:Y:S05]  /*5990*/  @P0 BRA `(.L_x_3152) ;  /* 0xfffffffc00ec0947 */ /* 0x000fea000383ffff */
.L_x_3151:
[----:B------:R-:W-:Y:S05]  /*59a0*/  BSYNC B0 ;  /* 0x0000000000007941 */ /* 0x000fea0003800000 */
.L_x_3150:
[----:B------:R-:W-:-:S03]  /*59b0*/  UMOV UR4, 0xffffffff ;  /* 0xffffffff00047882 */ /* 0x000fc60000000000 */
[----:B------:R-:W-:Y:S05]  /*59c0*/  BRA.DIV UR4, `(.L_x_3153) ;  /* 0x0000005604447947 */ /* 0x000fea000b800000 */
[----:B------:R-:W-:Y:S01]  /*59d0*/  NOP ;  /* 0x0000000000007918 */ /* 0x000fe20000000000 */
.L_x_3254:
        /* <DEDUP_REMOVED lines=15> */
.L_x_3156:
[----:B------:R-:W-:Y:S01]  /*5ad0*/  @P0 ELECT P2, URZ, PT ;  /* 0x00000000003f082f */ /* 0x000fe20003840000 */
[----:B------:R2:W-:-:S12]  /*5ae0*/  UBLKRED.G.S.ADD.F32.RN [UR4], [UR8], UR9, desc[UR10] ;  /* 0x00000a04080073bb */ /* 0x0005d800080a1409 */
[----:B------:R-:W-:Y:S02]  /*5af0*/  @P2 PLOP3.LUT P0, PT, P2, PT, PT, 0x8, 0x0 ;  /* 0x000000000000281c */ /* 0x000fe4000170e170 */
[----:B------:R-:W-:-:S11]  /*5b00*/  PLOP3.LUT P2, PT, PT, PT, PT, 0x8, 0x0 ;  /* 0x000000000000781c */ /* 0x000fd60003f4e170 */
[----:B--2---:R-:W-:Y:S05]  /*5b10*/  @P0 BRA.U.ANY `(.L_x_3156) ;  /* 0xfffffffd00ec0947 */ /* 0x004fea000393ffff */
[----:B------:R0:W-:Y:S01]  /*5b20*/  UTMACMDFLUSH ;  /* 0x00000000000079b7 */ /* 0x0001e20000000000 */
[----:B------:R-:W-:-:S04]  /*5b30*/  DEPBAR.LE SB0, 0x0 ;  /* 0x000080000000791a */ /* 0x000fc80000000000 */
.L_x_3155:
[----:B------:R-:W-:Y:S05]  /*5b40*/  BSYNC B0 ;  /* 0x0000000000007941 */ /* 0x000fea0003800000 */
.L_x_3154:
        /* <DEDUP_REMOVED lines=14> */
.L_x_3158:
[----:B------:R-:W-:Y:S05]  /*5c30*/  BSYNC B0 ;  /* 0x0000000000007941 */ /* 0x000fea0003800000 */
.L_x_3157:
        /* <DEDUP_REMOVED lines=20> */
.L_x_3161:
[----:B-12---:R-:W2:Y:S04]  /*5d80*/  LDG.E.STRONG.GPU R0, desc[UR46][R2.64] ;  /* 0x0000002e02007981 */ /* 0x006ea8000c1ef900 */
[----:B--2---:R-:W-:Y:S01]  /*5d90*/  CCTL.IVALL ;  /* 0x00000000ff00798f */ /* 0x004fe20002000000 */
[----:B------:R-:W-:Y:S05]  /*5da0*/  YIELD ;  /* 0x0000000000007946 */ /* 0x000fea0003800000 */
[----:B------:R-:W-:-:S13]  /*5db0*/  ISETP.NE.AND P0, PT, R0, UR17, PT ;  /* 0x0000001100007c0c */ /* 0x000fda000bf05270 */
[----:B------:R-:W-:Y:S05]  /*5dc0*/  @P0 BRA `(.L_x_3161) ;  /* 0xfffffffc00ec0947 */ /* 0x000fea000383ffff */
.L_x_3160:
[----:B------:R-:W-:Y:S05]  /*5dd0*/  BSYNC B0 ;  /* 0x0000000000007941 */ /* 0x000fea0003800000 */
.L_x_3159:
[----:B------:R-:W-:-:S03]  /*5de0*/  UMOV UR4, 0xffffffff ;  /* 0xffffffff00047882 */ /* 0x000fc60000000000 */
[----:B------:R-:W-:Y:S05]  /*5df0*/  BRA.DIV UR4, `(.L_x_3162) ;  /* 0x0000005204547947 */ /* 0x000fea000b800000 */
[----:B------:R-:W-:Y:S01]  /*5e00*/  NOP ;  /* 0x0000000000007918 */ /* 0x000fe20000000000 */
.L_x_3257:
        /* <DEDUP_REMOVED lines=16> */
.L_x_3165:
[----:B------:R-:W-:Y:S01]  /*5f10*/  @P0 ELECT P2, URZ, PT ;  /* 0x00000000003f082f */ /* 0x000fe20003840000 */
[----:B------:R3:W-:-:S12]  /*5f20*/  UBLKRED.G.S.ADD.F32.RN [UR4], [UR8], UR6, desc[UR10] ;  /* 0x00000a04080073bb */ /* 0x0007d800080a1406 */
[----:B------:R-:W-:Y:S02]  /*5f30*/  @P2 PLOP3.LUT P0, PT, P2, PT, PT, 0x8, 0x0 ;  /* 0x000000000000281c */ /* 0x000fe4000170e170 */
[----:B------:R-:W-:-:S11]  /*5f40*/  PLOP3.LUT P2, PT, PT, PT, PT, 0x8, 0x0 ;  /* 0x000000000000781c */ /* 0x000fd60003f4e170 */
[----:B---3--:R-:W-:Y:S05]  /*5f50*/  @P0 BRA.U.ANY `(.L_x_3165) ;  /* 0xfffffffd00ec0947 */ /* 0x008fea000393ffff */
[----:B------:R0:W-:Y:S01]  /*5f60*/  UTMACMDFLUSH ;  /* 0x00000000000079b7 */ /* 0x0001e20000000000 */
[----:B------:R-:W-:-:S04]  /*5f70*/  DEPBAR.LE SB0, 0x0 ;  /* 0x000080000000791a */ /* 0x000fc80000000000 */
.L_x_3164:
[----:B------:R-:W-:Y:S05]  /*5f80*/  BSYNC B0 ;  /* 0x0000000000007941 */ /* 0x000fea0003800000 */
.L_x_3163:
        /* <DEDUP_REMOVED lines=14> */
.L_x_3118:
        /* <DEDUP_REMOVED lines=29> */
.L_x_3167:
[----:B------:R-:W-:Y:S01]  /*6240*/  ULDC UR9, c[0x0][0x8cc] ;  /* 0x0002330000097ab9 */ /* 0x000fe20000000800 */
[----:B------:R-:W-:Y:S01]  /*6250*/  UMOV UR7, UR8 ;  /* 0x0000000800077c82 */ /* 0x000fe20008000000 */
[----:B------:R-:W-:-:S11]  /*6260*/  UISETP.NE.AND UP0, UPT, UR9, 0x1, UPT ;  /* 0x000000010900788c */ /* 0x000fd6000bf05270 */
[----:B------:R-:W-:Y:S02]  /*6270*/  @UP0 ULDC.64 UR10, c[0x0][0x8d0] ;  /* 0x00023400000a0ab9 */ /* 0x000fe40000000a00 */
[----:B------:R-:W-:-:S04]  /*6280*/  UIMAD.WIDE.U32 UR4, UR8, UR10, URZ ;  /* 0x0000000a080472a5 */ /* 0x000fc8000f8e003f */
[----:B------:R-:W-:-:S04]  /*6290*/  @UP0 USHF.R.U32.HI UR7, URZ, UR11, UR5 ;  /* 0x0000000b3f070299 */ /* 0x000fc80008011605 */
[----:B------:R-:W-:-:S12]  /*62a0*/  UIMAD UR4, UR7, UR9, URZ ;  /* 0x00000009070472a4 */ /* 0x000fd8000f8e023f */
.L_x_3168:
        /* <DEDUP_REMOVED lines=23> */
.L_x_3169:
        /* <DEDUP_REMOVED lines=13> */
.L_x_3171:
[----:B------:R-:W-:-:S05]  /*64f0*/  ULDC UR4, c[0x0][0x8f4] ;  /* 0x00023d0000047ab9 */ /* 0x000fca0000000800 */
.L_x_3170:
        /* <DEDUP_REMOVED lines=48> */
.L_x_3172:
        /* <DEDUP_REMOVED lines=13> */
.L_x_3173:
        /* <DEDUP_REMOVED lines=12> */
.L_x_3174:
        /* <DEDUP_REMOVED lines=68> */
.L_x_3178:
[----:B------:R-:W2:Y:S04]  /*6dd0*/  LDG.E.STRONG.GPU R4, desc[UR46][R2.64] ;  /* 0x0000002e02047981 */ /* 0x000ea8000c1ef900 */
[----:B--2---:R-:W-:Y:S01]  /*6de0*/  CCTL.IVALL ;  /* 0x00000000ff00798f */ /* 0x004fe20002000000 */
[----:B------:R-:W-:Y:S05]  /*6df0*/  YIELD ;  /* 0x0000000000007946 */ /* 0x000fea0003800000 */
[----:B------:R-:W-:-:S13]  /*6e00*/  ISETP.NE.AND P1, PT, R4, R5, PT ;  /* 0x000000050400720c */ /* 0x000fda0003f25270 */
[----:B------:R-:W-:Y:S05]  /*6e10*/  @P1 BRA `(.L_x_3178) ;  /* 0xfffffffc00ec1947 */ /* 0x000fea000383ffff */
.L_x_3177:
[----:B------:R-:W-:Y:S05]  /*6e20*/  BSYNC B0 ;  /* 0x0000000000007941 */ /* 0x000fea0003800000 */
.L_x_3176:
[----:B------:R-:W-:-:S03]  /*6e30*/  UMOV UR6, 0xffffffff ;  /* 0xffffffff00067882 */ /* 0x000fc60000000000 */
[----:B------:R-:W-:Y:S05]  /*6e40*/  BRA.DIV UR6, `(.L_x_3179) ;  /* 0x00000042065c7947 */ /* 0x000fea000b800000 */
[----:B------:R-:W-:Y:S01]  /*6e50*/  NOP ;  /* 0x0000000000007918 */ /* 0x000fe20000000000 */
.L_x_3260:
        /* <DEDUP_REMOVED lines=22> */
.L_x_3181:
[----:B------:R-:W-:Y:S05]  /*6fc0*/  BSYNC B0 ;  /* 0x0000000000007941 */ /* 0x000fea0003800000 */
.L_x_3180:
        /* <DEDUP_REMOVED lines=20> */
.L_x_3183:
[----:B------:R-:W-:Y:S05]  /*7110*/  BSYNC B0 ;  /* 0x0000000000007941 */ /* 0x000fea0003800000 */
.L_x_3182:
[----:B------:R-:W-:Y:S06]  /*7120*/  BAR.ARV 0xa, 0xa0 ;  /* 0x0282800000007b1d */ /* 0x000fec0000002000 */
[----:B------:R-:W-:Y:S04]  /*7130*/  BSSY B0, `(.L_x_3184) ;  /* 0x0000003000007945 */ /* 0x000fe80003800000 */
[----:B------:R-:W-:Y:S05]  /*7140*/  @!P0 BRA `(.L_x_3185) ;  /* 0x0000000000048947 */ /* 0x000fea0003800000 */
[----:B------:R-:W-:-:S04]  /*7150*/  DEPBAR.LE SB0, 0x0 ;  /* 0x000080000000791a */ /* 0x000fc80000000000 */
.L_x_3185:
[----:B------:R-:W-:Y:S05]  /*7160*/  BSYNC B0 ;  /* 0x0000000000007941 */ /* 0x000fea0003800000 */
.L_x_3184:
        /* <DEDUP_REMOVED lines=19> */
.L_x_3187:
[----:B------:R-:W-:Y:S05]  /*72a0*/  BSYNC B0 ;  /* 0x0000000000007941 */ /* 0x000fea0003800000 */
.L_x_3186:
[----:B------:R-:W-:Y:S01]  /*72b0*/  UIADD3 UR7, UR13, 0x1, URZ ;  /* 0x000000010d077890 */ /* 0x000fe2000fffe03f */
[----:B------:R-:W-:Y:S11]  /*72c0*/  BRA `(.L_x_3188) ;  /* 0x0000000000047947 */ /* 0x000ff60003800000 */
.L_x_3175:
[----:B------:R-:W-:-:S05]  /*72d0*/  UMOV UR7, UR13 ;  /* 0x0000000d00077c82 */ /* 0x000fca0008000000 */
.L_x_3188:
        /* <DEDUP_REMOVED lines=16> */
.L_x_3213:
        /* <DEDUP_REMOVED lines=18> */
.L_x_3191:
[----:B------:R-:W2:Y:S04]  /*7500*/  LDG.E.STRONG.GPU R4, desc[UR46][R2.64] ;  /* 0x0000002e02047981 */ /* 0x000ea8000c1ef900 */
[----:B--2---:R-:W-:Y:S01]  /*7510*/  CCTL.IVALL ;  /* 0x00000000ff00798f */ /* 0x004fe20002000000 */
[----:B------:R-:W-:Y:S05]  /*7520*/  YIELD ;  /* 0x0000000000007946 */ /* 0x000fea0003800000 */
[----:B------:R-:W-:-:S13]  /*7530*/  ISETP.NE.AND P1, PT, R4, R5, PT ;  /* 0x000000050400720c */ /* 0x000fda0003f25270 */
[----:B------:R-:W-:Y:S05]  /*7540*/  @P1 BRA `(.L_x_3191) ;  /* 0xfffffffc00ec1947 */ /* 0x000fea000383ffff */
.L_x_3190:
[----:B------:R-:W-:Y:S05]  /*7550*/  BSYNC B0 ;  /* 0x0000000000007941 */ /* 0x000fea0003800000 */
.L_x_3189:
[----:B------:R-:W-:-:S03]  /*7560*/  UMOV UR24, 0xffffffff ;  /* 0xffffffff00187882 */ /* 0x000fc60000000000 */
[----:B------:R-:W-:Y:S05]  /*7570*/  BRA.DIV UR24, `(.L_x_3192) ;  /* 0x0000003a18ac7947 */ /* 0x000fea000b800000 */
[----:B------:R-:W-:Y:S01]  /*7580*/  NOP ;  /* 0x0000000000007918 */ /* 0x000fe20000000000 */
.L_x_3263:
        /* <DEDUP_REMOVED lines=19> */
.L_x_3194:
[----:B------:R-:W-:Y:S05]  /*76c0*/  BSYNC B0 ;  /* 0x0000000000007941 */ /* 0x000fea0003800000 */
.L_x_3193:
        /* <DEDUP_REMOVED lines=15> */
.L_x_3196:
[----:B------:R-:W-:Y:S05]  /*77c0*/  BSYNC B0 ;  /* 0x0000000000007941 */ /* 0x000fea0003800000 */
.L_x_3195:
[----:B------:R-:W-:Y:S06]  /*77d0*/  BAR.ARV 0xa, 0xa0 ;  /* 0x0282800000007b1d */ /* 0x000fec0000002000 */
[----:B------:R-:W-:Y:S04]  /*77e0*/  BSSY B0, `(.L_x_3197) ;  /* 0x0000003000007945 */ /* 0x000fe80003800000 */
[----:B------:R-:W-:Y:S05]  /*77f0*/  @!P0 BRA `(.L_x_3198) ;  /* 0x0000000000048947 */ /* 0x000fea0003800000 */
[----:B------:R-:W-:-:S04]  /*7800*/  DEPBAR.LE SB0, 0x0 ;  /* 0x000080000000791a */ /* 0x000fc80000000000 */
.L_x_3198:
[----:B------:R-:W-:Y:S05]  /*7810*/  BSYNC B0 ;  /* 0x0000000000007941 */ /* 0x000fea0003800000 */
.L_x_3197:
        /* <DEDUP_REMOVED lines=19> */
.L_x_3200:
[----:B------:R-:W-:Y:S05]  /*7950*/  BSYNC B0 ;  /* 0x0000000000007941 */ /* 0x000fea0003800000 */
.L_x_3199:
        /* <DEDUP_REMOVED lines=16> */
.L_x_3203:
[----:B------:R-:W2:Y:S04]  /*7a60*/  LDG.E.STRONG.GPU R4, desc[UR46][R2.64] ;  /* 0x0000002e02047981 */ /* 0x000ea8000c1ef900 */
[----:B--2---:R-:W-:Y:S01]  /*7a70*/  CCTL.IVALL ;  /* 0x00000000ff00798f */ /* 0x004fe20002000000 */
[----:B------:R-:W-:Y:S05]  /*7a80*/  YIELD ;  /* 0x0000000000007946 */ /* 0x000fea0003800000 */
[----:B------:R-:W-:-:S13]  /*7a90*/  ISETP.NE.AND P1, PT, R4, R5, PT ;  /* 0x000000050400720c */ /* 0x000fda0003f25270 */
[----:B------:R-:W-:Y:S05]  /*7aa0*/  @P1 BRA `(.L_x_3203) ;  /* 0xfffffffc00ec1947 */ /* 0x000fea000383ffff */
.L_x_3202:
[----:B------:R-:W-:Y:S05]  /*7ab0*/  BSYNC B0 ;  /* 0x0000000000007941 */ /* 0x000fea0003800000 */
.L_x_3201:
[----:B------:R-:W-:-:S03]  /*7ac0*/  UMOV UR18, 0xffffffff ;  /* 0xffffffff00127882 */ /* 0x000fc60000000000 */
[----:B------:R-:W-:Y:S05]  /*7ad0*/  BRA.DIV UR18, `(.L_x_3204) ;  /* 0x0000003612707947 */ /* 0x000fea000b800000 */
[----:B------:R-:W-:Y:S01]  /*7ae0*/  NOP ;  /* 0x0000000000007918 */ /* 0x000fe20000000000 */
.L_x_3266:
        /* <DEDUP_REMOVED lines=15> */
.L_x_3206:
[----:B------:R-:W-:Y:S05]  /*7be0*/  BSYNC B0 ;  /* 0x0000000000007941 */ /* 0x000fea0003800000 */
.L_x_3205:
        /* <DEDUP_REMOVED lines=15> */
.L_x_3208:
[----:B------:R-:W-:Y:S05]  /*7ce0*/  BSYNC B0 ;  /* 0x0000000000007941 */ /* 0x000fea0003800000 */
.L_x_3207:
[----:B------:R-:W-:Y:S06]  /*7cf0*/  BAR.ARV 0xa, 0xa0 ;  /* 0x0282800000007b1d */ /* 0x000fec0000002000 */
[----:B------:R-:W-:Y:S04]  /*7d00*/  BSSY B0, `(.L_x_3209) ;  /* 0x0000003000007945 */ /* 0x000fe80003800000 */
[----:B------:R-:W-:Y:S05]  /*7d10*/  @!P0 BRA `(.L_x_3210) ;  /* 0x0000000000048947 */ /* 0x000fea0003800000 */
[----:B------:R-:W-:-:S04]  /*7d20*/  DEPBAR.LE SB0, 0x0 ;  /* 0x000080000000791a */ /* 0x000fc80000000000 */
.L_x_3210:
[----:B------:R-:W-:Y:S05]  /*7d30*/  BSYNC B0 ;  /* 0x0000000000007941 */ /* 0x000fea0003800000 */
.L_x_3209:
        /* <DEDUP_REMOVED lines=19> */
.L_x_3212:
[----:B------:R-:W-:Y:S05]  /*7e70*/  BSYNC B0 ;  /* 0x0000000000007941 */ /* 0x000fea0003800000 */
.L_x_3211:
[----:B------:R-:W-:Y:S02]  /*7e80*/  UIADD3 UR7, UR7, 0x2, URZ ;  /* 0x0000000207077890 */ /* 0x000fe4000fffe03f */
[----:B------:R-:W-:Y:S02]  /*7e90*/  UIADD3 UR6, UR6, 0x3000, URZ ;  /* 0x0000300006067890 */ /* 0x000fe4000fffe03f */
[----:B------:R-:W-:-:S06]  /*7ea0*/  UISETP.GE.AND UP0, UPT, UR7, UR12, UPT ;  /* 0x0000000c0700728c */ /* 0x000fcc000bf06270 */
[----:B------:R-:W-:-:S13]  /*7eb0*/  PLOP3.LUT P1, PT, PT, PT, UP0, 0x80, 0x0 ;  /* 0x000000000000781c */ /* 0x000fda0003f2f008 */
[----:B------:R-:W-:Y:S05]  /*7ec0*/  @!P1 BRA `(.L_x_3213) ;  /* 0xfffffff400449947 */ /* 0x000fea000383ffff */
[----:B------:R-:W-:Y:S05]  /*7ed0*/  BRA `(.L_x_3125) ;  /* 0x0000002c00947947 */ /* 0x000fea0003800000 */
.L_x_3166:
        /* <DEDUP_REMOVED lines=21> */
.L_x_3214:
[----:B------:R-:W1:Y:S01]  /*8030*/  LDC R3, c[0x0][0x8cc] ;  /* 0x00023300ff037b82 */ /* 0x000e620000000800 */
[----:B------:R-:W-:Y:S01]  /*8040*/  IMAD.MOV.U32 R0, RZ, RZ, R5 ;  /* 0x000000ffff007224 */ /* 0x000fe200078e0005 */
[----:B-1----:R-:W-:-:S13]  /*8050*/  ISETP.NE.AND P0, PT, R3, 0x1, PT ;  /* 0x000000010300780c */ /* 0x002fda0003f05270 */
[----:B------:R-:W1:Y:S02]  /*8060*/  @P0 LDC.64 R6, c[0x0][0x8d0] ;  /* 0x00023400ff060b82 */ /* 0x000e640000000a00 */
[----:B-1----:R-:W-:-:S05]  /*8070*/  @P0 IMAD.HI.U32 R4, R5, R6, RZ ;  /* 0x0000000605040227 */ /* 0x002fca00078e00ff */
[----:B------:R-:W-:-:S05]  /*8080*/  @P0 SHF.R.U32.HI R0, RZ, R7, R4 ;  /* 0x00000007ff000219 */ /* 0x000fca0000011604 */
[----:B------:R-:W-:-:S07]  /*8090*/  IMAD R3, R0, R3, RZ ;  /* 0x0000000300037224 */ /* 0x000fce00078e02ff */
.L_x_3215:
        /* <DEDUP_REMOVED lines=23> */
.L_x_3216:
        /* <DEDUP_REMOVED lines=10> */
.L_x_3218:
[----:B------:R-:W2:Y:S02]  /*82b0*/  LDC R4, c[0x0][0x8f4] ;  /* 0x00023d00ff047b82 */ /* 0x000ea40000000800 */
.L_x_3217:
[----:B--2--5:R-:W-:Y:S01]  /*82c0*/  VIADD R4, R4, 0x7f ;  /* 0x0000007f04047836 */ /* 0x024fe20000000000 */
[----:B------:R-:W-:Y:S01]  /*82d0*/  LOP3.LUT R12, R0, 0x1ffffff, RZ, 0x3c, !PT ;  /* 0x01ffffff000c7812 */ /* 0x000fe200078e3cff */
[----:B------:R-:W-:Y:S02]  /*82e0*/  IMAD.MOV.U32 R10, RZ, RZ, 0x1 ;  /* 0x00000001ff0a7424 */ /* 0x000fe400078e00ff */
[----:B-1----:R-:W-:Y:S01]  /*82f0*/  IMAD.MOV.U32 R2, RZ, RZ, RZ ;  /* 0x000000ffff027224 */ /* 0x002fe200078e00ff */
        /* <DEDUP_REMOVED lines=38> */
.L_x_3220:
        /* <DEDUP_REMOVED lines=20> */
.L_x_3221:
[----:B------:R-:W-:Y:S05]  /*86a0*/  @!P0 BRA `(.L_x_3222) ;  /* 0x00000000000c8947 */ /* 0x000fea0003800000 */
[----:B------:R-:W2:Y:S04]  /*86b0*/  LDG.E R5, desc[UR46][R2.64] ;  /* 0x0000002e02057981 */ /* 0x000ea8000c1e1900 */
[----:B------:R-:W2:Y:S02]  /*86c0*/  LDG.E R0, desc[UR46][R2.64+0x4] ;  /* 0x0000042e02007981 */ /* 0x000ea4000c1e1900 */
[----:B--2---:R-:W-:-:S07]  /*86d0*/  IMAD.IADD R0, R0, 0x1, -R5 ;  /* 0x0000000100007824 */ /* 0x004fce00078e0a05 */
.L_x_3222:
        /* <DEDUP_REMOVED lines=66> */
.L_x_3267:
        /* <DEDUP_REMOVED lines=15> */
.L_x_3225:
        /* <DEDUP_REMOVED lines=122> */
.L_x_3236:
[----:B-123--:R-:W-:-:S04]  /*9390*/  SHF.L.U32 R18, R10, 0x1f, RZ ;  /* 0x0000001f0a127819 */ /* 0x00efc800000006ff */
[----:B------:R-:W2:Y:S02]  /*93a0*/  SYNCS.PHASECHK.TRANS64.TRYWAIT P1, [R15+URZ+0x26840], R18 ;  /* 0x026840120f0075a7 */ /* 0x000ea4000802017f */
[----:B--2---:R-:W-:Y:S05]  /*93b0*/  @!P1 BRA `(.L_x_3228) ;  /* 0x0000001c00689947 */ /* 0x004fea0003800000 */
.L_x_3268:
        /* <DEDUP_REMOVED lines=8> */
.L_x_3229:
        /* <DEDUP_REMOVED lines=44> */
.L_x_3269:
        /* <DEDUP_REMOVED lines=8> */
.L_x_3231:
        /* <DEDUP_REMOVED lines=44> */
.L_x_3270:
        /* <DEDUP_REMOVED lines=8> */
.L_x_3233:
        /* <DEDUP_REMOVED lines=38> */
.L_x_3272:
        /* <DEDUP_REMOVED lines=8> */
.L_x_3235:
        /* <DEDUP_REMOVED lines=44> */
.L_x_3227:
[----:B------:R-:W4:Y:S02]  /*a060*/  LDL.LU R4, [R1+0x4] ;  /* 0x0000040001047983 */ /* 0x000f240000300800 */
[----:B----4-:R-:W-:Y:S02]  /*a070*/  ISETP.NE.AND P1, PT, R4, RZ, PT ;  /* 0x000000ff0400720c */ /* 0x010fe40003f25270 */
[----:B------:R4:W5:Y:S11]  /*a080*/  LDL R4, [R1] ;  /* 0x0000000001047983 */ /* 0x0009760000100800 */
[----:B----4-:R-:W-:Y:S05]  /*a090*/  @!P1 BRA `(.L_x_3226) ;  /* 0x0000000400949947 */ /* 0x010fea0003800000 */
[----:B------:R-:W-:-:S04]  /*a0a0*/  SHF.L.U32 R12, R10, 0x1f, RZ ;  /* 0x0000001f0a0c7819 */ /* 0x000fc800000006ff */
[----:B------:R-:W4:Y:S02]  /*a0b0*/  SYNCS.PHASECHK.TRANS64.TRYWAIT P1, [R15+URZ+0x26840], R12 ;  /* 0x0268400c0f0075a7 */ /* 0x000f24000802017f */
[----:B----4-:R-:W-:Y:S05]  /*a0c0*/  @!P1 BRA `(.L_x_3237) ;  /* 0x0000001000789947 */ /* 0x010fea0003800000 */
.L_x_3273:
        /* <DEDUP_REMOVED lines=8> */
.L_x_3238:
        /* <DEDUP_REMOVED lines=41> */
.L_x_3274:
        /* <DEDUP_REMOVED lines=8> */
.L_x_3240:
        /* <DEDUP_REMOVED lines=41> */
.L_x_3226:
[----:B------:R-:W1:Y:S01]  /*a6f0*/  S2R R0, SR_TID.X ;  /* 0x0000000000007919 */ /* 0x000e620000002100 */
[----:B------:R-:W-:Y:S01]  /*a700*/  IMAD R3, R16, 0x8, R15 ;  /* 0x0000000810037824 */ /* 0x000fe200078e020f */
[----:B-1----:R-:W-:Y:S02]  /*a710*/  LOP3.LUT R2, R0, 0x7f, RZ, 0xc0, !PT ;  /* 0x0000007f00027812 */ /* 0x002fe400078ec0ff */
[----:B------:R-:W-:Y:S02]  /*a720*/  SHF.L.U32 R0, R10, 0x1f, RZ ;  /* 0x0000001f0a007819 */ /* 0x000fe400000006ff */
[----:B------:R-:W-:Y:S02]  /*a730*/  ISETP.NE.AND P1, PT, R2, RZ, PT ;  /* 0x000000ff0200720c */ /* 0x000fe40003f25270 */
[----:B------:R-:W1:Y:S02]  /*a740*/  SYNCS.PHASECHK.TRANS64.TRYWAIT P0, [R3+URZ+0x26840], R0 ;  /* 0x02684000030075a7 */ /* 0x000e64000800017f */
[----:B-1----:R-:W-:Y:S09]  /*a750*/  @!P0 BRA `(.L_x_3241) ;  /* 0x0000000800fc8947 */ /* 0x002ff20003800000 */
.L_x_3275:
[----:B------:R-:W-:Y:S05]  /*a760*/  @P1 BRA `(.L_x_3242) ;  /* 0x0000000000181947 */ /* 0x000fea0003800000 */
[----:B------:R-:W1:Y:S01]  /*a770*/  S2R R2, SR_TID.X ;  /* 0x0000000000027919 */ /* 0x000e620000002100 */
[----:B------:R-:W-:-:S04]  /*a780*/  IMAD.MOV.U32 R0, RZ, RZ, 0x3100 ;  /* 0x00003100ff007424 */ /* 0x000fc800078e00ff */
[----:B------:R1:W-:Y:S02]  /*a790*/  SYNCS.ARRIVE.TRANS64 RZ, [R3+URZ+0x26830], R0 ;  /* 0x0268300003ff79a7 */ /* 0x0003e4000800003f */
[----:B-1----:R-:W-:-:S13]  /*a7a0*/  LOP3.LUT P0, RZ, R2, 0x1f, RZ, 0xc0, !PT ;  /* 0x0000001f02ff7812 */ /* 0x002fda000780c0ff */
[----:B------:R-:W-:Y:S05]  /*a7b0*/  @!P0 BRA `(.L_x_3242) ;  /* 0x0000000000048947 */ /* 0x000fea0003800000 */
[----:B------:R-:W-:Y:S01]  /*a7c0*/  BPT.TRAP 0x1 ;  /* 0x000000040000795c */ /* 0x000fe20000300000 */
.L_x_3242:
        /* <DEDUP_REMOVED lines=48> */
.L_x_3223:
[----:B------:R-:W-:Y:S05]  /*aad0*/  BSYNC B0 ;  /* 0x0000000000007941 */ /* 0x000fea0003800000 */
.L_x_3219:
[----:B------:R-:W-:-:S03]  /*aae0*/  UMOV UR7, 0xffffffff ;  /* 0xffffffff00077882 */ /* 0x000fc60000000000 */
[----:B------:R-:W-:Y:S05]  /*aaf0*/  BRA.DIV UR7, `(.L_x_3243) ;  /* 0x0000000a07287947 */ /* 0x000fea000b800000 */
[----:B------:R-:W-:-:S13]  /*ab00*/  ELECT P6, URZ, PT ;  /* 0x00000000003f782f */ /* 0x000fda00038c0000 */
.L_x_3278:
[----:B------:R-:W-:Y:S05]  /*ab10*/  @!P6 BRA `(.L_x_3125) ;  /* 0x000000000084e947 */ /* 0x000fea0003800000 */
[----:B------:R-:W-:-:S06]  /*ab20*/  ULOP3.LUT UR7, UR38, 0x2, URZ, 0xfc, !UPT ;  /* 0x0000000226077892 */ /* 0x000fcc000f8efc3f */
[----:B------:R-:W-:-:S05]  /*ab30*/  IMAD.U32 R0, RZ, RZ, UR7 ;  /* 0x00000007ff007e24 */ /* 0x000fca000f8e00ff */
[----:B------:R-:W-:-:S13]  /*ab40*/  ISETP.NE.AND P2, PT, R0, 0x3, PT ;  /* 0x000000030000780c */ /* 0x000fda0003f45270 */
[----:B------:R-:W-:Y:S05]  /*ab50*/  @!P2 BRA `(.L_x_3244) ;  /* 0x000000000004a947 */ /* 0x000fea0003800000 */
[----:B------:R-:W-:Y:S01]  /*ab60*/  BPT.TRAP 0x1 ;  /* 0x000000040000795c */ /* 0x000fe20000300000 */
.L_x_3244:
        /* <DEDUP_REMOVED lines=15> */
.L_x_3279:
[----:B------:R-:W2:Y:S02]  /*ac60*/  SYNCS.PHASECHK.TRANS64.TRYWAIT P0, [R3+URZ], R0 ;  /* 0x00000000030075a7 */ /* 0x000ea4000800017f */
[----:B--2---:R-:W-:Y:S05]  /*ac70*/  @!P0 BRA `(.L_x_3246) ;  /* 0x0000000400fc8947 */ /* 0x004fea0003800000 */
.L_x_3280:
[----:B------:R-:W-:Y:S05]  /*ac80*/  @!P2 BRA `(.L_x_3247) ;  /* 0x000000000004a947 */ /* 0x000fea0003800000 */
[----:B------:R-:W-:Y:S01]  /*ac90*/  BPT.TRAP 0x1 ;  /* 0x000000040000795c */ /* 0x000fe20000300000 */
.L_x_3247:
[----:B--2---:R-:W-:-:S04]  /*aca0*/  VIADD R3, R8, 0x26840 ;  /* 0x0002684008037836 */ /* 0x004fc80000000000 */
[----:B------:R-:W-:-:S04]  /*acb0*/  IMAD R5, R2, 0x8, R3 ;  /* 0x0000000802057824 */ /* 0x000fc800078e0203 */
[----:B------:R-:W2:Y:S02]  /*acc0*/  SYNCS.PHASECHK.TRANS64.TRYWAIT P0, [R5+URZ], R4 ;  /* 0x00000004050075a7 */ /* 0x000ea4000800017f */
[----:B--2---:R-:W-:Y:S05]  /*acd0*/  @!P0 BRA `(.L_x_3248) ;  /* 0x0000000400f88947 */ /* 0x004fea0003800000 */
.L_x_3281:
[----:B------:R-:W-:-:S07]  /*ace0*/  IMAD R3, R6, 0x8, R3 ;  /* 0x0000000806037824 */ /* 0x000fce00078e0203 */
.L_x_3249:
[----:B---3--:R3:W4:Y:S02]  /*acf0*/  SYNCS.PHASECHK.TRANS64.TRYWAIT P0, [R3+URZ], R0 ;  /* 0x00000000030075a7 */ /* 0x008724000800017f */
[----:B----4-:R-:W-:Y:S05]  /*ad00*/  @!P0 NANOSLEEP.SYNCS 0x989680 ;  /* 0x009896800000895d */ /* 0x010fea0003900000 */
[----:B------:R-:W4:Y:S02]  /*ad10*/  @!P0 SYNCS.PHASECHK.TRANS64 P0, [R3+URZ], R0 ;  /* 0x00000000030085a7 */ /* 0x000f24000800007f */
[----:B----4-:R-:W-:Y:S05]  /*ad20*/  @!P0 BRA `(.L_x_3249) ;  /* 0xfffffffc00f08947 */ /* 0x010fea000383ffff */
.L_x_3125:
[----:B------:R-:W-:Y:S05]  /*ad30*/  BSYNC B6 ;  /* 0x0000000000067941 */ /* 0x000fea0003800000 */
.L_x_3117:
[----:B------:R-:W-:Y:S05]  /*ad40*/  EXIT ;  /* 0x000000000000794d */ /* 0x000fea0003800000 */
.L_x_3135:
[----:B------:R-:W-:Y:S02]  /*ad50*/  IMAD.MOV.U32 R13, RZ, RZ, R17 ;  /* 0x000000ffff0d7224 */ /* 0x000fe400078e0011 */
[----:B------:R-:W-:Y:S02]  /*ad60*/  IMAD.MOV.U32 R12, RZ, RZ, RZ ;  /* 0x000000ffff0c7224 */ /* 0x000fe400078e00ff */
[----:B------:R-:W-:Y:S02]  /*ad70*/  IMAD.MOV.U32 R11, RZ, RZ, 0x1f ;  /* 0x0000001fff0b7424 */ /* 0x000fe400078e00ff */
[----:B------:R-:W-:-:S07]  /*ad80*/  IMAD.MOV.U32 R15, RZ, RZ, -0x1 ;  /* 0xffffffffff0f7424 */ /* 0x000fce00078e00ff */
[----:B------:R-:W-:Y:S05]  /*ad90*/  WARPSYNC.COLLECTIVE R15, `(.L_x_3250) ;  /* 0x000000000f087348 */ /* 0x000fea0003c00000 */
[----:B------:R1:W2:Y:S02]  /*ada0*/  SHFL.IDX P6, R14, R13, R12, R11 ;  /* 0x0000000c0d0e7389 */ /* 0x0002a400000c000b */
[----:B-12---:R-:W-:Y:S01]  /*adb0*/  ENDCOLLECTIVE ;  /* 0x000000000000791b */ /* 0x006fe20003800000 */
.L_x_3250:
[----:B------:R-:W-:Y:S05]  /*adc0*/  BRA `(.L_x_3251) ;  /* 0xffffff6800587947 */ /* 0x000fea000383ffff */
.L_x_3137:
[----:B--2---:R2:W3:Y:S02]  /*add0*/  SYNCS.PHASECHK.TRANS64.TRYWAIT P0, [R235+URZ+0x26800], R4 ;  /* 0x02680004eb0075a7 */ /* 0x0044e4000800017f */
[----:B---3--:R-:W-:Y:S05]  /*ade0*/  @!P0 NANOSLEEP.SYNCS 0x989680 ;  /* 0x009896800000895d */ /* 0x008fea0003900000 */
[----:B------:R-:W3:Y:S02]  /*adf0*/  @!P0 SYNCS.PHASECHK.TRANS64 P0, [R235+URZ+0x26800], R4 ;  /* 0x02680004eb0085a7 */ /* 0x000ee4000800007f */
[----:B---3--:R-:W-:Y:S05]  /*ae00*/  @!P0 BRA `(.L_x_3137) ;  /* 0xfffffffc00f08947 */ /* 0x008fea000383ffff */
[----:B------:R-:W-:Y:S05]  /*ae10*/  BRA `(.L_x_3136) ;  /* 0xffffff6800807947 */ /* 0x000fea000383ffff */
.L_x_3142:
[----:B--2---:R-:W-:-:S04]  /*ae20*/  IMAD.U32 R5, RZ, RZ, UR8 ;  /* 0x00000008ff057e24 */ /* 0x004fc8000f8e00ff */
[----:B------:R2:W3:Y:S03]  /*ae30*/  SYNCS.PHASECHK.TRANS64.TRYWAIT P1, [R5+URZ+0x26810], R120 ;  /* 0x02681078050075a7 */ /* 0x0004e6000802017f */
[----:B---3--:R-:W-:Y:S05]  /*ae40*/  @!P1 NANOSLEEP.SYNCS 0x989680 ;  /* 0x009896800000995d */ /* 0x008fea0003900000 */
[----:B------:R-:W3:Y:S02]  /*ae50*/  @!P1 SYNCS.PHASECHK.TRANS64 P1, [R5+URZ+0x26810], R120 ;  /* 0x02681078050095a7 */ /* 0x000ee4000802007f */
[----:B---3--:R-:W-:Y:S05]  /*ae60*/  @!P1 BRA `(.L_x_3142) ;  /* 0xfffffffc00ec9947 */ /* 0x008fea000383ffff */
[----:B------:R-:W-:Y:S05]  /*ae70*/  BRA `(.L_x_3141) ;  /* 0xffffff7000d47947 */ /* 0x000fea000383ffff */
.L_x_3146:
[----:B------:R-:W-:-:S04]  /*ae80*/  IMAD.U32 R121, RZ, RZ, UR8 ;  /* 0x00000008ff797e24 */ /* 0x000fc8000f8e00ff */
[----:B------:R1:W1:Y:S03]  /*ae90*/  SYNCS.PHASECHK.TRANS64.TRYWAIT P1, [R121+URZ+0x26830], R120 ;  /* 0x02683078790075a7 */ /* 0x000266000802017f */
[----:B-1----:R-:W-:Y:S05]  /*aea0*/  @!P1 NANOSLEEP.SYNCS 0x989680 ;  /* 0x009896800000995d */ /* 0x002fea0003900000 */
[----:B------:R-:W1:Y:S02]  /*aeb0*/  @!P1 SYNCS.PHASECHK.TRANS64 P1, [R121+URZ+0x26830], R120 ;  /* 0x02683078790095a7 */ /* 0x000e64000802007f */
[----:B-1----:R-:W-:Y:S05]  /*aec0*/  @!P1 BRA `(.L_x_3146) ;  /* 0xfffffffc00ec9947 */ /* 0x002fea000383ffff */
[----:B------:R-:W-:Y:S05]  /*aed0*/  BRA `(.L_x_3145) ;  /* 0xffffff7800987947 */ /* 0x000fea000383ffff */
.L_x_3153:
[----:B------:R-:W-:Y:S01]  /*aee0*/  BSSY B0, `(.L_x_3252) ;  /* 0x0000005000007945 */ /* 0x000fe20003800000 */
[----:B------:R-:W-:-:S07]  /*aef0*/  IMAD.MOV.U32 R15, RZ, RZ, -0x1 ;  /* 0xffffffffff0f7424 */ /* 0x000fce00078e00ff */
[----:B-1----:R-:W-:Y:S05]  /*af00*/  WARPSYNC.COLLECTIVE R15, `(.L_x_3253) ;  /* 0x000000000f087348 */ /* 0x002fea0003c00000 */
[----:B------:R-:W-:Y:S01]  /*af10*/  NOP ;  /* 0x0000000000007918 */ /* 0x000fe20000000000 */
[----:B-1----:R-:W-:Y:S01]  /*af20*/  ENDCOLLECTIVE ;  /* 0x000000000000791b */ /* 0x002fe20003800000 */
.L_x_3253:
[----:B------:R-:W-:Y:S05]  /*af30*/  BSYNC B0 ;  /* 0x0000000000007941 */ /* 0x000fea0003800000 */
.L_x_3252:
[----:B------:R-:W-:Y:S05]  /*af40*/  BRA `(.L_x_3254) ;  /* 0xffffffa800a47947 */ /* 0x000fea000383ffff */
.L_x_3162:
[----:B------:R-:W-:Y:S01]  /*af50*/  BSSY B0, `(.L_x_3255) ;  /* 0x0000005000007945 */ /* 0x000fe20003800000 */
[----:B------:R-:W-:-:S07]  /*af60*/  IMAD.MOV.U32 R15, RZ, RZ, -0x1 ;  /* 0xffffffffff0f7424 */ /* 0x000fce00078e00ff */
[----:B-12---:R-:W-:Y:S05]  /*af70*/  WARPSYNC.COLLECTIVE R15, `(.L_x_3256) ;  /* 0x000000000f087348 */ /* 0x006fea0003c00000 */
[----:B------:R-:W-:Y:S01]  /*af80*/  NOP ;  /* 0x0000000000007918 */ /* 0x000fe20000000000 */
[----:B-12---:R-:W-:Y:S01]  /*af90*/  ENDCOLLECTIVE ;  /* 0x000000000000791b */ /* 0x006fe20003800000 */
.L_x_3256:
[----:B------:R-:W-:Y:S05]  /*afa0*/  BSYNC B0 ;  /* 0x0000000000007941 */ /* 0x000fea0003800000 */
.L_x_3255:
[----:B------:R-:W-:Y:S05]  /*afb0*/  BRA `(.L_x_3257) ;  /* 0xffffffac00947947 */ /* 0x000fea000383ffff */
.L_x_3179:
[----:B------:R-:W-:Y:S01]  /*afc0*/  BSSY B0, `(.L_x_3258) ;  /* 0x0000005000007945 */ /* 0x000fe20003800000 */
[----:B------:R-:W-:-:S07]  /*afd0*/  IMAD.MOV.U32 R15, RZ, RZ, -0x1 ;  /* 0xffffffffff0f7424 */ /* 0x000fce00078e00ff */
[----:B------:R-:W-:Y:S05]  /*afe0*/  WARPSYNC.COLLECTIVE R15, `(.L_x_3259) ;  /* 0x000000000f087348 */ /* 0x000fea0003c00000 */
[----:B------:R-:W-:Y:S01]  /*aff0*/  NOP ;  /* 0x0000000000007918 */ /* 0x000fe20000000000 */
[----:B------:R-:W-:Y:S01]  /*b000*/  ENDCOLLECTIVE ;  /* 0x000000000000791b */ /* 0x000fe20003800000 */
.L_x_3259:
[----:B------:R-:W-:Y:S05]  /*b010*/  BSYNC B0 ;  /* 0x0000000000007941 */ /* 0x000fea0003800000 */
.L_x_3258:
[----:B------:R-:W-:Y:S05]  /*b020*/  BRA `(.L_x_3260) ;  /* 0xffffffbc008c7947 */ /* 0x000fea000383ffff */
.L_x_3192:
[----:B------:R-:W-:Y:S01]  /*b030*/  BSSY B0, `(.L_x_3261) ;  /* 0x0000005000007945 */ /* 0x000fe20003800000 */
[----:B------:R-:W-:-:S07]  /*b040*/  IMAD.MOV.U32 R15, RZ, RZ, -0x1 ;  /* 0xffffffffff0f7424 */ /* 0x000fce00078e00ff */
[----:B------:R-:W-:Y:S05]  /*b050*/  WARPSYNC.COLLECTIVE R15, `(.L_x_3262) ;  /* 0x000000000f087348 */ /* 0x000fea0003c00000 */
[----:B------:R-:W-:Y:S01]  /*b060*/  NOP ;  /* 0x0000000000007918 */ /* 0x000fe20000000000 */
[----:B------:R-:W-:Y:S01]  /*b070*/  ENDCOLLECTIVE ;  /* 0x000000000000791b */ /* 0x000fe20003800000 */
.L_x_3262:
[----:B------:R-:W-:Y:S05]  /*b080*/  BSYNC B0 ;  /* 0x0000000000007941 */ /* 0x000fea0003800000 */
.L_x_3261:
[----:B------:R-:W-:Y:S05]  /*b090*/  BRA `(.L_x_3263) ;  /* 0xffffffc4003c7947 */ /* 0x000fea000383ffff */
.L_x_3204:
[----:B------:R-:W-:Y:S01]  /*b0a0*/  BSSY B0, `(.L_x_3264) ;  /* 0x0000005000007945 */ /* 0x000fe20003800000 */
[----:B------:R-:W-:-:S07]  /*b0b0*/  IMAD.MOV.U32 R15, RZ, RZ, -0x1 ;  /* 0xffffffffff0f7424 */ /* 0x000fce00078e00ff */
[----:B------:R-:W-:Y:S05]  /*b0c0*/  WARPSYNC.COLLECTIVE R15, `(.L_x_3265) ;  /* 0x000000000f087348 */ /* 0x000fea0003c00000 */
[----:B------:R-:W-:Y:S01]  /*b0d0*/  NOP ;  /* 0x0000000000007918 */ /* 0x000fe20000000000 */
[----:B------:R-:W-:Y:S01]  /*b0e0*/  ENDCOLLECTIVE ;  /* 0x000000000000791b */ /* 0x000fe20003800000 */
.L_x_3265:
[----:B------:R-:W-:Y:S05]  /*b0f0*/  BSYNC B0 ;  /* 0x0000000000007941 */ /* 0x000fea0003800000 */
.L_x_3264:
[----:B------:R-:W-:Y:S05]  /*b100*/  BRA `(.L_x_3266) ;  /* 0xffffffc800787947 */ /* 0x000fea000383ffff */
.L_x_3224:
[----:B-1----:R1:W2:Y:S02]  /*b110*/  SYNCS.PHASECHK.TRANS64.TRYWAIT P0, [R15+URZ+0x26820], R2 ;  /* 0x026820020f0075a7 */ /* 0x0022a4000800017f */
[----:B--2---:R-:W-:Y:S05]  /*b120*/  @!P0 NANOSLEEP.SYNCS 0x989680 ;  /* 0x009896800000895d */ /* 0x004fea0003900000 */
[----:B------:R-:W2:Y:S02]  /*b130*/  @!P0 SYNCS.PHASECHK.TRANS64 P0, [R15+URZ+0x26820], R2 ;  /* 0x026820020f0085a7 */ /* 0x000ea4000800007f */
[----:B--2---:R-:W-:Y:S05]  /*b140*/  @!P0 BRA `(.L_x_3224) ;  /* 0xfffffffc00f08947 */ /* 0x004fea000383ffff */
[----:B------:R-:W-:Y:S05]  /*b150*/  BRA `(.L_x_3267) ;  /* 0xffffffd800687947 */ /* 0x000fea000383ffff */
.L_x_3228:
[----:B--2---:R2:W3:Y:S02]  /*b160*/  SYNCS.PHASECHK.TRANS64.TRYWAIT P1, [R15+URZ+0x26840], R18 ;  /* 0x026840120f0075a7 */ /* 0x0044e4000802017f */
[----:B---3--:R-:W-:Y:S05]  /*b170*/  @!P1 NANOSLEEP.SYNCS 0x989680 ;  /* 0x009896800000995d */ /* 0x008fea0003900000 */
[----:B------:R-:W3:Y:S02]  /*b180*/  @!P1 SYNCS.PHASECHK.TRANS64 P1, [R15+URZ+0x26840], R18 ;  /* 0x026840120f0095a7 */ /* 0x000ee4000802007f */
[----:B---3--:R-:W-:Y:S05]  /*b190*/  @!P1 BRA `(.L_x_3228) ;  /* 0xfffffffc00f09947 */ /* 0x008fea000383ffff */
[----:B------:R-:W-:Y:S05]  /*b1a0*/  BRA `(.L_x_3268) ;  /* 0xffffffe000847947 */ /* 0x000fea000383ffff */
.L_x_3230:
[----:B-1----:R1:W3:Y:S02]  /*b1b0*/  SYNCS.PHASECHK.TRANS64.TRYWAIT P1, [R15+URZ+0x26828], R18 ;  /* 0x026828120f0075a7 */ /* 0x0022e4000802017f */
[----:B---3--:R-:W-:Y:S05]  /*b1c0*/  @!P1 NANOSLEEP.SYNCS 0x989680 ;  /* 0x009896800000995d */ /* 0x008fea0003900000 */
[----:B------:R-:W3:Y:S02]  /*b1d0*/  @!P1 SYNCS.PHASECHK.TRANS64 P1, [R15+URZ+0x26828], R18 ;  /* 0x026828120f0095a7 */ /* 0x000ee4000802007f */
[----:B---3--:R-:W-:Y:S05]  /*b1e0*/  @!P1 BRA `(.L_x_3230) ;  /* 0xfffffffc00f09947 */ /* 0x008fea000383ffff */
[----:B------:R-:W-:Y:S05]  /*b1f0*/  BRA `(.L_x_3269) ;  /* 0xffffffe400407947 */ /* 0x000fea000383ffff */
.L_x_3232:
[----:B---3--:R3:W4:Y:S02]  /*b200*/  SYNCS.PHASECHK.TRANS64.TRYWAIT P1, [R15+URZ+0x26848], R18 ;  /* 0x026848120f0075a7 */ /* 0x008724000802017f */
[----:B----4-:R-:W-:Y:S05]  /*b210*/  @!P1 NANOSLEEP.SYNCS 0x989680 ;  /* 0x009896800000995d */ /* 0x010fea0003900000 */
[----:B------:R-:W4:Y:S02]  /*b220*/  @!P1 SYNCS.PHASECHK.TRANS64 P1, [R15+URZ+0x26848], R18 ;  /* 0x026848120f0095a7 */ /* 0x000f24000802007f */
[----:B----4-:R-:W-:Y:S05]  /*b230*/  @!P1 BRA `(.L_x_3232) ;  /* 0xfffffffc00f09947 */ /* 0x010fea000383ffff */
[----:B------:R-:W-:Y:S05]  /*b240*/  BRA `(.L_x_3270) ;  /* 0xffffffe400fc7947 */ /* 0x000fea000383ffff */
.L_x_3234:
[----:B------:R-:W-:-:S07]  /*b250*/  SHF.L.U32 R4, R10, 0x1f, RZ ;  /* 0x0000001f0a047819 */ /* 0x000fce00000006ff */
.L_x_3271:
[----:B----4-:R4:W1:Y:S02]  /*b260*/  SYNCS.PHASECHK.TRANS64.TRYWAIT P1, [R15+URZ+0x26820], R4 ;  /* 0x026820040f0075a7 */ /* 0x010864000802017f */
[----:B-1----:R-:W-:Y:S05]  /*b270*/  @!P1 NANOSLEEP.SYNCS 0x989680 ;  /* 0x009896800000995d */ /* 0x002fea0003900000 */
[----:B------:R-:W1:Y:S02]  /*b280*/  @!P1 SYNCS.PHASECHK.TRANS64 P1, [R15+URZ+0x26820], R4 ;  /* 0x026820040f0095a7 */ /* 0x000e64000802007f */
[----:B-1----:R-:W-:Y:S05]  /*b290*/  @!P1 BRA `(.L_x_3271) ;  /* 0xfffffffc00f09947 */ /* 0x002fea000383ffff */
[----:B------:R-:W-:Y:S05]  /*b2a0*/  BRA `(.L_x_3272) ;  /* 0xffffffe8009c7947 */ /* 0x000fea000383ffff */
.L_x_3237:
[----:B----4-:R4:W1:Y:S02]  /*b2b0*/  SYNCS.PHASECHK.TRANS64.TRYWAIT P1, [R15+URZ+0x26840], R12 ;  /* 0x0268400c0f0075a7 */ /* 0x010864000802017f */
[----:B-1----:R-:W-:Y:S05]  /*b2c0*/  @!P1 NANOSLEEP.SYNCS 0x989680 ;  /* 0x009896800000995d */ /* 0x002fea0003900000 */
[----:B------:R-:W1:Y:S02]  /*b2d0*/  @!P1 SYNCS.PHASECHK.TRANS64 P1, [R15+URZ+0x26840], R12 ;  /* 0x0268400c0f0095a7 */ /* 0x000e64000802007f */
[----:B-1----:R-:W-:Y:S05]  /*b2e0*/  @!P1 BRA `(.L_x_3237) ;  /* 0xfffffffc00f09947 */ /* 0x002fea000383ffff */
[----:B------:R-:W-:Y:S05]  /*b2f0*/  BRA `(.L_x_3273) ;  /* 0xffffffec00747947 */ /* 0x000fea000383ffff */
.L_x_3239:
[----:B-1----:R1:W2:Y:S02]  /*b300*/  SYNCS.PHASECHK.TRANS64.TRYWAIT P1, [R15+URZ+0x26828], R12 ;  /* 0x0268280c0f0075a7 */ /* 0x0022a4000802017f */
[----:B--2---:R-:W-:Y:S05]  /*b310*/  @!P1 NANOSLEEP.SYNCS 0x989680 ;  /* 0x009896800000995d */ /* 0x004fea0003900000 */
[----:B------:R-:W2:Y:S02]  /*b320*/  @!P1 SYNCS.PHASECHK.TRANS64 P1, [R15+URZ+0x26828], R12 ;  /* 0x0268280c0f0095a7 */ /* 0x000ea4000802007f */
[----:B--2---:R-:W-:Y:S05]  /*b330*/  @!P1 BRA `(.L_x_3239) ;  /* 0xfffffffc00f09947 */ /* 0x004fea000383ffff */
[----:B------:R-:W-:Y:S05]  /*b340*/  BRA `(.L_x_3274) ;  /* 0xfffffff000247947 */ /* 0x000fea000383ffff */
.L_x_3241:
[----:B------:R1:W1:Y:S02]  /*b350*/  SYNCS.PHASECHK.TRANS64.TRYWAIT P0, [R3+URZ+0x26840], R0 ;  /* 0x02684000030075a7 */ /* 0x000264000800017f */
[----:B-1----:R-:W-:Y:S05]  /*b360*/  @!P0 NANOSLEEP.SYNCS 0x989680 ;  /* 0x009896800000895d */ /* 0x002fea0003900000 */
[----:B------:R-:W1:Y:S02]  /*b370*/  @!P0 SYNCS.PHASECHK.TRANS64 P0, [R3+URZ+0x26840], R0 ;  /* 0x02684000030085a7 */ /* 0x000e64000800007f */
[----:B-1----:R-:W-:Y:S05]  /*b380*/  @!P0 BRA `(.L_x_3241) ;  /* 0xfffffffc00f08947 */ /* 0x002fea000383ffff */
[----:B------:R-:W-:Y:S05]  /*b390*/  BRA `(.L_x_3275) ;  /* 0xfffffff000f07947 */ /* 0x000fea000383ffff */
.L_x_3243:
[----:B------:R-:W-:Y:S01]  /*b3a0*/  BSSY B0, `(.L_x_3276) ;  /* 0x0000006000007945 */ /* 0x000fe20003800000 */
[----:B------:R-:W-:-:S07]  /*b3b0*/  IMAD.MOV.U32 R15, RZ, RZ, -0x1 ;  /* 0xffffffffff0f7424 */ /* 0x000fce00078e00ff */
[----:B------:R-:W-:Y:S05]  /*b3c0*/  WARPSYNC.COLLECTIVE R15, `(.L_x_3277) ;  /* 0x000000000f0c7348 */ /* 0x000fea0003c00000 */
[----:B------:R-:W-:Y:S02]  /*b3d0*/  ELECT P6, UR62, PT ;  /* 0x00000000003e782f */ /* 0x000fe400038c0000 */
[----:B------:R-:W-:Y:S01]  /*b3e0*/  MOV R14, UR62 ;  /* 0x0000003e000e7c02 */ /* 0x000fe20008000f00 */
[----:B------:R-:W-:Y:S10]  /*b3f0*/  ENDCOLLECTIVE ;  /* 0x000000000000791b */ /* 0x000ff40003800000 */
.L_x_3277:
[----:B------:R-:W-:Y:S05]  /*b400*/  BSYNC B0 ;  /* 0x0000000000007941 */ /* 0x000fea0003800000 */
.L_x_3276:
[----:B------:R-:W-:Y:S05]  /*b410*/  BRA `(.L_x_3278) ;  /* 0xfffffff400bc7947 */ /* 0x000fea000383ffff */
.L_x_3245:
[----:B-1----:R1:W2:Y:S02]  /*b420*/  SYNCS.PHASECHK.TRANS64.TRYWAIT P0, [R7+URZ], R4 ;  /* 0x00000004070075a7 */ /* 0x0022a4000800017f */
[----:B--2---:R-:W-:Y:S05]  /*b430*/  @!P0 NANOSLEEP.SYNCS 0x989680 ;  /* 0x009896800000895d */ /* 0x004fea0003900000 */
[----:B------:R-:W2:Y:S02]  /*b440*/  @!P0 SYNCS.PHASECHK.TRANS64 P0, [R7+URZ], R4 ;  /* 0x00000004070085a7 */ /* 0x000ea4000800007f */
[----:B--2---:R-:W-:Y:S05]  /*b450*/  @!P0 BRA `(.L_x_3245) ;  /* 0xfffffffc00f08947 */ /* 0x004fea000383ffff */
[----:B------:R-:W-:Y:S05]  /*b460*/  BRA `(.L_x_3279) ;  /* 0xfffffff400fc7947 */ /* 0x000fea000383ffff */
.L_x_3246:
[----:B--2---:R2:W3:Y:S02]  /*b470*/  SYNCS.PHASECHK.TRANS64.TRYWAIT P0, [R3+URZ], R0 ;  /* 0x00000000030075a7 */ /* 0x0044e4000800017f */
[----:B---3--:R-:W-:Y:S05]  /*b480*/  @!P0 NANOSLEEP.SYNCS 0x989680 ;  /* 0x009896800000895d */ /* 0x008fea0003900000 */
[----:B------:R-:W3:Y:S02]  /*b490*/  @!P0 SYNCS.PHASECHK.TRANS64 P0, [R3+URZ], R0 ;  /* 0x00000000030085a7 */ /* 0x000ee4000800007f */
[----:B---3--:R-:W-:Y:S05]  /*b4a0*/  @!P0 BRA `(.L_x_3246) ;  /* 0xfffffffc00f08947 */ /* 0x008fea000383ffff */
[----:B------:R-:W-:Y:S05]  /*b4b0*/  BRA `(.L_x_3280) ;  /* 0xfffffff400f07947 */ /* 0x000fea000383ffff */
.L_x_3248:
[----:B--2---:R2:W3:Y:S02]  /*b4c0*/  SYNCS.PHASECHK.TRANS64.TRYWAIT P0, [R5+URZ], R4 ;  /* 0x00000004050075a7 */ /* 0x0044e4000800017f */
[----:B---3--:R-:W-:Y:S05]  /*b4d0*/  @!P0 NANOSLEEP.SYNCS 0x989680 ;  /* 0x009896800000895d */ /* 0x008fea0003900000 */
[----:B------:R-:W3:Y:S02]  /*b4e0*/  @!P0 SYNCS.PHASECHK.TRANS64 P0, [R5+URZ], R4 ;  /* 0x00000004050085a7 */ /* 0x000ee4000800007f */
[----:B---3--:R-:W-:Y:S05]  /*b4f0*/  @!P0 BRA `(.L_x_3248) ;  /* 0xfffffffc00f08947 */ /* 0x008fea000383ffff */
[----:B------:R-:W-:Y:S05]  /*b500*/  BRA `(.L_x_3281) ;  /* 0xfffffff400f47947 */ /* 0x000fea000383ffff */
.L_x_3282:
        /* <DEDUP_REMOVED lines=15> */
.L_x_3321:


//--------------------- .text._ZN7cutlass13device_kernelIN5flash22FlashAttnBwdPreprocessIN4cute5tupleIJNS3_1CILi64EEENS5_ILi96EEEEEENS_6half_tEfNS_4arch4Sm90ELb1ELb1EEEEEvNT_6ParamsE --------------------------
	.section	.text._ZN7cutlass13device_kernelIN5flash22FlashAttnBwdPreprocessIN4cute5tupleIJNS3_1CILi64EEENS5_ILi96EEEEEENS_6half_tEfNS_4arch4Sm90ELb1ELb1EEEEEvNT_6ParamsE,"ax",@progbits
	.align	128
.text._ZN7cutlass13device_kernelIN5flash22FlashAttnBwdPreprocessIN4cute5tupleIJNS3_1CILi64EEENS5_ILi96EEEEEENS_6half_tEfNS_4arch4Sm90ELb1ELb1EEEEEvNT_6ParamsE:
        .type           _ZN7cutlass13device_kernelIN5flash22FlashAttnBwdPreprocessIN4cute5tupleIJNS3_1CILi64EEENS5_ILi96EEEEEENS_6half_tEfNS_4arch4Sm90ELb1ELb1EEEEEvNT_6ParamsE,@function
        .size           _ZN7cutlass13device_kernelIN5flash22FlashAttnBwdPreprocessIN4cute5tupleIJNS3_1CILi64EEENS5_ILi96EEEEEENS_6half_tEfNS_4arch4Sm90ELb1ELb1EEEEEvNT_6ParamsE,(.L_x_3322 - _ZN7cutlass13device_kernelIN5flash22FlashAttnBwdPreprocessIN4cute5tupleIJNS3_1CILi64EEENS5_ILi96EEEEEENS_6half_tEfNS_4arch4Sm90ELb1ELb1EEEEEvNT_6ParamsE)
        .other          _ZN7cutlass13device_kernelIN5flash22FlashAttnBwdPreprocessIN4cute5tupleIJNS3_1CILi64EEENS5_ILi96EEEEEENS_6half_tEfNS_4arch4Sm90ELb1ELb1EEEEEvNT_6ParamsE,@"STO_CUDA_ENTRY STV_DEFAULT"
_ZN7cutlass13device_kernelIN5flash22FlashAttnBwdPreprocessIN4cute5tupleIJNS3_1CILi64EEENS5_ILi96EEEEEENS_6half_tEfNS_4arch4Sm90ELb1ELb1EEEEEvNT_6ParamsE:
[----:B------:R-:W-:Y:S08]  /*0000*/  LDC R1, c[0x0][0x28] ;  /* 0x00000a00ff017b82 */ /* 0x000ff00000000800 */
[----:B------:R-:W0:Y:S01]  /*0010*/  LDC.64 R4, c[0x0][0x2f8] ;  /* 0x0000be00ff047b82 */ /* 0x000e220000000a00 */
[----:B------:R-:W1:Y:S01]  /*0020*/  S2R R32, SR_CTAID.Z ;  /* 0x0000000000207919 */ /* 0x000e620000002700 */
[----:B------:R-:W-:Y:S01]  /*0030*/  ULDC.64 UR8, c[0x0][0x2f0] ;  /* 0x0000bc0000087ab9 */ /* 0x000fe20000000a00 */
[----:B------:R-:W-:Y:S01]  /*0040*/  ULDC.64 UR4, c[0x0][0x208] ;  /* 0x0000820000047ab9 */ /* 0x000fe20000000a00 */
[----:B------:R-:W-:-:S04]  /*0050*/  ISETP.NE.U32.AND P0, PT, RZ, UR8, PT ;  /* 0x00000008ff007c0c */ /* 0x000fc8000bf05070 */
[----:B------:R-:W1:Y:S01]  /*0060*/  LDC.64 R2, c[0x0][0x2f0] ;  /* 0x0000bc00ff027b82 */ /* 0x000e620000000a00 */
[----:B------:R-:W-:Y:S02]  /*0070*/  ISETP.NE.AND.EX P0, PT, RZ, UR9, PT, P0 ;  /* 0x00000009ff007c0c */ /* 0x000fe4000bf05300 */
[----:B0-----:R-:W-:-:S04]  /*0080*/  ISETP.NE.U32.AND P1, PT, R4, RZ, PT ;  /* 0x000000ff0400720c */ /* 0x001fc80003f25070 */
[----:B------:R-:W-:Y:S01]  /*0090*/  ISETP.NE.AND.EX P1, PT, R5, RZ, PT, P1 ;  /* 0x000000ff0500720c */ /* 0x000fe20003f25310 */
[----:B------:R-:W-:Y:S01]  /*00a0*/  ULDC UR6, c[0x0][0x218] ;  /* 0x0000860000067ab9 */ /* 0x000fe20000000800 */
[----:B-1----:R-:W-:-:S11]  /*00b0*/  IMAD.WIDE R2, R32, 0x4, R2 ;  /* 0x0000000420027825 */ /* 0x002fd600078e0202 */
[----:B------:R-:W0:Y:S01]  /*00c0*/  @P1 LDC.64 R8, c[0x0][0x2f8] ;  /* 0x0000be00ff081b82 */ /* 0x000e220000000a00 */
[----:B------:R-:W-:Y:S01]  /*00d0*/  MOV R5, UR6 ;  /* 0x0000000600057c02 */ /* 0x000fe20008000f00 */
[----:B------:R1:W5:Y:S01]  /*00e0*/  @P0 LDG.E R7, desc[UR4][R2.64] ;  /* 0x0000000402070981 */ /* 0x000362000c1e1900 */
[----:B------:R-:W2:Y:S01]  /*00f0*/  S2R R6, SR_CTAID.X ;  /* 0x0000000000067919 */ /* 0x000ea20000002500 */
[----:B0-----:R-:W-:-:S05]  /*0100*/  @P1 IMAD.WIDE R8, R32, 0x4, R8 ;  /* 0x0000000420081825 */ /* 0x001fca00078e0208 */
[----:B------:R1:W5:Y:S01]  /*0110*/  @P1 LDG.E R5, desc[UR4][R8.64] ;  /* 0x0000000408051981 */ /* 0x000362000c1e1900 */
[----:B------:R-:W0:Y:S01]  /*0120*/  S2UR UR6, SR_CTAID.Y ;  /* 0x00000000000679c3 */ /* 0x000e220000002600 */
[----:B--2---:R-:W-:Y:S01]  /*0130*/  SHF.L.U32 R4, R6, 0x6, RZ ;  /* 0x0000000606047819 */ /* 0x004fe200000006ff */
[----:B------:R-:W-:Y:S06]  /*0140*/  @P1 BRA `(.L_x_3283) ;  /* 0x0000000000101947 */ /* 0x000fec0003800000 */
[----:B------:R-:W-:Y:S05]  /*0150*/  @!P0 BRA `(.L_x_3283) ;  /* 0x00000000000c8947 */ /* 0x000fea0003800000 */
[----:B------:R-:W2:Y:S04]  /*0160*/  LDG.E R0, desc[UR4][R2.64] ;  /* 0x0000000402007981 */ /* 0x000ea8000c1e1900 */
[----:B-----5:R-:W2:Y:S02]  /*0170*/  LDG.E R5, desc[UR4][R2.64+0x4] ;  /* 0x0000040402057981 */ /* 0x020ea4000c1e1900 */
[----:B--2---:R-:W-:-:S07]  /*0180*/  IADD3 R5, -R0, R5, RZ ;  /* 0x0000000500057210 */ /* 0x004fce0007ffe1ff */
.L_x_3283:
[----:B------:R-:W-:Y:S02]  /*0190*/  ISETP.NE.U32.AND P2, PT, RZ, UR8, PT ;  /* 0x00000008ff007c0c */ /* 0x000fe4000bf45070 */
[----:B-----5:R-:W-:Y:S02]  /*01a0*/  ISETP.LE.AND P1, PT, R5, R4, PT ;  /* 0x000000040500720c */ /* 0x020fe40003f23270 */
[----:B------:R-:W-:-:S13]  /*01b0*/  ISETP.NE.AND.EX P2, PT, RZ, UR9, PT, P2 ;  /* 0x00000009ff007c0c */ /* 0x000fda000bf45320 */
[----:B0-----:R-:W-:Y:S05]  /*01c0*/  @P2 EXIT P1 ;  /* 0x000000000000294d */ /* 0x001fea0000800000 */
[----:B-1----:R-:W0:Y:S01]  /*01d0*/  S2R R3, SR_TID.X ;  /* 0x0000000000037919 */ /* 0x002e220000002100 */
[----:B------:R-:W-:Y:S01]  /*01e0*/  IADD3 R2, -R4, R5, RZ ;  /* 0x0000000504027210 */ /* 0x000fe20007ffe1ff */
[----:B------:R-:W-:Y:S01]  /*01f0*/  USHF.R.S32.HI UR7, URZ, 0x1f, UR6 ;  /* 0x0000001f3f077899 */ /* 0x000fe20008011406 */
[----:B------:R-:W-:Y:S01]  /*0200*/  SHF.R.S32.HI R39, RZ, 0x1f, R32 ;  /* 0x0000001fff277819 */ /* 0x000fe20000011420 */
[----:B------:R-:W-:Y:S01]  /*0210*/  BSSY B0, `(.L_x_3284) ;  /* 0x000002e000007945 */ /* 0x000fe20003800000 */
[----:B------:R-:W-:Y:S01]  /*0220*/  CS2R R42, SRZ ;  /* 0x00000000002a7805 */ /* 0x000fe2000001ff00 */
[----:B------:R-:W-:Y:S01]  /*0230*/  HFMA2.MMA R30, -RZ, RZ, 0, 0 ;  /* 0x00000000ff1e7435 */ /* 0x000fe200000001ff */
[----:B------:R-:W-:Y:S02]  /*0240*/  @P0 SHF.R.S32.HI R43, RZ, 0x1f, R7 ;  /* 0x0000001fff2b0819 */ /* 0x000fe40000011407 */
[----:B------:R-:W-:Y:S02]  /*0250*/  CS2R R16, SRZ ;  /* 0x0000000000107805 */ /* 0x000fe4000001ff00 */
[----:B------:R-:W-:-:S02]  /*0260*/  @P0 MOV R42, R7 ;  /* 0x00000007002a0202 */ /* 0x000fc40000000f00 */
[----:B------:R-:W-:Y:S02]  /*0270*/  CS2R R8, SRZ ;  /* 0x0000000000087805 */ /* 0x000fe4000001ff00 */
[----:B------:R-:W-:Y:S02]  /*0280*/  SEL R0, R32, RZ, !P2 ;  /* 0x000000ff20007207 */ /* 0x000fe40005000000 */
[----:B------:R-:W-:Y:S02]  /*0290*/  CS2R R10, SRZ ;  /* 0x00000000000a7805 */ /* 0x000fe4000001ff00 */
[----:B------:R-:W-:Y:S02]  /*02a0*/  MOV R40, 0x7f800000 ;  /* 0x7f80000000287802 */ /* 0x000fe40000000f00 */
[----:B------:R-:W-:Y:S02]  /*02b0*/  CS2R R12, SRZ ;  /* 0x00000000000c7805 */ /* 0x000fe4000001ff00 */
[----:B------:R-:W-:-:S02]  /*02c0*/  CS2R R14, SRZ ;  /* 0x00000000000e7805 */ /* 0x000fc4000001ff00 */
[----:B------:R-:W-:Y:S02]  /*02d0*/  CS2R R18, SRZ ;  /* 0x0000000000127805 */ /* 0x000fe4000001ff00 */
[----:B------:R-:W-:Y:S02]  /*02e0*/  CS2R R20, SRZ ;  /* 0x0000000000147805 */ /* 0x000fe4000001ff00 */
[----:B------:R-:W-:Y:S02]  /*02f0*/  CS2R R28, SRZ ;  /* 0x00000000001c7805 */ /* 0x000fe4000001ff00 */
[----:B------:R-:W-:Y:S02]  /*0300*/  CS2R R24, SRZ ;  /* 0x0000000000187805 */ /* 0x000fe4000001ff00 */
[----:B------:R-:W-:Y:S02]  /*0310*/  SEL R39, R39, RZ, !P2 ;  /* 0x000000ff27277207 */ /* 0x000fe40005000000 */
[----:B0-----:R-:W-:-:S02]  /*0320*/  ISETP.GT.AND P1, PT, R3, 0x3f, PT ;  /* 0x0000003f0300780c */ /* 0x001fc40003f24270 */
[----:B------:R-:W-:Y:S02]  /*0330*/  SHF.R.S32.HI R22, RZ, 0x1f, R3 ;  /* 0x0000001fff167819 */ /* 0x000fe40000011403 */
[----:B------:R-:W-:Y:S02]  /*0340*/  ISETP.GE.OR P4, PT, R3, R2, P1 ;  /* 0x000000020300720c */ /* 0x000fe40000f86670 */
[----:B------:R-:W-:Y:S02]  /*0350*/  LEA.HI R27, R22, R3, RZ, 0x2 ;  /* 0x00000003161b7211 */ /* 0x000fe400078f10ff */
[----:B------:R-:W-:Y:S02]  /*0360*/  CS2R R22, SRZ ;  /* 0x0000000000167805 */ /* 0x000fe4000001ff00 */
[----:B------:R-:W-:Y:S02]  /*0370*/  SHF.R.S32.HI R33, RZ, 0x2, R27 ;  /* 0x00000002ff217819 */ /* 0x000fe4000001141b */
[----:B------:R-:W-:-:S02]  /*0380*/  LOP3.LUT R38, R27, 0xfffffffc, RZ, 0xc0, !PT ;  /* 0xfffffffc1b267812 */ /* 0x000fc400078ec0ff */
[----:B------:R-:W-:Y:S02]  /*0390*/  CS2R R26, SRZ ;  /* 0x00000000001a7805 */ /* 0x000fe4000001ff00 */
[----:B------:R-:W-:Y:S02]  /*03a0*/  ISETP.GE.AND P3, PT, R33, R2, PT ;  /* 0x000000022100720c */ /* 0x000fe40003f66270 */
[----:B------:R-:W-:Y:S01]  /*03b0*/  IADD3 R38, -R38, R3, RZ ;  /* 0x0000000326267210 */ /* 0x000fe20007ffe1ff */
[----:B------:R-:W-:Y:S10]  /*03c0*/  @P4 BRA `(.L_x_3285) ;  /* 0x0000000000484947 */ /* 0x000ff40003800000 */
[----:B------:R-:W0:Y:S01]  /*03d0*/  LDC.64 R34, c[0x0][0x290] ;  /* 0x0000a400ff227b82 */ /* 0x000e220000000a00 */
[----:B------:R-:W-:Y:S01]  /*03e0*/  SHF.R.S32.HI R31, RZ, 0x1f, R4 ;  /* 0x0000001fff1f7819 */ /* 0x000fe20000011404 */
[----:B------:R-:W-:Y:S01]  /*03f0*/  ULDC.64 UR8, c[0x0][0x298] ;  /* 0x0000a60000087ab9 */ /* 0x000fe20000000a00 */
[--C-:B------:R-:W-:Y:S02]  /*0400*/  SHF.R.S32.HI R37, RZ, 0x1f, R3.reuse ;  /* 0x0000001fff257819 */ /* 0x100fe40000011403 */
[----:B------:R-:W-:-:S04]  /*0410*/  IADD3 R36, P2, P4, R42, R4, R3 ;  /* 0x000000042a247210 */ /* 0x000fc80007c5e003 */
[----:B------:R-:W-:Y:S01]  /*0420*/  IADD3.X R37, R43, R31, R37, P2, P4 ;  /* 0x0000001f2b257210 */ /* 0x000fe200017e8425 */
[----:B0-----:R-:W-:-:S04]  /*0430*/  IMAD R40, R34, UR7, RZ ;  /* 0x0000000722287c24 */ /* 0x001fc8000f8e02ff */
[----:B------:R-:W-:Y:S02]  /*0440*/  IMAD R31, R35, UR6, R40 ;  /* 0x00000006231f7c24 */ /* 0x000fe4000f8e0228 */
[----:B------:R-:W-:-:S04]  /*0450*/  IMAD.WIDE.U32 R34, R34, UR6, R36 ;  /* 0x0000000622227c25 */ /* 0x000fc8000f8e0024 */
[----:B------:R-:W-:Y:S01]  /*0460*/  IMAD R37, R39, UR8, RZ ;  /* 0x0000000827257c24 */ /* 0x000fe2000f8e02ff */
[----:B------:R-:W-:-:S03]  /*0470*/  IADD3 R35, R35, R31, RZ ;  /* 0x0000001f23237210 */ /* 0x000fc60007ffe0ff */
[C---:B------:R-:W-:Y:S02]  /*0480*/  IMAD R31, R0.reuse, UR9, R37 ;  /* 0x00000009001f7c24 */ /* 0x040fe4000f8e0225 */
[----:B------:R-:W-:Y:S01]  /*0490*/  IMAD.WIDE.U32 R34, R0, UR8, R34 ;  /* 0x0000000800227c25 */ /* 0x000fe2000f8e0022 */
[----:B------:R-:W-:-:S04]  /*04a0*/  ULDC.64 UR8, c[0x0][0x288] ;  /* 0x0000a20000087ab9 */ /* 0x000fc80000000a00 */
[----:B------:R-:W-:Y:S02]  /*04b0*/  IADD3 R31, R35, R31, RZ ;  /* 0x0000001f231f7210 */ /* 0x000fe40007ffe0ff */
[----:B------:R-:W-:-:S04]  /*04c0*/  LEA R40, P2, R34, UR8, 0x2 ;  /* 0x0000000822287c11 */ /* 0x000fc8000f8410ff */
[----:B------:R-:W-:-:S05]  /*04d0*/  LEA.HI.X R41, R34, UR9, R31, 0x2, P2 ;  /* 0x0000000922297c11 */ /* 0x000fca00090f141f */
[----:B------:R0:W5:Y:S04]  /*04e0*/  LDG.E R40, desc[UR4][R40.64] ;  /* 0x0000000428287981 */ /* 0x000168000c1e1900 */
.L_x_3285:
[----:B------:R-:W-:Y:S05]  /*04f0*/  BSYNC B0 ;  /* 0x0000000000007941 */ /* 0x000fea0003800000 */
.L_x_3284:
[----:B------:R-:W-:Y:S04]  /*0500*/  BSSY B0, `(.L_x_3286) ;  /* 0x0000022000007945 */ /* 0x000fe80003800000 */
[----:B------:R-:W-:Y:S05]  /*0510*/  @P3 BRA `(.L_x_3287) ;  /* 0x0000000000803947 */ /* 0x000fea0003800000 */
[----:B------:R-:W1:Y:S01]  /*0520*/  LDC.64 R34, c[0x0][0x230] ;  /* 0x00008c00ff227b82 */ /* 0x000e620000000a00 */
[----:B------:R-:W-:Y:S01]  /*0530*/  SHF.L.U32 R36, R38, 0x3, RZ ;  /* 0x0000000326247819 */ /* 0x000fe200000006ff */
[----:B------:R-:W-:Y:S01]  /*0540*/  ULDC.64 UR8, c[0x0][0x238] ;  /* 0x00008e0000087ab9 */ /* 0x000fe20000000a00 */
[----:B------:R-:W-:Y:S02]  /*0550*/  ULDC.64 UR10, c[0x0][0x228] ;  /* 0x00008a00000a7ab9 */ /* 0x000fe40000000a00 */
[----:B------:R-:W-:Y:S02]  /*0560*/  SHF.R.S32.HI R37, RZ, 0x1f, R36 ;  /* 0x0000001fff257819 */ /* 0x000fe40000011424 */
[----:B0-----:R-:W-:Y:S01]  /*0570*/  IADD3 R41, R36, 0x40, RZ ;  /* 0x0000004024297810 */ /* 0x001fe20007ffe0ff */
[----:B-1----:R-:W-:-:S04]  /*0580*/  IMAD R44, R34, UR7, RZ ;  /* 0x00000007222c7c24 */ /* 0x002fc8000f8e02ff */
[----:B------:R-:W-:Y:S01]  /*0590*/  IMAD R31, R35, UR6, R44 ;  /* 0x00000006231f7c24 */ /* 0x000fe2000f8e022c */
[----:B------:R-:W-:Y:S01]  /*05a0*/  IADD3 R44, P2, R33, R42, RZ ;  /* 0x0000002a212c7210 */ /* 0x000fe20007f5e0ff */
[----:B------:R-:W-:-:S03]  /*05b0*/  IMAD.WIDE.U32 R34, R34, UR6, R36 ;  /* 0x0000000622227c25 */ /* 0x000fc6000f8e0024 */
[----:B------:R-:W-:Y:S01]  /*05c0*/  LEA.HI.X.SX32 R45, R33, R43, 0x1, P2 ;  /* 0x0000002b212d7211 */ /* 0x000fe200010f0eff */
[----:B------:R-:W-:Y:S01]  /*05d0*/  IMAD R37, R39, UR8, RZ ;  /* 0x0000000827257c24 */ /* 0x000fe2000f8e02ff */
[----:B------:R-:W-:-:S03]  /*05e0*/  IADD3 R35, R35, R31, RZ ;  /* 0x0000001f23237210 */ /* 0x000fc60007ffe0ff */
[----:B------:R-:W-:Y:S01]  /*05f0*/  IMAD R31, R0, UR9, R37 ;  /* 0x00000009001f7c24 */ /* 0x000fe2000f8e0225 */
[----:B------:R-:W-:Y:S01]  /*0600*/  IADD3 R37, R36, 0x20, RZ ;  /* 0x0000002024257810 */ /* 0x000fe20007ffe0ff */
[----:B------:R-:W-:Y:S01]  /*0610*/  IMAD.WIDE.U32 R34, R0, UR8, R34 ;  /* 0x0000000800227c25 */ /* 0x000fe2000f8e0022 */
[----:B------:R-:W-:Y:S02]  /*0620*/  ULDC UR8, c[0x0][0x21c] ;  /* 0x0000870000087ab9 */ /* 0x000fe40000000800 */
[----:B------:R-:W-:Y:S01]  /*0630*/  ISETP.GE.AND P2, PT, R36, UR8, PT ;  /* 0x0000000824007c0c */ /* 0x000fe2000bf46270 */
[----:B------:R-:W-:Y:S01]  /*0640*/  IMAD.WIDE R44, R6, 0x40, R44 ;  /* 0x00000040062c7825 */ /* 0x000fe200078e022c */
[----:B------:R-:W-:Y:S02]  /*0650*/  IADD3 R35, R35, R31, RZ ;  /* 0x0000001f23237210 */ /* 0x000fe40007ffe0ff */
[----:B------:R-:W-:Y:S01]  /*0660*/  ISETP.GE.AND P4, PT, R37, UR8, PT ;  /* 0x0000000825007c0c */ /* 0x000fe2000bf86270 */
[----:B------:R-:W-:Y:S01]  /*0670*/  IMAD R31, R45, UR10, RZ ;  /* 0x0000000a2d1f7c24 */ /* 0x000fe2000f8e02ff */
[----:B------:R-:W-:Y:S01]  /*0680*/  ISETP.GE.AND P5, PT, R41, UR8, PT ;  /* 0x0000000829007c0c */ /* 0x000fe2000bfa6270 */
[----:B------:R-:W-:Y:S01]  /*0690*/  IMAD.WIDE.U32 R34, R44, UR10, R34 ;  /* 0x0000000a2c227c25 */ /* 0x000fe2000f8e0022 */
[----:B------:R-:W-:-:S03]  /*06a0*/  ULDC.64 UR8, c[0x0][0x210] ;  /* 0x0000840000087ab9 */ /* 0x000fc60000000a00 */
[----:B------:R-:W-:Y:S01]  /*06b0*/  IMAD R31, R44, UR11, R31 ;  /* 0x0000000b2c1f7c24 */ /* 0x000fe2000f8e021f */
[----:B------:R-:W-:-:S04]  /*06c0*/  LEA R36, P6, R34, UR8, 0x1 ;  /* 0x0000000822247c11 */ /* 0x000fc8000f8c08ff */
[----:B------:R-:W-:-:S04]  /*06d0*/  IADD3 R31, R35, R31, RZ ;  /* 0x0000001f231f7210 */ /* 0x000fc80007ffe0ff */
[----:B------:R-:W-:-:S05]  /*06e0*/  LEA.HI.X R37, R34, UR9, R31, 0x1, P6 ;  /* 0x0000000922257c11 */ /* 0x000fca000b0f0c1f */
[----:B------:R1:W5:Y:S04]  /*06f0*/  @!P2 LDG.E.128 R8, desc[UR4][R36.64] ;  /* 0x000000042408a981 */ /* 0x000368000c1e1d00 */
[----:B------:R1:W5:Y:S04]  /*0700*/  @!P4 LDG.E.128 R12, desc[UR4][R36.64+0x40] ;  /* 0x00004004240cc981 */ /* 0x000368000c1e1d00 */
[----:B------:R1:W5:Y:S02]  /*0710*/  @!P5 LDG.E.128 R24, desc[UR4][R36.64+0x80] ;  /* 0x000080042418d981 */ /* 0x000364000c1e1d00 */
.L_x_3287:
[----:B------:R-:W-:Y:S05]  /*0720*/  BSYNC B0 ;  /* 0x0000000000007941 */ /* 0x000fea0003800000 */
.L_x_3286:
[----:B------:R-:W-:Y:S01]  /*0730*/  BSSY B0, `(.L_x_3288) ;  /* 0x0000024000007945 */ /* 0x000fe20003800000 */
[----:B------:R-:W-:Y:S01]  /*0740*/  HFMA2.MMA R31, -RZ, RZ, 0, 0 ;  /* 0x00000000ff1f7435 */ /* 0x000fe200000001ff */
[----:B0----5:R-:W-:Y:S02]  /*0750*/  MOV R41, R8 ;  /* 0x0000000800297202 */ /* 0x021fe40000000f00 */
[----:B------:R-:W-:Y:S08]  /*0760*/  @P3 BRA `(.L_x_3289) ;  /* 0x0000000000803947 */ /* 0x000ff00003800000 */
[----:B-1----:R-:W0:Y:S01]  /*0770*/  LDC.64 R36, c[0x0][0x250] ;  /* 0x00009400ff247b82 */ /* 0x002e220000000a00 */
[----:B------:R-:W-:Y:S01]  /*0780*/  SHF.L.U32 R34, R38, 0x3, RZ ;  /* 0x0000000326227819 */ /* 0x000fe200000006ff */
[----:B------:R-:W-:Y:S01]  /*0790*/  ULDC.64 UR8, c[0x0][0x258] ;  /* 0x0000960000087ab9 */ /* 0x000fe20000000a00 */
[C---:B------:R-:W-:Y:S01]  /*07a0*/  IADD3 R42, P2, R33.reuse, R42, RZ ;  /* 0x0000002a212a7210 */ /* 0x040fe20007f5e0ff */
[----:B------:R-:W-:Y:S01]  /*07b0*/  ULDC UR10, c[0x0][0x21c] ;  /* 0x00008700000a7ab9 */ /* 0x000fe20000000800 */
[----:B------:R-:W-:Y:S02]  /*07c0*/  SHF.R.S32.HI R35, RZ, 0x1f, R34 ;  /* 0x0000001fff237819 */ /* 0x000fe40000011422 */
[----:B------:R-:W-:Y:S02]  /*07d0*/  LEA.HI.X.SX32 R43, R33, R43, 0x1, P2 ;  /* 0x0000002b212b7211 */ /* 0x000fe400010f0eff */
[----:B------:R-:W-:Y:S01]  /*07e0*/  ISETP.GE.AND P3, PT, R34, UR10, PT ;  /* 0x0000000a22007c0c */ /* 0x000fe2000bf66270 */
[----:B0-----:R-:W-:-:S04]  /*07f0*/  IMAD R44, R36, UR7, RZ ;  /* 0x00000007242c7c24 */ /* 0x001fc8000f8e02ff */
[----:B------:R-:W-:Y:S02]  /*0800*/  IMAD R45, R37, UR6, R44 ;  /* 0x00000006252d7c24 */ /* 0x000fe4000f8e022c */
[----:B------:R-:W-:-:S04]  /*0810*/  IMAD.WIDE.U32 R36, R36, UR6, R34 ;  /* 0x0000000624247c25 */ /* 0x000fc8000f8e0022 */
[----:B------:R-:W-:Y:S01]  /*0820*/  IMAD R35, R39, UR8, RZ ;  /* 0x0000000827237c24 */ /* 0x000fe2000f8e02ff */
[----:B------:R-:W-:-:S03]  /*0830*/  IADD3 R37, R37, R45, RZ ;  /* 0x0000002d25257210 */ /* 0x000fc60007ffe0ff */
[C---:B------:R-:W-:Y:S02]  /*0840*/  IMAD R35, R0.reuse, UR9, R35 ;  /* 0x0000000900237c24 */ /* 0x040fe4000f8e0223 */
[----:B------:R-:W-:Y:S01]  /*0850*/  IMAD.WIDE.U32 R44, R0, UR8, R36 ;  /* 0x00000008002c7c25 */ /* 0x000fe2000f8e0024 */
[----:B------:R-:W-:-:S03]  /*0860*/  ULDC.64 UR8, c[0x0][0x248] ;  /* 0x0000920000087ab9 */ /* 0x000fc60000000a00 */
[----:B------:R-:W-:Y:S01]  /*0870*/  IMAD.WIDE R36, R6, 0x40, R42 ;  /* 0x0000004006247825 */ /* 0x000fe200078e022a */
[----:B------:R-:W-:Y:S02]  /*0880*/  IADD3 R45, R45, R35, RZ ;  /* 0x000000232d2d7210 */ /* 0x000fe40007ffe0ff */
[C---:B------:R-:W-:Y:S01]  /*0890*/  IADD3 R42, R34.reuse, 0x40, RZ ;  /* 0x00000040222a7810 */ /* 0x040fe20007ffe0ff */
[----:B------:R-:W-:Y:S01]  /*08a0*/  IMAD R35, R37, UR8, RZ ;  /* 0x0000000825237c24 */ /* 0x000fe2000f8e02ff */
[----:B------:R-:W-:Y:S01]  /*08b0*/  IADD3 R37, R34, 0x20, RZ ;  /* 0x0000002022257810 */ /* 0x000fe20007ffe0ff */
[----:B------:R-:W-:Y:S01]  /*08c0*/  IMAD.WIDE.U32 R44, R36, UR8, R44 ;  /* 0x00000008242c7c25 */ /* 0x000fe2000f8e002c */
[----:B------:R-:W-:Y:S02]  /*08d0*/  ISETP.GE.AND P5, PT, R42, UR10, PT ;  /* 0x0000000a2a007c0c */ /* 0x000fe4000bfa6270 */
[----:B------:R-:W-:Y:S01]  /*08e0*/  ISETP.GE.AND P4, PT, R37, UR10, PT ;  /* 0x0000000a25007c0c */ /* 0x000fe2000bf86270 */
[----:B------:R-:W-:Y:S01]  /*08f0*/  IMAD R35, R36, UR9, R35 ;  /* 0x0000000924237c24 */ /* 0x000fe2000f8e0223 */
[----:B------:R-:W-:-:S02]  /*0900*/  ULDC.64 UR8, c[0x0][0x240] ;  /* 0x0000900000087ab9 */ /* 0x000fc40000000a00 */
[----:B------:R-:W-:Y:S02]  /*0910*/  LEA R34, P2, R44, UR8, 0x1 ;  /* 0x000000082c227c11 */ /* 0x000fe4000f8408ff */
[----:B------:R-:W-:-:S04]  /*0920*/  IADD3 R35, R45, R35, RZ ;  /* 0x000000232d237210 */ /* 0x000fc80007ffe0ff */
[----:B------:R-:W-:-:S05]  /*0930*/  LEA.HI.X R35, R44, UR9, R35, 0x1, P2 ;  /* 0x000000092c237c11 */ /* 0x000fca00090f0c23 */
[----:B------:R0:W5:Y:S04]  /*0940*/  @!P3 LDG.E.128 R16, desc[UR4][R34.64] ;  /* 0x000000042210b981 */ /* 0x000168000c1e1d00 */
[----:B------:R0:W5:Y:S04]  /*0950*/  @!P4 LDG.E.128 R20, desc[UR4][R34.64+0x40] ;  /* 0x000040042214c981 */ /* 0x000168000c1e1d00 */
[----:B------:R0:W5:Y:S02]  /*0960*/  @!P5 LDG.E.128 R28, desc[UR4][R34.64+0x80] ;  /* 0x00008004221cd981 */ /* 0x000164000c1e1d00 */
.L_x_3289:
[----:B------:R-:W-:Y:S05]  /*0970*/  BSYNC B0 ;  /* 0x0000000000007941 */ /* 0x000fea0003800000 */
.L_x_3288:
[--C-:B------:R-:W-:Y:S01]  /*0980*/  HADD2.F32 R8, -RZ, R41.reuse.H1_H1 ;  /* 0x30000029ff087230 */ /* 0x100fe20000004100 */
[----:B------:R-:W-:Y:S01]  /*0990*/  @P0 LEA R7, R32, R7, 0x6 ;  /* 0x0000000720070211 */ /* 0x000fe200078e30ff */
[--C-:B0----5:R-:W-:Y:S01]  /*09a0*/  HADD2.F32 R35, -RZ, R16.reuse.H1_H1 ;  /* 0x30000010ff237230 */ /* 0x121fe20000004100 */
[----:B------:R-:W-:Y:S01]  /*09b0*/  ISETP.NE.AND P2, PT, R38, RZ, PT ;  /* 0x000000ff2600720c */ /* 0x000fe20003f45270 */
[----:B------:R-:W-:Y:S01]  /*09c0*/  HADD2.F32 R41, -RZ, R41.H0_H0 ;  /* 0x20000029ff297230 */ /* 0x000fe20000004100 */
[----:B------:R-:W-:Y:S01]  /*09d0*/  BSSY B0, `(.L_x_3290) ;  /* 0x0000067000007945 */ /* 0x000fe20003800000 */
[----:B------:R-:W-:Y:S02]  /*09e0*/  HADD2.F32 R16, -RZ, R16.H0_H0 ;  /* 0x20000010ff107230 */ /* 0x000fe40000004100 */
[----:B------:R-:W-:Y:S01]  /*09f0*/  FMUL.FTZ R34, R8, R35 ;  /* 0x0000002308227220 */ /* 0x000fe20000410000 */
        /* <DEDUP_REMOVED lines=13> */
[----:B------:R-:W-:Y:S02]  /*0ad0*/  HADD2.F32 R8, -RZ, R11.H0_H0 ;  /* 0x2000000bff087230 */ /* 0x000fe40000004100 */
[----:B------:R-:W-:Y:S02]  /*0ae0*/  HADD2.F32 R17, -RZ, R19.H0_H0 ;  /* 0x20000013ff117230 */ /* 0x000fe40000004100 */
[----:B------:R-:W-:Y:S01]  /*0af0*/  FFMA.FTZ R9, R10, R9, R35 ;  /* 0x000000090a097223 */ /* 0x000fe20000010023 */
[----:B------:R-:W-:Y:S02]  /*0b00*/  HADD2.F32 R11, -RZ, R11.H1_H1 ;  /* 0x3000000bff0b7230 */ /* 0x000fe40000004100 */
[----:B------:R-:W-:Y:S02]  /*0b10*/  HADD2.F32 R10, -RZ, R19.H1_H1 ;  /* 0x30000013ff0a7230 */ /* 0x000fe40000004100 */
[----:B------:R-:W-:Y:S01]  /*0b20*/  FFMA.FTZ R12, R8, R17, R9 ;  /* 0x00000011080c7223 */ /* 0x000fe20000010009 */
[----:B------:R-:W-:Y:S01]  /*0b30*/  MOV R17, R13 ;  /* 0x0000000d00117202 */ /* 0x000fe20000000f00 */
        /* <DEDUP_REMOVED lines=47> */
[----:B------:R-:W-:-:S04]  /*0e30*/  FFMA.FTZ R8, R8, R9, R11 ;  /* 0x0000000908087223 */ /* 0x000fc8000001000b */
[----:B------:R-:W-:Y:S01]  /*0e40*/  FFMA.FTZ R27, R27, R10, R8 ;  /* 0x0000000a1b1b7223 */ /* 0x000fe20000010008 */
[----:B------:R-:W-:-:S04]  /*0e50*/  @P0 SHF.R.S32.HI R10, RZ, 0x1f, R7 ;  /* 0x0000001fff0a0819 */ /* 0x000fc80000011407 */
[----:B------:R-:W0:Y:S01]  /*0e60*/  SHFL.BFLY PT, R8, R27, 0x2, 0x1f ;  /* 0x0c401f001b087f89 */ /* 0x000e2200000e0000 */
[----:B------:R-:W-:Y:S01]  /*0e70*/  @P0 LEA.HI R10, R10, R7, RZ, 0x6 ;  /* 0x000000070a0a0211 */ /* 0x000fe200078f30ff */
[----:B------:R-:W-:-:S06]  /*0e80*/  HFMA2.MMA R7, -RZ, RZ, 0, 0 ;  /* 0x00000000ff077435 */ /* 0x000fcc00000001ff */
[----:B------:R-:W-:Y:S01]  /*0e90*/  @P0 LOP3.LUT R7, R10, 0xffffffc0, RZ, 0xc0, !PT ;  /* 0xffffffc00a070812 */ /* 0x000fe200078ec0ff */
[----:B0-----:R-:W-:Y:S02]  /*0ea0*/  FADD.FTZ R11, R27, R8 ;  /* 0x000000081b0b7221 */ /* 0x001fe40000010000 */
[----:B------:R-:W0:Y:S03]  /*0eb0*/  LDC.64 R8, c[0x0][0x2d0] ;  /* 0x0000b400ff087b82 */ /* 0x000e260000000a00 */
[----:B------:R-:W2:Y:S02]  /*0ec0*/  SHFL.BFLY PT, R12, R11, 0x1, 0x1f ;  /* 0x0c201f000b0c7f89 */ /* 0x000ea400000e0000 */
[----:B--2---:R-:W-:Y:S01]  /*0ed0*/  FADD.FTZ R16, R11, R12 ;  /* 0x0000000c0b107221 */ /* 0x004fe20000010000 */
[----:B------:R-:W-:Y:S06]  /*0ee0*/  @P2 BRA `(.L_x_3291) ;  /* 0x0000000000542947 */ /* 0x000fec0003800000 */
[----:B------:R-:W2:Y:S01]  /*0ef0*/  LDC.64 R14, c[0x0][0x278] ;  /* 0x00009e00ff0e7b82 */ /* 0x000ea20000000a00 */
[----:B------:R-:W-:Y:S01]  /*0f00*/  SHF.R.S32.HI R12, RZ, 0x1f, R33 ;  /* 0x0000001fff0c7819 */ /* 0x000fe20000011421 */
[----:B------:R-:W-:Y:S01]  /*0f10*/  ULDC.64 UR8, c[0x0][0x280] ;  /* 0x0000a00000087ab9 */ /* 0x000fe20000000a00 */
[--C-:B------:R-:W-:Y:S02]  /*0f20*/  IADD3 R10, P0, P2, R7, R33, R4.reuse ;  /* 0x00000021070a7210 */ /* 0x100fe40007a1e004 */
[----:B------:R-:W-:Y:S02]  /*0f30*/  SHF.R.S32.HI R13, RZ, 0x1f, R4 ;  /* 0x0000001fff0d7819 */ /* 0x000fe40000011404 */
[----:B------:R-:W-:-:S04]  /*0f40*/  SHF.R.S32.HI R11, RZ, 0x1f, R7 ;  /* 0x0000001fff0b7819 */ /* 0x000fc80000011407 */
[----:B------:R-:W-:Y:S02]  /*0f50*/  IADD3.X R11, R11, R12, R13, P0, P2 ;  /* 0x0000000c0b0b7210 */ /* 0x000fe400007e440d */
[----:B------:R-:W-:Y:S01]  /*0f60*/  ISETP.GE.AND P0, PT, R33, R2, PT ;  /* 0x000000022100720c */ /* 0x000fe20003f06270 */
[C---:B--2---:R-:W-:Y:S02]  /*0f70*/  IMAD R12, R14.reuse, UR7, RZ ;  /* 0x000000070e0c7c24 */ /* 0x044fe4000f8e02ff */
[----:B------:R-:W-:-:S04]  /*0f80*/  IMAD.WIDE.U32 R10, R14, UR6, R10 ;  /* 0x000000060e0a7c25 */ /* 0x000fc8000f8e000a */
[----:B------:R-:W-:Y:S02]  /*0f90*/  IMAD R13, R15, UR6, R12 ;  /* 0x000000060f0d7c24 */ /* 0x000fe4000f8e020c */
[----:B------:R-:W-:-:S03]  /*0fa0*/  IMAD R15, R39, UR8, RZ ;  /* 0x00000008270f7c24 */ /* 0x000fc6000f8e02ff */
[----:B------:R-:W-:Y:S01]  /*0fb0*/  IADD3 R11, R11, R13, RZ ;  /* 0x0000000d0b0b7210 */ /* 0x000fe20007ffe0ff */
[C---:B------:R-:W-:Y:S02]  /*0fc0*/  IMAD R15, R0.reuse, UR9, R15 ;  /* 0x00000009000f7c24 */ /* 0x040fe4000f8e020f */
[----:B------:R-:W-:Y:S01]  /*0fd0*/  IMAD.WIDE.U32 R10, R0, UR8, R10 ;  /* 0x00000008000a7c25 */ /* 0x000fe2000f8e000a */
[----:B------:R-:W-:-:S04]  /*0fe0*/  ULDC.64 UR8, c[0x0][0x260] ;  /* 0x0000980000087ab9 */ /* 0x000fc80000000a00 */
[----:B------:R-:W-:Y:S02]  /*0ff0*/  IADD3 R11, R11, R15, RZ ;  /* 0x0000000f0b0b7210 */ /* 0x000fe40007ffe0ff */
[----:B------:R-:W-:-:S04]  /*1000*/  LEA R12, P2, R10, UR8, 0x2 ;  /* 0x000000080a0c7c11 */ /* 0x000fc8000f8410ff */
[----:B------:R-:W-:Y:S02]  /*1010*/  LEA.HI.X R13, R10, UR9, R11, 0x2, P2 ;  /* 0x000000090a0d7c11 */ /* 0x000fe400090f140b */
[----:B------:R-:W-:-:S05]  /*1020*/  FSEL R11, R16, RZ, !P0 ;  /* 0x000000ff100b7208 */ /* 0x000fca0004000000 */
[----:B------:R2:W-:Y:S02]  /*1030*/  STG.E desc[UR4][R12.64], R11 ;  /* 0x0000000b0c007986 */ /* 0x0005e4000c101904 */
.L_x_3291:
[----:B------:R-:W-:Y:S05]  /*1040*/  BSYNC B0 ;  /* 0x0000000000007941 */ /* 0x000fea0003800000 */
.L_x_3290:
[----:B------:R-:W-:Y:S01]  /*1050*/  IADD3 R5, R5, 0x3f, RZ ;  /* 0x0000003f05057810 */ /* 0x000fe20007ffe0ff */
[----:B------:R-:W-:Y:S01]  /*1060*/  IMAD R10, R7, 0x60, RZ ;  /* 0x00000060070a7824 */ /* 0x000fe200078e02ff */
[----:B--2---:R-:W-:Y:S01]  /*1070*/  SHF.L.U32 R12, R3, 0x2, RZ ;  /* 0x00000002030c7819 */ /* 0x004fe200000006ff */
[----:B------:R-:W-:Y:S01]  /*1080*/  IMAD R11, R6, 0x1800, RZ ;  /* 0x00001800060b7824 */ /* 0x000fe200078e02ff */
[----:B------:R-:W-:Y:S01]  /*1090*/  SHF.R.S32.HI R2, RZ, 0x1f, R5 ;  /* 0x0000001fff027819 */ /* 0x000fe20000011405 */
[----:B0-----:R-:W-:Y:S01]  /*10a0*/  IMAD R16, R8, UR7, RZ ;  /* 0x0000000708107c24 */ /* 0x001fe2000f8e02ff */
[----:B------:R-:W-:Y:S01]  /*10b0*/  SHF.R.S32.HI R13, RZ, 0x1f, R10 ;  /* 0x0000001fff0d7819 */ /* 0x000fe2000001140a */
[----:B------:R-:W-:Y:S01]  /*10c0*/  BSSY B0, `(.L_x_3292) ;  /* 0x0000023000007945 */ /* 0x000fe20003800000 */
[----:B------:R-:W-:Y:S02]  /*10d0*/  LEA.HI R2, R2, R5, RZ, 0x6 ;  /* 0x0000000502027211 */ /* 0x000fe400078f30ff */
[----:B------:R-:W-:-:S02]  /*10e0*/  IADD3 R10, P0, P2, R10, R12, R11 ;  /* 0x0000000c0a0a7210 */ /* 0x000fc40007a1e00b */
[----:B------:R-:W-:Y:S02]  /*10f0*/  LOP3.LUT R5, R2, 0xffffffc0, RZ, 0xc0, !PT ;  /* 0xffffffc002057812 */ /* 0x000fe400078ec0ff */
[----:B------:R-:W-:Y:S02]  /*1100*/  SHF.R.S32.HI R14, RZ, 0x1f, R11 ;  /* 0x0000001fff0e7819 */ /* 0x000fe4000001140b */
[----:B------:R-:W-:Y:S01]  /*1110*/  IADD3 R2, -R4, R5, RZ ;  /* 0x0000000504027210 */ /* 0x000fe20007ffe1ff */
[----:B------:R-:W-:Y:S01]  /*1120*/  IMAD R5, R9, UR6, R16 ;  /* 0x0000000609057c24 */ /* 0x000fe2000f8e0210 */
[----:B------:R-:W-:Y:S02]  /*1130*/  SHF.R.S32.HI R12, RZ, 0x1f, R12 ;  /* 0x0000001fff0c7819 */ /* 0x000fe4000001140c */
[----:B------:R-:W-:Y:S02]  /*1140*/  ISETP.GE.OR P1, PT, R3, R2, P1 ;  /* 0x000000020300720c */ /* 0x000fe40000f26670 */
[----:B------:R-:W-:-:S03]  /*1150*/  IADD3.X R11, R13, R12, R14, P0, P2 ;  /* 0x0000000c0d0b7210 */ /* 0x000fc600007e440e */
[----:B------:R-:W-:-:S05]  /*1160*/  IMAD.WIDE.U32 R8, R8, UR6, R10 ;  /* 0x0000000608087c25 */ /* 0x000fca000f8e000a */
[----:B------:R-:W-:-:S03]  /*1170*/  IADD3 R5, R9, R5, RZ ;  /* 0x0000000509057210 */ /* 0x000fc60007ffe0ff */
[----:B------:R-:W-:Y:S05]  /*1180*/  @P1 BRA `(.L_x_3293) ;  /* 0x0000000000581947 */ /* 0x000fea0003800000 */
[----:B------:R-:W0:Y:S01]  /*1190*/  LDC.64 R12, c[0x0][0x2a8] ;  /* 0x0000aa00ff0c7b82 */ /* 0x000e220000000a00 */
[----:B------:R-:W-:Y:S01]  /*11a0*/  IADD3 R10, P0, P1, R7, R4, R3 ;  /* 0x00000004070a7210 */ /* 0x000fe2000791e003 */
[----:B------:R-:W-:Y:S01]  /*11b0*/  ULDC.64 UR8, c[0x0][0x2b0] ;  /* 0x0000ac0000087ab9 */ /* 0x000fe20000000a00 */
[----:B------:R-:W-:Y:S02]  /*11c0*/  SHF.R.S32.HI R11, RZ, 0x1f, R7 ;  /* 0x0000001fff0b7819 */ /* 0x000fe40000011407 */
[----:B------:R-:W-:Y:S02]  /*11d0*/  SHF.R.S32.HI R2, RZ, 0x1f, R4 ;  /* 0x0000001fff027819 */ /* 0x000fe40000011404 */
[----:B------:R-:W-:-:S04]  /*11e0*/  SHF.R.S32.HI R7, RZ, 0x1f, R3 ;  /* 0x0000001fff077819 */ /* 0x000fc80000011403 */
[----:B------:R-:W-:Y:S02]  /*11f0*/  IADD3.X R11, R11, R2, R7, P0, P1 ;  /* 0x000000020b0b7210 */ /* 0x000fe400007e2407 */
[----:B------:R-:W-:Y:S01]  /*1200*/  FSETP.NEU.FTZ.AND P0, PT, R40, -INF , PT ;  /* 0xff8000002800780b */ /* 0x000fe20003f1d000 */
[C---:B0-----:R-:W-:Y:S02]  /*1210*/  IMAD R2, R12.reuse, UR7, RZ ;  /* 0x000000070c027c24 */ /* 0x041fe4000f8e02ff */
[----:B------:R-:W-:-:S04]  /*1220*/  IMAD.WIDE.U32 R10, R12, UR6, R10 ;  /* 0x000000060c0a7c25 */ /* 0x000fc8000f8e000a */
[----:B------:R-:W-:Y:S02]  /*1230*/  IMAD R7, R13, UR6, R2 ;  /* 0x000000060d077c24 */ /* 0x000fe4000f8e0202 */
[----:B------:R-:W-:Y:S01]  /*1240*/  FMUL.FTZ R2, R40, 1.4426950216293334961 ;  /* 0x3fb8aa3b28027820 */ /* 0x000fe20000410000 */
[----:B------:R-:W-:Y:S02]  /*1250*/  IMAD R13, R39, UR8, RZ ;  /* 0x00000008270d7c24 */ /* 0x000fe4000f8e02ff */
[----:B------:R-:W-:Y:S02]  /*1260*/  IADD3 R11, R11, R7, RZ ;  /* 0x000000070b0b7210 */ /* 0x000fe40007ffe0ff */
[C---:B------:R-:W-:Y:S02]  /*1270*/  IMAD R7, R0.reuse, UR9, R13 ;  /* 0x0000000900077c24 */ /* 0x040fe4000f8e020d */
[----:B------:R-:W-:Y:S01]  /*1280*/  IMAD.WIDE.U32 R10, R0, UR8, R10 ;  /* 0x00000008000a7c25 */ /* 0x000fe2000f8e000a */
[----:B------:R-:W-:-:S04]  /*1290*/  ULDC.64 UR8, c[0x0][0x2a0] ;  /* 0x0000a80000087ab9 */ /* 0x000fc80000000a00 */
[----:B------:R-:W-:Y:S02]  /*12a0*/  IADD3 R7, R11, R7, RZ ;  /* 0x000000070b077210 */ /* 0x000fe40007ffe0ff */
[----:B------:R-:W-:-:S04]  /*12b0*/  LEA R12, P1, R10, UR8, 0x2 ;  /* 0x000000080a0c7c11 */ /* 0x000fc8000f8210ff */
[----:B------:R-:W-:Y:S02]  /*12c0*/  LEA.HI.X R13, R10, UR9, R7, 0x2, P1 ;  /* 0x000000090a0d7c11 */ /* 0x000fe400088f1407 */
[----:B------:R-:W-:-:S05]  /*12d0*/  FSEL R7, R2, RZ, P0 ;  /* 0x000000ff02077208 */ /* 0x000fca0000000000 */
[----:B------:R0:W-:Y:S02]  /*12e0*/  STG.E desc[UR4][R12.64], R7 ;  /* 0x000000070c007986 */ /* 0x0001e4000c101904 */
.L_x_3293:
[----:B------:R-:W-:Y:S05]  /*12f0*/  BSYNC B0 ;  /* 0x0000000000007941 */ /* 0x000fea0003800000 */
.L_x_3292:
[----:B------:R-:W-:Y:S01]  /*1300*/  ULDC.64 UR10, c[0x0][0x2e8] ;  /* 0x0000ba00000a7ab9 */ /* 0x000fe20000000a00 */
[----:B------:R-:W-:Y:S01]  /*1310*/  ULDC.64 UR8, c[0x0][0x2d8] ;  /* 0x0000b60000087ab9 */ /* 0x000fe20000000a00 */
[----:B------:R-:W-:Y:S01]  /*1320*/  ISETP.NE.U32.AND P0, PT, RZ, UR10, PT ;  /* 0x0000000aff007c0c */ /* 0x000fe2000bf05070 */
[----:B------:R-:W-:Y:S01]  /*1330*/  IMAD R39, R39, UR8, RZ ;  /* 0x0000000827277c24 */ /* 0x000fe2000f8e02ff */
[----:B------:R-:W-:Y:S02]  /*1340*/  MOV R4, R8 ;  /* 0x0000000800047202 */ /* 0x000fe40000000f00 */
[----:B------:R-:W-:Y:S01]  /*1350*/  ISETP.NE.AND.EX P0, PT, RZ, UR11, PT, P0 ;  /* 0x0000000bff007c0c */ /* 0x000fe2000bf05300 */
[C---:B------:R-:W-:Y:S02]  /*1360*/  IMAD R39, R0.reuse, UR9, R39 ;  /* 0x0000000900277c24 */ /* 0x040fe4000f8e0227 */
[----:B------:R-:W-:Y:S01]  /*1370*/  IMAD.WIDE.U32 R4, R0, UR8, R4 ;  /* 0x0000000800047c25 */ /* 0x000fe2000f8e0004 */
[----:B------:R-:W-:Y:S01]  /*1380*/  ISETP.NE.OR P0, PT, R3, RZ, !P0 ;  /* 0x000000ff0300720c */ /* 0x000fe20004705670 */
[----:B------:R-:W-:-:S02]  /*1390*/  ULDC.64 UR8, c[0x0][0x2b8] ;  /* 0x0000ae0000087ab9 */ /* 0x000fc40000000a00 */
[----:B------:R-:W-:Y:S02]  /*13a0*/  LEA R8, P1, R4, UR8, 0x2 ;  /* 0x0000000804087c11 */ /* 0x000fe4000f8210ff */
[----:B------:R-:W-:-:S04]  /*13b0*/  IADD3 R5, R5, R39, RZ ;  /* 0x0000002705057210 */ /* 0x000fc80007ffe0ff */
        /* <DEDUP_REMOVED lines=8> */
[----:B------:R-:W3:Y:S01]  /*1440*/  LDC R5, c[0x0][0x220] ;  /* 0x00008800ff057b82 */ /* 0x000ee20000000800 */
[----:B------:R-:W-:Y:S02]  /*1450*/  ULDC UR7, c[0x0][0x2e0] ;  /* 0x0000b80000077ab9 */ /* 0x000fe40000000800 */
[----:B------:R-:W-:-:S05]  /*1460*/  IMAD R6, R6, UR7, R32 ;  /* 0x0000000706067c24 */ /* 0x000fca000f8e0220 */
[----:B------:R-:W4:Y:S01]  /*1470*/  LDC.64 R2, c[0x0][0x2e8] ;  /* 0x0000ba00ff027b82 */ /* 0x000f220000000a00 */
[----:B---3--:R-:W-:-:S04]  /*1480*/  IMAD R5, R6, R5, UR6 ;  /* 0x0000000606057e24 */ /* 0x008fc8000f8e0205 */
[----:B----4-:R-:W-:-:S05]  /*1490*/  IMAD.WIDE R2, R5, 0x4, R2 ;  /* 0x0000000405027825 */ /* 0x010fca00078e0202 */
[----:B------:R-:W-:Y:S01]  /*14a0*/  STG.E desc[UR4][R2.64], RZ ;  /* 0x000000ff02007986 */ /* 0x000fe2000c101904 */
[----:B------:R-:W-:Y:S05]  /*14b0*/  EXIT ;  /* 0x000000000000794d */ /* 0x000fea0003800000 */
.L_x_3294:
        /* <DEDUP_REMOVED lines=12> */
.L_x_3322:


//--------------------- .nv.global.init           --------------------------
	.section	.nv.global.init,"aw",@progbits
.nv.global.init:
	.type		$str$23,@object
	.size		$str$23,($str$24 - $str$23)
$str$23:
        /*0000*/ 	.byte	0x28, 0x61, 0x64, 0x64, 0x72, 0x65, 0x73, 0x73, 0x20, 0x26, 0x20, 0x6d, 0x61, 0x73, 0x6b, 0x29
        /*0010*/ 	.byte	0x20, 0x3d, 0x3d, 0x20, 0x30, 0x00
	.type		$str$24,@object
	.size		$str$24,(__unnamed_5 - $str$24)
$str$24:
        /*0016*/ 	.byte	0x2f, 0x74, 0x6d, 0x70, 0x2f, 0x6f, 0x73, 0x73, 0x5f, 0x6b, 0x65, 0x72, 0x6e, 0x65, 0x6c, 0x73
        /*0026*/ 	.byte	0x5f, 0x73, 0x72, 0x63, 0x2f, 0x66, 0x6c, 0x61, 0x73, 0x68, 0x5f, 0x61, 0x74, 0x74, 0x65, 0x6e
        /*0036*/ 	.byte	0x74, 0x69, 0x6f, 0x6e, 0x2f, 0x63, 0x73, 0x72, 0x63, 0x2f, 0x63, 0x75, 0x74, 0x6c, 0x61, 0x73
        /*0046*/ 	.byte	0x73, 0x2f, 0x69, 0x6e, 0x63, 0x6c, 0x75, 0x64, 0x65, 0x2f, 0x63, 0x75, 0x74, 0x65, 0x2f, 0x70
        /*0056*/ 	.byte	0x6f, 0x69, 0x6e, 0x74, 0x65, 0x72, 0x5f, 0x66, 0x6c, 0x61, 0x67, 0x67, 0x65, 0x64, 0x2e, 0x68
        /*0066*/ 	.byte	0x70, 0x70, 0x00
	.type		__unnamed_5,@object
	.size		__unnamed_5,(__unnamed_2 - __unnamed_5)
__unnamed_5:
        /*0069*/ 	.byte	0x61, 0x75, 0x74, 0x6f, 0x20, 0x63, 0x75, 0x74, 0x65, 0x3a, 0x3a, 0x61, 0x73, 0x5f, 0x70, 0x6f
        /* <DEDUP_REMOVED lines=19> */
        /*01a9*/ 	.byte	0x3a, 0x43, 0x3c, 0x33, 0x32, 0x3e, 0x3e, 0x3e, 0x3e, 0x5d, 0x00
	.type		__unnamed_2,@object
	.size		__unnamed_2,(__unnamed_4 - __unnamed_2)
__unnamed_2:
        /* <DEDUP_REMOVED lines=22> */
        /*0314*/ 	.byte	0x3e, 0x3e, 0x3e, 0x20, 0x26, 0x5d, 0x00
	.type		__unnamed_4,@object
	.size		__unnamed_4,(__unnamed_3 - __unnamed_4)
__unnamed_4:
        /* <DEDUP_REMOVED lines=23> */
        /*048b*/ 	.byte	0x3a, 0x43, 0x3c, 0x34, 0x30, 0x39, 0x36, 0x3e, 0x3e, 0x3e, 0x3e, 0x3e, 0x5d, 0x00
	.type		__unnamed_3,@object
	.size		__unnamed_3,(__unnamed_1 - __unnamed_3)
__unnamed_3:
        /* <DEDUP_REMOVED lines=24> */
	.type		__unnamed_1,@object
	.size		__unnamed_1,(.L_0 - __unnamed_1)
__unnamed_1:
        /* <DEDUP_REMOVED lines=28> */
        /*07d9*/ 	.byte	0x31, 0x39, 0x32, 0x3e, 0x3e, 0x3e, 0x3e, 0x3e, 0x20, 0x26, 0x5d, 0x00
.L_0:


//--------------------- .nv.shared._ZN7cutlass13device_kernelIN5flash11enable_sm90INS1_16FlashAttnBwdSm90INS1_25CollectiveMainloopBwdSm90ILi2ELi2ELi2EN4cute5tupleIJNS5_1CILi1EEES8_S8_EEENS6_IJNS7_ILi64EEENS7_ILi128EEENS7_ILi96EEEEEENS_6half_tEfNS_4arch4Sm90ELb0ELb0ELb1ELb0ELb0ELb1ELb0ELb0ELi2ELi1ELi2ELi1ELb1EEENS1_21CollectiveEpilogueBwdISD_SE_SG_Li256ELb0ELb0ELi1EEENS1_19SingleTileSchedulerILb0ELb0ELb0ELi128EEEEEEEEEvNT_6ParamsE --------------------------
	.section	.nv.shared._ZN7cutlass13device_kernelIN5flash11enable_sm90INS1_16FlashAttnBwdSm90INS1_25CollectiveMainloopBwdSm90ILi2ELi2ELi2EN4cute5tupleIJNS5_1CILi1EEES8_S8_EEENS6_IJNS7_ILi64EEENS7_ILi128EEENS7_ILi96EEEEEENS_6half_tEfNS_4arch4Sm90ELb0ELb0ELb1ELb0ELb0ELb1ELb0ELb0ELi2ELi1ELi2ELi1ELb1EEENS1_21CollectiveEpilogueBwdISD_SE_SG_Li256ELb0ELb0ELi1EEENS1_19SingleTileSchedulerILb0ELb0ELb0ELi128EEEEEEEEEvNT_6ParamsE,"aw",@nobits
	.sectionflags	@""
	.align	16
	.zero		1024


//--------------------- .nv.shared.reserved.0     --------------------------
	.section	.nv.shared.reserved.0,"aw",@nobits
	.weak		__nv_reservedSMEM_offset_0_alias
	.size		__nv_reservedSMEM_offset_0_alias, 0, 0
	.other		__nv_reservedSMEM_offset_0_alias,@"STO_CUDA_RESERVED_SHARED STV_DEFAULT"
__nv_reservedSMEM_offset_0_alias:
	.zero		0


//--------------------- .nv.global                --------------------------
	.section	.nv.global,"aw",@nobits
.nv.global:
	.type		_ZN73_INTERNAL_81be74fe_37_flash_bwd_hdim96_fp16_softcap_sm90_cu_8e232a79_30094cute1_E,@object
	.size		_ZN73_INTERNAL_81be74fe_37_flash_bwd_hdim96_fp16_softcap_sm90_cu_8e232a79_30094cute1_E,(_ZN73_INTERNAL_81be74fe_37_flash_bwd_hdim96_fp16_softcap_sm90_cu_8e232a79_30094cuda3std3__45__cpo6cbeginE - _ZN73_INTERNAL_81be74fe_37_flash_bwd_hdim96_fp16_softcap_sm90_cu_8e232a79_30094cute1_E)
_ZN73_INTERNAL_81be74fe_37_flash_bwd_hdim96_fp16_softcap_sm90_cu_8e232a79_30094cute1_E:
	.zero		1
	.type		_ZN73_INTERNAL_81be74fe_37_flash_bwd_hdim96_fp16_softcap_sm90_cu_8e232a79_30094cuda3std3__45__cpo6cbeginE,@object
	.size		_ZN73_INTERNAL_81be74fe_37_flash_bwd_hdim96_fp16_softcap_sm90_cu_8e232a79_30094cuda3std3__45__cpo6cbeginE,(_ZN73_INTERNAL_81be74fe_37_flash_bwd_hdim96_fp16_softcap_sm90_cu_8e232a79_30094cuda3std3__48in_placeE - _ZN73_INTERNAL_81be74fe_37_flash_bwd_hdim96_fp16_softcap_sm90_cu_8e232a79_30094cuda3std3__45__cpo6cbeginE)
_ZN73_INTERNAL_81be74fe_37_flash_bwd_hdim96_fp16_softcap_sm90_cu_8e232a79_30094cuda3std3__45__cpo6cbeginE:
	.zero		1
	.type		_ZN73_INTERNAL_81be74fe_37_flash_bwd_hdim96_fp16_softcap_sm90_cu_8e232a79_30094cuda3std3__48in_placeE,@object
	.size		_ZN73_INTERNAL_81be74fe_37_flash_bwd_hdim96_fp16_softcap_sm90_cu_8e232a79_30094cuda3std3__48in_placeE,(_ZN73_INTERNAL_81be74fe_37_flash_bwd_hdim96_fp16_softcap_sm90_cu_8e232a79_30094cuda3std6ranges3__45__cpo9iter_moveE - _ZN73_INTERNAL_81be74fe_37_flash_bwd_hdim96_fp16_softcap_sm90_cu_8e232a79_30094cuda3std3__48in_placeE)
_ZN73_INTERNAL_81be74fe_37_flash_bwd_hdim96_fp16_softcap_sm90_cu_8e232a79_30094cuda3std3__48in_placeE:
	.zero		1
	.type		_ZN73_INTERNAL_81be74fe_37_flash_bwd_hdim96_fp16_softcap_sm90_cu_8e232a79_30094cuda3std6ranges3__45__cpo9iter_moveE,@object
	.size		_ZN73_INTERNAL_81be74fe_37_flash_bwd_hdim96_fp16_softcap_sm90_cu_8e232a79_30094cuda3std6ranges3__45__cpo9iter_moveE,(_ZN73_INTERNAL_81be74fe_37_flash_bwd_hdim96_fp16_softcap_sm90_cu_8e232a79_30094cuda3std3__45__cpo5beginE - _ZN73_INTERNAL_81be74fe_37_flash_bwd_hdim96_fp16_softcap_sm90_cu_8e232a79_30094cuda3std6ranges3__45__cpo9iter_moveE)
_ZN73_INTERNAL_81be74fe_37_flash_bwd_hdim96_fp16_softcap_sm90_cu_8e232a79_30094cuda3std6ranges3__45__cpo9iter_moveE:
	.zero		1
	.type		_ZN73_INTERNAL_81be74fe_37_flash_bwd_hdim96_fp16_softcap_sm90_cu_8e232a79_30094cuda3std3__45__cpo5beginE,@object
	.size		_ZN73_INTERNAL_81be74fe_37_flash_bwd_hdim96_fp16_softcap_sm90_cu_8e232a79_30094cuda3std3__45__cpo5beginE,(_ZN73_INTERNAL_81be74fe_37_flash_bwd_hdim96_fp16_softcap_sm90_cu_8e232a79_30094cuda3std3__475_GLOBAL__N__81be74fe_37_flash_bwd_hdim96_fp16_softcap_sm90_cu_8e232a79_30096ignoreE - _ZN73_INTERNAL_81be74fe_37_flash_bwd_hdim96_fp16_softcap_sm90_cu_8e232a79_30094cuda3std3__45__cpo5beginE)
_ZN73_INTERNAL_81be74fe_37_flash_bwd_hdim96_fp16_softcap_sm90_cu_8e232a79_30094cuda3std3__45__cpo5beginE:
	.zero		1
	.type		_ZN73_INTERNAL_81be74fe_37_flash_bwd_hdim96_fp16_softcap_sm90_cu_8e232a79_30094cuda3std3__475_GLOBAL__N__81be74fe_37_flash_bwd_hdim96_fp16_softcap_sm90_cu_8e232a79_30096ignoreE,@object
	.size		_ZN73_INTERNAL_81be74fe_37_flash_bwd_hdim96_fp16_softcap_sm90_cu_8e232a79_30094cuda3std3__475_GLOBAL__N__81be74fe_37_flash_bwd_hdim96_fp16_softcap_sm90_cu_8e232a79_30096ignoreE,(_ZN73_INTERNAL_81be74fe_37_flash_bwd_hdim96_fp16_softcap_sm90_cu_8e232a79_30094cute7productE - _ZN73_INTERNAL_81be74fe_37_flash_bwd_hdim96_fp16_softcap_sm90_cu_8e232a79_30094cuda3std3__475_GLOBAL__N__81be74fe_37_flash_bwd_hdim96_fp16_softcap_sm90_cu_8e232a79_30096ignoreE)
_ZN73_INTERNAL_81be74fe_37_flash_bwd_hdim96_fp16_softcap_sm90_cu_8e232a79_30094cuda3std3__475_GLOBAL__N__81be74fe_37_flash_bwd_hdim96_fp16_softcap_sm90_cu_8e232a79_30096ignoreE:
	.zero		1
	.type		_ZN73_INTERNAL_81be74fe_37_flash_bwd_hdim96_fp16_softcap_sm90_cu_8e232a79_30094cute7productE,@object
	.size		_ZN73_INTERNAL_81be74fe_37_flash_bwd_hdim96_fp16_softcap_sm90_cu_8e232a79_30094cute7productE,(_ZN73_INTERNAL_81be74fe_37_flash_bwd_hdim96_fp16_softcap_sm90_cu_8e232a79_30094cuda3std3__45__cpo3endE - _ZN73_INTERNAL_81be74fe_37_flash_bwd_hdim96_fp16_softcap_sm90_cu_8e232a79_30094cute7productE)
_ZN73_INTERNAL_81be74fe_37_flash_bwd_hdim96_fp16_softcap_sm90_cu_8e232a79_30094cute7productE:
	.zero		1
	.type		_ZN73_INTERNAL_81be74fe_37_flash_bwd_hdim96_fp16_softcap_sm90_cu_8e232a79_30094cuda3std3__45__cpo3endE,@object
	.size		_ZN73_INTERNAL_81be74fe_37_flash_bwd_hdim96_fp16_softcap_sm90_cu_8e232a79_30094cuda3std3__45__cpo3endE,(_ZN73_INTERNAL_81be74fe_37_flash_bwd_hdim96_fp16_softcap_sm90_cu_8e232a79_30094cuda3std3__419piecewise_constructE - _ZN73_INTERNAL_81be74fe_37_flash_bwd_hdim96_fp16_softcap_sm90_cu_8e232a79_30094cuda3std3__45__cpo3endE)
_ZN73_INTERNAL_81be74fe_37_flash_bwd_hdim96_fp16_softcap_sm90_cu_8e232a79_30094cuda3std3__45__cpo3endE:
	.zero		1
	.type		_ZN73_INTERNAL_81be74fe_37_flash_bwd_hdim96_fp16_softcap_sm90_cu_8e232a79_30094cuda3std3__419piecewise_constructE,@object
	.size		_ZN73_INTERNAL_81be74fe_37_flash_bwd_hdim96_fp16_softcap_sm90_cu_8e232a79_30094cuda3std3__419piecewise_constructE,(_ZN73_INTERNAL_81be74fe_37_flash_bwd_hdim96_fp16_softcap_sm90_cu_8e232a79_30094cuda3std3__45__cpo4cendE - _ZN73_INTERNAL_81be74fe_37_flash_bwd_hdim96_fp16_softcap_sm90_cu_8e232a79_30094cuda3std3__419piecewise_constructE)
_ZN73_INTERNAL_81be74fe_37_flash_bwd_hdim96_fp16_softcap_sm90_cu_8e232a79_30094cuda3std3__419piecewise_constructE:
	.zero		1
	.type		_ZN73_INTERNAL_81be74fe_37_flash_bwd_hdim96_fp16_softcap_sm90_cu_8e232a79_30094cuda3std3__45__cpo4cendE,@object
	.size		_ZN73_INTERNAL_81be74fe_37_flash_bwd_hdim96_fp16_softcap_sm90_cu_8e232a79_30094cuda3std3__45__cpo4cendE,(_ZN73_INTERNAL_81be74fe_37_flash_bwd_hdim96_fp16_softcap_sm90_cu_8e232a79_30094cuda3std6ranges3__45__cpo4swapE - _ZN73_INTERNAL_81be74fe_37_flash_bwd_hdim96_fp16_softcap_sm90_cu_8e232a79_30094cuda3std3__45__cpo4cendE)
_ZN73_INTERNAL_81be74fe_37_flash_bwd_hdim96_fp16_softcap_sm90_cu_8e232a79_30094cuda3std3__45__cpo4cendE:
	.zero		1
	.type		_ZN73_INTERNAL_81be74fe_37_flash_bwd_hdim96_fp16_softcap_sm90_cu_8e232a79_30094cuda3std6ranges3__45__cpo4swapE,@object
	.size		_ZN73_INTERNAL_81be74fe_37_flash_bwd_hdim96_fp16_softcap_sm90_cu_8e232a79_30094cuda3std6ranges3__45__cpo4swapE,(.L_12 - _ZN73_INTERNAL_81be74fe_37_flash_bwd_hdim96_fp16_softcap_sm90_cu_8e232a79_30094cuda3std6ranges3__45__cpo4swapE)
_ZN73_INTERNAL_81be74fe_37_flash_bwd_hdim96_fp16_softcap_sm90_cu_8e232a79_30094cuda3std6ranges3__45__cpo4swapE:
	.zero		1
.L_12:


//--------------------- .nv.shared._ZN7cutlass13device_kernelIN5flash11enable_sm90INS1_16FlashAttnBwdSm90INS1_25CollectiveMainloopBwdSm90ILi2ELi2ELi2EN4cute5tupleIJNS5_1CILi1EEES8_S8_EEENS6_IJNS7_ILi64EEENS7_ILi128EEENS7_ILi96EEEEEENS_6half_tEfNS_4arch4Sm90ELb0ELb0ELb1ELb0ELb1ELb1ELb0ELb0ELi2ELi1ELi2ELi1ELb1EEENS1_21CollectiveEpilogueBwdISD_SE_SG_Li256ELb0ELb0ELi1EEENS1_19SingleTileSchedulerILb0ELb0ELb0ELi128EEEEEEEEEvNT_6ParamsE --------------------------
	.section	.nv.shared._ZN7cutlass13device_kernelIN5flash11enable_sm90INS1_16FlashAttnBwdSm90INS1_25CollectiveMainloopBwdSm90ILi2ELi2ELi2EN4cute5tupleIJNS5_1CILi1EEES8_S8_EEENS6_IJNS7_ILi64EEENS7_ILi128EEENS7_ILi96EEEEEENS_6half_tEfNS_4arch4Sm90ELb0ELb0ELb1ELb0ELb1ELb1ELb0ELb0ELi2ELi1ELi2ELi1ELb1EEENS1_21CollectiveEpilogueBwdISD_SE_SG_Li256ELb0ELb0ELi1EEENS1_19SingleTileSchedulerILb0ELb0ELb0ELi128EEEEEEEEEvNT_6ParamsE,"aw",@nobits
	.sectionflags	@""
	.align	16
	.zero		1024


//--------------------- .nv.shared._ZN7cutlass13device_kernelIN5flash11enable_sm90INS1_16FlashAttnBwdSm90INS1_25CollectiveMainloopBwdSm90ILi2ELi2ELi2EN4cute5tupleIJNS5_1CILi1EEES8_S8_EEENS6_IJNS7_ILi64EEENS7_ILi128EEENS7_ILi96EEEEEENS_6half_tEfNS_4arch4Sm90ELb0ELb0ELb1ELb0ELb0ELb1ELb0ELb0ELi2ELi1ELi2ELi1ELb1EEENS1_24CollectiveEpilogueBwdGQAISD_fSG_Li256ELb0ELb0EEENS1_19SingleTileSchedulerILb0ELb0ELb0ELi128EEEEEEEEEvNT_6ParamsE --------------------------
	.section	.nv.shared._ZN7cutlass13device_kernelIN5flash11enable_sm90INS1_16FlashAttnBwdSm90INS1_25CollectiveMainloopBwdSm90ILi2ELi2ELi2EN4cute5tupleIJNS5_1CILi1EEES8_S8_EEENS6_IJNS7_ILi64EEENS7_ILi128EEENS7_ILi96EEEEEENS_6half_tEfNS_4arch4Sm90ELb0ELb0ELb1ELb0ELb0ELb1ELb0ELb0ELi2ELi1ELi2ELi1ELb1EEENS1_24CollectiveEpilogueBwdGQAISD_fSG_Li256ELb0ELb0EEENS1_19SingleTileSchedulerILb0ELb0ELb0ELi128EEEEEEEEEvNT_6ParamsE,"aw",@nobits
	.sectionflags	@""
	.align	16
	.zero		1024


//--------------------- .nv.shared._ZN7cutlass13device_kernelIN5flash11enable_sm90INS1_16FlashAttnBwdSm90INS1_25CollectiveMainloopBwdSm90ILi2ELi2ELi2EN4cute5tupleIJNS5_1CILi1EEES8_S8_EEENS6_IJNS7_ILi64EEENS7_ILi128EEENS7_ILi96EEEEEENS_6half_tEfNS_4arch4Sm90ELb0ELb0ELb1ELb0ELb1ELb1ELb0ELb0ELi2ELi1ELi2ELi1ELb1EEENS1_24CollectiveEpilogueBwdGQAISD_fSG_Li256ELb0ELb1EEENS1_19SingleTileSchedulerILb0ELb0ELb0ELi128EEEEEEEEEvNT_6ParamsE --------------------------
	.section	.nv.shared._ZN7cutlass13device_kernelIN5flash11enable_sm90INS1_16FlashAttnBwdSm90INS1_25CollectiveMainloopBwdSm90ILi2ELi2ELi2EN4cute5tupleIJNS5_1CILi1EEES8_S8_EEENS6_IJNS7_ILi64EEENS7_ILi128EEENS7_ILi96EEEEEENS_6half_tEfNS_4arch4Sm90ELb0ELb0ELb1ELb0ELb1ELb1ELb0ELb0ELi2ELi1ELi2ELi1ELb1EEENS1_24CollectiveEpilogueBwdGQAISD_fSG_Li256ELb0ELb1EEENS1_19SingleTileSchedulerILb0ELb0ELb0ELi128EEEEEEEEEvNT_6ParamsE,"aw",@nobits
	.sectionflags	@""
	.align	16
	.zero		1024


//--------------------- .nv.shared._ZN7cutlass13device_kernelIN5flash11enable_sm90INS1_16FlashAttnBwdSm90INS1_25CollectiveMainloopBwdSm90ILi2ELi2ELi2EN4cute5tupleIJNS5_1CILi1EEES8_S8_EEENS6_IJNS7_ILi64EEENS7_ILi128EEENS7_ILi96EEEEEENS_6half_tEfNS_4arch4Sm90ELb0ELb0ELb1ELb1ELb0ELb1ELb0ELb0ELi2ELi1ELi2ELi1ELb1EEENS1_21CollectiveEpilogueBwdISD_SE_SG_Li256ELb1ELb0ELi1EEENS1_19SingleTileSchedulerILb1ELb0ELb0ELi128EEEEEEEEEvNT_6ParamsE --------------------------
	.section	.nv.shared._ZN7cutlass13device_kernelIN5flash11enable_sm90INS1_16FlashAttnBwdSm90INS1_25CollectiveMainloopBwdSm90ILi2ELi2ELi2EN4cute5tupleIJNS5_1CILi1EEES8_S8_EEENS6_IJNS7_ILi64EEENS7_ILi128EEENS7_ILi96EEEEEENS_6half_tEfNS_4arch4Sm90ELb0ELb0ELb1ELb1ELb0ELb1ELb0ELb0ELi2ELi1ELi2ELi1ELb1EEENS1_21CollectiveEpilogueBwdISD_SE_SG_Li256ELb1ELb0ELi1EEENS1_19SingleTileSchedulerILb1ELb0ELb0ELi128EEEEEEEEEvNT_6ParamsE,"aw",@nobits
	.sectionflags	@""
	.align	16
	.zero		1024


//--------------------- .nv.shared._ZN7cutlass13device_kernelIN5flash11enable_sm90INS1_16FlashAttnBwdSm90INS1_25CollectiveMainloopBwdSm90ILi2ELi2ELi2EN4cute5tupleIJNS5_1CILi1EEES8_S8_EEENS6_IJNS7_ILi64EEENS7_ILi128EEENS7_ILi96EEEEEENS_6half_tEfNS_4arch4Sm90ELb0ELb0ELb1ELb1ELb1ELb1ELb0ELb0ELi2ELi1ELi2ELi1ELb1EEENS1_21CollectiveEpilogueBwdISD_SE_SG_Li256ELb1ELb0ELi1EEENS1_19SingleTileSchedulerILb1ELb0ELb0ELi128EEEEEEEEEvNT_6ParamsE --------------------------
	.section	.nv.shared._ZN7cutlass13device_kernelIN5flash11enable_sm90INS1_16FlashAttnBwdSm90INS1_25CollectiveMainloopBwdSm90ILi2ELi2ELi2EN4cute5tupleIJNS5_1CILi1EEES8_S8_EEENS6_IJNS7_ILi64EEENS7_ILi128EEENS7_ILi96EEEEEENS_6half_tEfNS_4arch4Sm90ELb0ELb0ELb1ELb1ELb1ELb1ELb0ELb0ELi2ELi1ELi2ELi1ELb1EEENS1_21CollectiveEpilogueBwdISD_SE_SG_Li256ELb1ELb0ELi1EEENS1_19SingleTileSchedulerILb1ELb0ELb0ELi128EEEEEEEEEvNT_6ParamsE,"aw",@nobits
	.sectionflags	@""
	.align	16
	.zero		1024


//--------------------- .nv.shared._ZN7cutlass13device_kernelIN5flash11enable_sm90INS1_16FlashAttnBwdSm90INS1_25CollectiveMainloopBwdSm90ILi2ELi2ELi2EN4cute5tupleIJNS5_1CILi1EEES8_S8_EEENS6_IJNS7_ILi64EEENS7_ILi128EEENS7_ILi96EEEEEENS_6half_tEfNS_4arch4Sm90ELb0ELb0ELb1ELb1ELb0ELb1ELb0ELb0ELi2ELi1ELi2ELi1ELb1EEENS1_24CollectiveEpilogueBwdGQAISD_fSG_Li256ELb1ELb0EEENS1_19SingleTileSchedulerILb1ELb0ELb0ELi128EEEEEEEEEvNT_6ParamsE --------------------------
	.section	.nv.shared._ZN7cutlass13device_kernelIN5flash11enable_sm90INS1_16FlashAttnBwdSm90INS1_25CollectiveMainloopBwdSm90ILi2ELi2ELi2EN4cute5tupleIJNS5_1CILi1EEES8_S8_EEENS6_IJNS7_ILi64EEENS7_ILi128EEENS7_ILi96EEEEEENS_6half_tEfNS_4arch4Sm90ELb0ELb0ELb1ELb1ELb0ELb1ELb0ELb0ELi2ELi1ELi2ELi1ELb1EEENS1_24CollectiveEpilogueBwdGQAISD_fSG_Li256ELb1ELb0EEENS1_19SingleTileSchedulerILb1ELb0ELb0ELi128EEEEEEEEEvNT_6ParamsE,"aw",@nobits
	.sectionflags	@""
	.align	16
	.zero		1024


//--------------------- .nv.shared._ZN7cutlass13device_kernelIN5flash11enable_sm90INS1_16FlashAttnBwdSm90INS1_25CollectiveMainloopBwdSm90ILi2ELi2ELi2EN4cute5tupleIJNS5_1CILi1EEES8_S8_EEENS6_IJNS7_ILi64EEENS7_ILi128EEENS7_ILi96EEEEEENS_6half_tEfNS_4arch4Sm90ELb0ELb0ELb1ELb1ELb1ELb1ELb0ELb0ELi2ELi1ELi2ELi1ELb1EEENS1_24CollectiveEpilogueBwdGQAISD_fSG_Li256ELb1ELb1EEENS1_19SingleTileSchedulerILb1ELb0ELb0ELi128EEEEEEEEEvNT_6ParamsE --------------------------
	.section	.nv.shared._ZN7cutlass13device_kernelIN5flash11enable_sm90INS1_16FlashAttnBwdSm90INS1_25CollectiveMainloopBwdSm90ILi2ELi2ELi2EN4cute5tupleIJNS5_1CILi1EEES8_S8_EEENS6_IJNS7_ILi64EEENS7_ILi128EEENS7_ILi96EEEEEENS_6half_tEfNS_4arch4Sm90ELb0ELb0ELb1ELb1ELb1ELb1ELb0ELb0ELi2ELi1ELi2ELi1ELb1EEENS1_24CollectiveEpilogueBwdGQAISD_fSG_Li256ELb1ELb1EEENS1_19SingleTileSchedulerILb1ELb0ELb0ELi128EEEEEEEEEvNT_6ParamsE,"aw",@nobits
	.sectionflags	@""
	.align	16
	.zero		1024


//--------------------- .nv.shared._ZN7cutlass13device_kernelIN5flash11enable_sm90INS1_16FlashAttnBwdSm90INS1_25CollectiveMainloopBwdSm90ILi2ELi2ELi2EN4cute5tupleIJNS5_1CILi1EEES8_S8_EEENS6_IJNS7_ILi64EEENS7_ILi128EEENS7_ILi96EEEEEENS_6half_tEfNS_4arch4Sm90ELb0ELb1ELb1ELb0ELb0ELb1ELb0ELb0ELi2ELi1ELi2ELi1ELb1EEENS1_21CollectiveEpilogueBwdISD_SE_SG_Li256ELb0ELb0ELi1EEENS1_19SingleTileSchedulerILb0ELb0ELb0ELi128EEEEEEEEEvNT_6ParamsE --------------------------
	.section	.nv.shared._ZN7cutlass13device_kernelIN5flash11enable_sm90INS1_16FlashAttnBwdSm90INS1_25CollectiveMainloopBwdSm90ILi2ELi2ELi2EN4cute5tupleIJNS5_1CILi1EEES8_S8_EEENS6_IJNS7_ILi64EEENS7_ILi128EEENS7_ILi96EEEEEENS_6half_tEfNS_4arch4Sm90ELb0ELb1ELb1ELb0ELb0ELb1ELb0ELb0ELi2ELi1ELi2ELi1ELb1EEENS1_21CollectiveEpilogueBwdISD_SE_SG_Li256ELb0ELb0ELi1EEENS1_19SingleTileSchedulerILb0ELb0ELb0ELi128EEEEEEEEEvNT_6ParamsE,"aw",@nobits
	.sectionflags	@""
	.align	16
	.zero		1024


//--------------------- .nv.shared._ZN7cutlass13device_kernelIN5flash11enable_sm90INS1_16FlashAttnBwdSm90INS1_25CollectiveMainloopBwdSm90ILi2ELi2ELi2EN4cute5tupleIJNS5_1CILi1EEES8_S8_EEENS6_IJNS7_ILi64EEENS7_ILi128EEENS7_ILi96EEEEEENS_6half_tEfNS_4arch4Sm90ELb0ELb1ELb1ELb0ELb1ELb1ELb0ELb0ELi2ELi1ELi2ELi1ELb1EEENS1_21CollectiveEpilogueBwdISD_SE_SG_Li256ELb0ELb0ELi1EEENS1_19SingleTileSchedulerILb0ELb0ELb0ELi128EEEEEEEEEvNT_6ParamsE --------------------------
	.section	.nv.shared._ZN7cutlass13device_kernelIN5flash11enable_sm90INS1_16FlashAttnBwdSm90INS1_25CollectiveMainloopBwdSm90ILi2ELi2ELi2EN4cute5tupleIJNS5_1CILi1EEES8_S8_EEENS6_IJNS7_ILi64EEENS7_ILi128EEENS7_ILi96EEEEEENS_6half_tEfNS_4arch4Sm90ELb0ELb1ELb1ELb0ELb1ELb1ELb0ELb0ELi2ELi1ELi2ELi1ELb1EEENS1_21CollectiveEpilogueBwdISD_SE_SG_Li256ELb0ELb0ELi1EEENS1_19SingleTileSchedulerILb0ELb0ELb0ELi128EEEEEEEEEvNT_6ParamsE,"aw",@nobits
	.sectionflags	@""
	.align	16
	.zero		1024


//--------------------- .nv.shared._ZN7cutlass13device_kernelIN5flash11enable_sm90INS1_16FlashAttnBwdSm90INS1_25CollectiveMainloopBwdSm90ILi2ELi2ELi2EN4cute5tupleIJNS5_1CILi1EEES8_S8_EEENS6_IJNS7_ILi64EEENS7_ILi128EEENS7_ILi96EEEEEENS_6half_tEfNS_4arch4Sm90ELb0ELb1ELb1ELb0ELb0ELb1ELb0ELb0ELi2ELi1ELi2ELi1ELb1EEENS1_24CollectiveEpilogueBwdGQAISD_fSG_Li256ELb0ELb0EEENS1_19SingleTileSchedulerILb0ELb0ELb0ELi128EEEEEEEEEvNT_6ParamsE --------------------------
	.section	.nv.shared._ZN7cutlass13device_kernelIN5flash11enable_sm90INS1_16FlashAttnBwdSm90INS1_25CollectiveMainloopBwdSm90ILi2ELi2ELi2EN4cute5tupleIJNS5_1CILi1EEES8_S8_EEENS6_IJNS7_ILi64EEENS7_ILi128EEENS7_ILi96EEEEEENS_6half_tEfNS_4arch4Sm90ELb0ELb1ELb1ELb0ELb0ELb1ELb0ELb0ELi2ELi1ELi2ELi1ELb1EEENS1_24CollectiveEpilogueBwdGQAISD_fSG_Li256ELb0ELb0EEENS1_19SingleTileSchedulerILb0ELb0ELb0ELi128EEEEEEEEEvNT_6ParamsE,"aw",@nobits
	.sectionflags	@""
	.align	16
	.zero		1024


//--------------------- .nv.shared._ZN7cutlass13device_kernelIN5flash11enable_sm90INS1_16FlashAttnBwdSm90INS1_25CollectiveMainloopBwdSm90ILi2ELi2ELi2EN4cute5tupleIJNS5_1CILi1EEES8_S8_EEENS6_IJNS7_ILi64EEENS7_ILi128EEENS7_ILi96EEEEEENS_6half_tEfNS_4arch4Sm90ELb0ELb1ELb1ELb0ELb1ELb1ELb0ELb0ELi2ELi1ELi2ELi1ELb1EEENS1_24CollectiveEpilogueBwdGQAISD_fSG_Li256ELb0ELb1EEENS1_19SingleTileSchedulerILb0ELb0ELb0ELi128EEEEEEEEEvNT_6ParamsE --------------------------
	.section	.nv.shared._ZN7cutlass13device_kernelIN5flash11enable_sm90INS1_16FlashAttnBwdSm90INS1_25CollectiveMainloopBwdSm90ILi2ELi2ELi2EN4cute5tupleIJNS5_1CILi1EEES8_S8_EEENS6_IJNS7_ILi64EEENS7_ILi128EEENS7_ILi96EEEEEENS_6half_tEfNS_4arch4Sm90ELb0ELb1ELb1ELb0ELb1ELb1ELb0ELb0ELi2ELi1ELi2ELi1ELb1EEENS1_24CollectiveEpilogueBwdGQAISD_fSG_Li256ELb0ELb1EEENS1_19SingleTileSchedulerILb0ELb0ELb0ELi128EEEEEEEEEvNT_6ParamsE,"aw",@nobits
	.sectionflags	@""
	.align	16
	.zero		1024


//--------------------- .nv.shared._ZN7cutlass13device_kernelIN5flash11enable_sm90INS1_16FlashAttnBwdSm90INS1_25CollectiveMainloopBwdSm90ILi2ELi2ELi2EN4cute5tupleIJNS5_1CILi1EEES8_S8_EEENS6_IJNS7_ILi64EEENS7_ILi128EEENS7_ILi96EEEEEENS_6half_tEfNS_4arch4Sm90ELb0ELb1ELb1ELb1ELb0ELb1ELb0ELb0ELi2ELi1ELi2ELi1ELb1EEENS1_21CollectiveEpilogueBwdISD_SE_SG_Li256ELb1ELb0ELi1EEENS1_19SingleTileSchedulerILb1ELb0ELb0ELi128EEEEEEEEEvNT_6ParamsE --------------------------
	.section	.nv.shared._ZN7cutlass13device_kernelIN5flash11enable_sm90INS1_16FlashAttnBwdSm90INS1_25CollectiveMainloopBwdSm90ILi2ELi2ELi2EN4cute5tupleIJNS5_1CILi1EEES8_S8_EEENS6_IJNS7_ILi64EEENS7_ILi128EEENS7_ILi96EEEEEENS_6half_tEfNS_4arch4Sm90ELb0ELb1ELb1ELb1ELb0ELb1ELb0ELb0ELi2ELi1ELi2ELi1ELb1EEENS1_21CollectiveEpilogueBwdISD_SE_SG_Li256ELb1ELb0ELi1EEENS1_19SingleTileSchedulerILb1ELb0ELb0ELi128EEEEEEEEEvNT_6ParamsE,"aw",@nobits
	.sectionflags	@""
	.align	16
	.zero		1024


//--------------------- .nv.shared._ZN7cutlass13device_kernelIN5flash11enable_sm90INS1_16FlashAttnBwdSm90INS1_25CollectiveMainloopBwdSm90ILi2ELi2ELi2EN4cute5tupleIJNS5_1CILi1EEES8_S8_EEENS6_IJNS7_ILi64EEENS7_ILi128EEENS7_ILi96EEEEEENS_6half_tEfNS_4arch4Sm90ELb0ELb1ELb1ELb1ELb1ELb1ELb0ELb0ELi2ELi1ELi2ELi1ELb1EEENS1_21CollectiveEpilogueBwdISD_SE_SG_Li256ELb1ELb0ELi1EEENS1_19SingleTileSchedulerILb1ELb0ELb0ELi128EEEEEEEEEvNT_6ParamsE --------------------------
	.section	.nv.shared._ZN7cutlass13device_kernelIN5flash11enable_sm90INS1_16FlashAttnBwdSm90INS1_25CollectiveMainloopBwdSm90ILi2ELi2ELi2EN4cute5tupleIJNS5_1CILi1EEES8_S8_EEENS6_IJNS7_ILi64EEENS7_ILi128EEENS7_ILi96EEEEEENS_6half_tEfNS_4arch4Sm90ELb0ELb1ELb1ELb1ELb1ELb1ELb0ELb0ELi2ELi1ELi2ELi1ELb1EEENS1_21CollectiveEpilogueBwdISD_SE_SG_Li256ELb1ELb0ELi1EEENS1_19SingleTileSchedulerILb1ELb0ELb0ELi128EEEEEEEEEvNT_6ParamsE,"aw",@nobits
	.sectionflags	@""
	.align	16
	.zero		1024


//--------------------- .nv.shared._ZN7cutlass13device_kernelIN5flash11enable_sm90INS1_16FlashAttnBwdSm90INS1_25CollectiveMainloopBwdSm90ILi2ELi2ELi2EN4cute5tupleIJNS5_1CILi1EEES8_S8_EEENS6_IJNS7_ILi64EEENS7_ILi128EEENS7_ILi96EEEEEENS_6half_tEfNS_4arch4Sm90ELb0ELb1ELb1ELb1ELb0ELb1ELb0ELb0ELi2ELi1ELi2ELi1ELb1EEENS1_24CollectiveEpilogueBwdGQAISD_fSG_Li256ELb1ELb0EEENS1_19SingleTileSchedulerILb1ELb0ELb0ELi128EEEEEEEEEvNT_6ParamsE --------------------------
	.section	.nv.shared._ZN7cutlass13device_kernelIN5flash11enable_sm90INS1_16FlashAttnBwdSm90INS1_25CollectiveMainloopBwdSm90ILi2ELi2ELi2EN4cute5tupleIJNS5_1CILi1EEES8_S8_EEENS6_IJNS7_ILi64EEENS7_ILi128EEENS7_ILi96EEEEEENS_6half_tEfNS_4arch4Sm90ELb0ELb1ELb1ELb1ELb0ELb1ELb0ELb0ELi2ELi1ELi2ELi1ELb1EEENS1_24CollectiveEpilogueBwdGQAISD_fSG_Li256ELb1ELb0EEENS1_19SingleTileSchedulerILb1ELb0ELb0ELi128EEEEEEEEEvNT_6ParamsE,"aw",@nobits
	.sectionflags	@""
	.align	16
	.zero		1024


//--------------------- .nv.shared._ZN7cutlass13device_kernelIN5flash11enable_sm90INS1_16FlashAttnBwdSm90INS1_25CollectiveMainloopBwdSm90ILi2ELi2ELi2EN4cute5tupleIJNS5_1CILi1EEES8_S8_EEENS6_IJNS7_ILi64EEENS7_ILi128EEENS7_ILi96EEEEEENS_6half_tEfNS_4arch4Sm90ELb0ELb1ELb1ELb1ELb1ELb1ELb0ELb0ELi2ELi1ELi2ELi1ELb1EEENS1_24CollectiveEpilogueBwdGQAISD_fSG_Li256ELb1ELb1EEENS1_19SingleTileSchedulerILb1ELb0ELb0ELi128EEEEEEEEEvNT_6ParamsE --------------------------
	.section	.nv.shared._ZN7cutlass13device_kernelIN5flash11enable_sm90INS1_16FlashAttnBwdSm90INS1_25CollectiveMainloopBwdSm90ILi2ELi2ELi2EN4cute5tupleIJNS5_1CILi1EEES8_S8_EEENS6_IJNS7_ILi64EEENS7_ILi128EEENS7_ILi96EEEEEENS_6half_tEfNS_4arch4Sm90ELb0ELb1ELb1ELb1ELb1ELb1ELb0ELb0ELi2ELi1ELi2ELi1ELb1EEENS1_24CollectiveEpilogueBwdGQAISD_fSG_Li256ELb1ELb1EEENS1_19SingleTileSchedulerILb1ELb0ELb0ELi128EEEEEEEEEvNT_6ParamsE,"aw",@nobits
	.sectionflags	@""
	.align	16
	.zero		1024


//--------------------- .nv.shared._ZN7cutlass13device_kernelIN5flash11enable_sm90INS1_16FlashAttnBwdSm90INS1_25CollectiveMainloopBwdSm90ILi2ELi2ELi2EN4cute5tupleIJNS5_1CILi1EEES8_S8_EEENS6_IJNS7_ILi64EEENS7_ILi128EEENS7_ILi96EEEEEENS_6half_tEfNS_4arch4Sm90ELb1ELb0ELb1ELb0ELb0ELb1ELb0ELb0ELi2ELi1ELi2ELi1ELb1EEENS1_21CollectiveEpilogueBwdISD_SE_SG_Li256ELb0ELb0ELi1EEENS1_25SingleTileBwdLPTSchedulerILb0ELi128ELb0EEEEEEEEEvNT_6ParamsE --------------------------
	.section	.nv.shared._ZN7cutlass13device_kernelIN5flash11enable_sm90INS1_16FlashAttnBwdSm90INS1_25CollectiveMainloopBwdSm90ILi2ELi2ELi2EN4cute5tupleIJNS5_1CILi1EEES8_S8_EEENS6_IJNS7_ILi64EEENS7_ILi128EEENS7_ILi96EEEEEENS_6half_tEfNS_4arch4Sm90ELb1ELb0ELb1ELb0ELb0ELb1ELb0ELb0ELi2ELi1ELi2ELi1ELb1EEENS1_21CollectiveEpilogueBwdISD_SE_SG_Li256ELb0ELb0ELi1EEENS1_25SingleTileBwdLPTSchedulerILb0ELi128ELb0EEEEEEEEEvNT_6ParamsE,"aw",@nobits
	.sectionflags	@""
	.align	16
	.zero		1024


//--------------------- .nv.shared._ZN7cutlass13device_kernelIN5flash11enable_sm90INS1_16FlashAttnBwdSm90INS1_25CollectiveMainloopBwdSm90ILi2ELi2ELi2EN4cute5tupleIJNS5_1CILi1EEES8_S8_EEENS6_IJNS7_ILi64EEENS7_ILi128EEENS7_ILi96EEEEEENS_6half_tEfNS_4arch4Sm90ELb1ELb0ELb1ELb0ELb1ELb1ELb0ELb0ELi2ELi1ELi2ELi1ELb1EEENS1_21CollectiveEpilogueBwdISD_SE_SG_Li256ELb0ELb0ELi1EEENS1_25SingleTileBwdLPTSchedulerILb0ELi128ELb1EEEEEEEEEvNT_6ParamsE --------------------------
	.section	.nv.shared._ZN7cutlass13device_kernelIN5flash11enable_sm90INS1_16FlashAttnBwdSm90INS1_25CollectiveMainloopBwdSm90ILi2ELi2ELi2EN4cute5tupleIJNS5_1CILi1EEES8_S8_EEENS6_IJNS7_ILi64EEENS7_ILi128EEENS7_ILi96EEEEEENS_6half_tEfNS_4arch4Sm90ELb1ELb0ELb1ELb0ELb1ELb1ELb0ELb0ELi2ELi1ELi2ELi1ELb1EEENS1_21CollectiveEpilogueBwdISD_SE_SG_Li256ELb0ELb0ELi1EEENS1_25SingleTileBwdLPTSchedulerILb0ELi128ELb1EEEEEEEEEvNT_6ParamsE,"aw",@nobits
	.sectionflags	@""
	.align	16
	.zero		1024


//--------------------- .nv.shared._ZN7cutlass13device_kernelIN5flash11enable_sm90INS1_16FlashAttnBwdSm90INS1_25CollectiveMainloopBwdSm90ILi2ELi2ELi2EN4cute5tupleIJNS5_1CILi1EEES8_S8_EEENS6_IJNS7_ILi64EEENS7_ILi128EEENS7_ILi96EEEEEENS_6half_tEfNS_4arch4Sm90ELb1ELb0ELb1ELb0ELb0ELb1ELb0ELb0ELi2ELi1ELi2ELi1ELb1EEENS1_24CollectiveEpilogueBwdGQAISD_fSG_Li256ELb0ELb0EEENS1_25SingleTileBwdLPTSchedulerILb0ELi128ELb0EEEEEEEEEvNT_6ParamsE --------------------------
	.section	.nv.shared._ZN7cutlass13device_kernelIN5flash11enable_sm90INS1_16FlashAttnBwdSm90INS1_25CollectiveMainloopBwdSm90ILi2ELi2ELi2EN4cute5tupleIJNS5_1CILi1EEES8_S8_EEENS6_IJNS7_ILi64EEENS7_ILi128EEENS7_ILi96EEEEEENS_6half_tEfNS_4arch4Sm90ELb1ELb0ELb1ELb0ELb0ELb1ELb0ELb0ELi2ELi1ELi2ELi1ELb1EEENS1_24CollectiveEpilogueBwdGQAISD_fSG_Li256ELb0ELb0EEENS1_25SingleTileBwdLPTSchedulerILb0ELi128ELb0EEEEEEEEEvNT_6ParamsE,"aw",@nobits
	.sectionflags	@""
	.align	16
	.zero		1024


//--------------------- .nv.shared._ZN7cutlass13device_kernelIN5flash11enable_sm90INS1_16FlashAttnBwdSm90INS1_25CollectiveMainloopBwdSm90ILi2ELi2ELi2EN4cute5tupleIJNS5_1CILi1EEES8_S8_EEENS6_IJNS7_ILi64EEENS7_ILi128EEENS7_ILi96EEEEEENS_6half_tEfNS_4arch4Sm90ELb1ELb0ELb1ELb0ELb1ELb1ELb0ELb0ELi2ELi1ELi2ELi1ELb1EEENS1_24CollectiveEpilogueBwdGQAISD_fSG_Li256ELb0ELb1EEENS1_25SingleTileBwdLPTSchedulerILb0ELi128ELb1EEEEEEEEEvNT_6ParamsE --------------------------
	.section	.nv.shared._ZN7cutlass13device_kernelIN5flash11enable_sm90INS1_16FlashAttnBwdSm90INS1_25CollectiveMainloopBwdSm90ILi2ELi2ELi2EN4cute5tupleIJNS5_1CILi1EEES8_S8_EEENS6_IJNS7_ILi64EEENS7_ILi128EEENS7_ILi96EEEEEENS_6half_tEfNS_4arch4Sm90ELb1ELb0ELb1ELb0ELb1ELb1ELb0ELb0ELi2ELi1ELi2ELi1ELb1EEENS1_24CollectiveEpilogueBwdGQAISD_fSG_Li256ELb0ELb1EEENS1_25SingleTileBwdLPTSchedulerILb0ELi128ELb1EEEEEEEEEvNT_6ParamsE,"aw",@nobits
	.sectionflags	@""
	.align	16
	.zero		1024


//--------------------- .nv.shared._ZN7cutlass13device_kernelIN5flash22FlashAttnBwdPreprocessIN4cute5tupleIJNS3_1CILi64EEENS5_ILi96EEEEEENS_6half_tEfNS_4arch4Sm90ELb1ELb0EEEEEvNT_6ParamsE --------------------------
	.section	.nv.shared._ZN7cutlass13device_kernelIN5flash22FlashAttnBwdPreprocessIN4cute5tupleIJNS3_1CILi64EEENS5_ILi96EEEEEENS_6half_tEfNS_4arch4Sm90ELb1ELb0EEEEEvNT_6ParamsE,"aw",@nobits
	.sectionflags	@""
	.align	16
	.zero		1024


//--------------------- .nv.shared._ZN7cutlass13device_kernelIN5flash11enable_sm90INS1_16FlashAttnBwdSm90INS1_25CollectiveMainloopBwdSm90ILi2ELi2ELi2EN4cute5tupleIJNS5_1CILi1EEES8_S8_EEENS6_IJNS7_ILi64EEENS7_ILi128EEENS7_ILi96EEEEEENS_6half_tEfNS_4arch4Sm90ELb1ELb0ELb1ELb1ELb0ELb1ELb0ELb0ELi2ELi1ELi2ELi1ELb1EEENS1_21CollectiveEpilogueBwdISD_SE_SG_Li256ELb1ELb0ELi1EEENS1_25SingleTileBwdLPTSchedulerILb1ELi128ELb0EEEEEEEEEvNT_6ParamsE --------------------------
	.section	.nv.shared._ZN7cutlass13device_kernelIN5flash11enable_sm90INS1_16FlashAttnBwdSm90INS1_25CollectiveMainloopBwdSm90ILi2ELi2ELi2EN4cute5tupleIJNS5_1CILi1EEES8_S8_EEENS6_IJNS7_ILi64EEENS7_ILi128EEENS7_ILi96EEEEEENS_6half_tEfNS_4arch4Sm90ELb1ELb0ELb1ELb1ELb0ELb1ELb0ELb0ELi2ELi1ELi2ELi1ELb1EEENS1_21CollectiveEpilogueBwdISD_SE_SG_Li256ELb1ELb0ELi1EEENS1_25SingleTileBwdLPTSchedulerILb1ELi128ELb0EEEEEEEEEvNT_6ParamsE,"aw",@nobits
	.sectionflags	@""
	.align	16
	.zero		1024


//--------------------- .nv.shared._ZN7cutlass13device_kernelIN5flash11enable_sm90INS1_16FlashAttnBwdSm90INS1_25CollectiveMainloopBwdSm90ILi2ELi2ELi2EN4cute5tupleIJNS5_1CILi1EEES8_S8_EEENS6_IJNS7_ILi64EEENS7_ILi128EEENS7_ILi96EEEEEENS_6half_tEfNS_4arch4Sm90ELb1ELb0ELb1ELb1ELb1ELb1ELb0ELb0ELi2ELi1ELi2ELi1ELb1EEENS1_21CollectiveEpilogueBwdISD_SE_SG_Li256ELb1ELb0ELi1EEENS1_25SingleTileBwdLPTSchedulerILb1ELi128ELb1EEEEEEEEEvNT_6ParamsE --------------------------
	.section	.nv.shared._ZN7cutlass13device_kernelIN5flash11enable_sm90INS1_16FlashAttnBwdSm90INS1_25CollectiveMainloopBwdSm90ILi2ELi2ELi2EN4cute5tupleIJNS5_1CILi1EEES8_S8_EEENS6_IJNS7_ILi64EEENS7_ILi128EEENS7_ILi96EEEEEENS_6half_tEfNS_4arch4Sm90ELb1ELb0ELb1ELb1ELb1ELb1ELb0ELb0ELi2ELi1ELi2ELi1ELb1EEENS1_21CollectiveEpilogueBwdISD_SE_SG_Li256ELb1ELb0ELi1EEENS1_25SingleTileBwdLPTSchedulerILb1ELi128ELb1EEEEEEEEEvNT_6ParamsE,"aw",@nobits
	.sectionflags	@""
	.align	16
	.zero		1024


//--------------------- .nv.shared._ZN7cutlass13device_kernelIN5flash11enable_sm90INS1_16FlashAttnBwdSm90INS1_25CollectiveMainloopBwdSm90ILi2ELi2ELi2EN4cute5tupleIJNS5_1CILi1EEES8_S8_EEENS6_IJNS7_ILi64EEENS7_ILi128EEENS7_ILi96EEEEEENS_6half_tEfNS_4arch4Sm90ELb1ELb0ELb1ELb1ELb0ELb1ELb0ELb0ELi2ELi1ELi2ELi1ELb1EEENS1_24CollectiveEpilogueBwdGQAISD_fSG_Li256ELb1ELb0EEENS1_25SingleTileBwdLPTSchedulerILb1ELi128ELb0EEEEEEEEEvNT_6ParamsE --------------------------
	.section	.nv.shared._ZN7cutlass13device_kernelIN5flash11enable_sm90INS1_16FlashAttnBwdSm90INS1_25CollectiveMainloopBwdSm90ILi2ELi2ELi2EN4cute5tupleIJNS5_1CILi1EEES8_S8_EEENS6_IJNS7_ILi64EEENS7_ILi128EEENS7_ILi96EEEEEENS_6half_tEfNS_4arch4Sm90ELb1ELb0ELb1ELb1ELb0ELb1ELb0ELb0ELi2ELi1ELi2ELi1ELb1EEENS1_24CollectiveEpilogueBwdGQAISD_fSG_Li256ELb1ELb0EEENS1_25SingleTileBwdLPTSchedulerILb1ELi128ELb0EEEEEEEEEvNT_6ParamsE,"aw",@nobits
	.sectionflags	@""
	.align	16
	.zero		1024


//--------------------- .nv.shared._ZN7cutlass13device_kernelIN5flash32FlashAttnBwdPostprocessConvertdQIN4cute5tupleIJNS3_1CILi128EEENS5_ILi96EEEEEENS_6half_tEfNS_4arch4Sm90ELi256ENS3_8TiledMMAINS3_8MMA_AtomIJNS3_4SM904GMMA25MMA_64x96x16_F32F16F16_RSILNSF_5MajorE0ELSH_1ELNSF_7ScaleInE1ELSI_1EEEEEENS3_6LayoutINS4_IJNS5_ILi2EEENS5_ILi1EEESN_EEENS4_IJSN_NS5_ILi0EEESP_EEEEENS4_IJNS3_10UnderscoreESS_SS_EEEEELb0EEEEEvNT_6ParamsE --------------------------
	.section	.nv.shared._ZN7cutlass13device_kernelIN5flash32FlashAttnBwdPostprocessConvertdQIN4cute5tupleIJNS3_1CILi128EEENS5_ILi96EEEEEENS_6half_tEfNS_4arch4Sm90ELi256ENS3_8TiledMMAINS3_8MMA_AtomIJNS3_4SM904GMMA25MMA_64x96x16_F32F16F16_RSILNSF_5MajorE0ELSH_1ELNSF_7ScaleInE1ELSI_1EEEEEENS3_6LayoutINS4_IJNS5_ILi2EEENS5_ILi1EEESN_EEENS4_IJSN_NS5_ILi0EEESP_EEEEENS4_IJNS3_10UnderscoreESS_SS_EEEEELb0EEEEEvNT_6ParamsE,"aw",@nobits
	.sectionflags	@""
	.align	16
	.zero		1024


//--------------------- .nv.shared._ZN7cutlass13device_kernelIN5flash32FlashAttnBwdPostprocessConvertdQIN4cute5tupleIJNS3_1CILi64EEENS5_ILi96EEEEEENS_6half_tEfNS_4arch4Sm90ELi256ENS3_8TiledMMAINS3_8MMA_AtomIJNS3_4SM904GMMA25MMA_64x16x16_F32F16F16_SSILNSF_5MajorE0ELSH_1ELNSF_7ScaleInE1ELSI_1EEEEEENS3_6LayoutINS4_IJNS5_ILi1EEENS5_ILi2EEESM_EEENS4_IJNS5_ILi0EEESM_SP_EEEEENS4_IJNS3_10UnderscoreESS_SS_EEEEELb0EEEEEvNT_6ParamsE --------------------------
	.section	.nv.shared._ZN7cutlass13device_kernelIN5flash32FlashAttnBwdPostprocessConvertdQIN4cute5tupleIJNS3_1CILi64EEENS5_ILi96EEEEEENS_6half_tEfNS_4arch4Sm90ELi256ENS3_8TiledMMAINS3_8MMA_AtomIJNS3_4SM904GMMA25MMA_64x16x16_F32F16F16_SSILNSF_5MajorE0ELSH_1ELNSF_7ScaleInE1ELSI_1EEEEEENS3_6LayoutINS4_IJNS5_ILi1EEENS5_ILi2EEESM_EEENS4_IJNS5_ILi0EEESM_SP_EEEEENS4_IJNS3_10UnderscoreESS_SS_EEEEELb0EEEEEvNT_6ParamsE,"aw",@nobits
	.sectionflags	@""
	.align	16
	.zero		1024


//--------------------- .nv.shared._ZN7cutlass13device_kernelIN5flash11enable_sm90INS1_16FlashAttnBwdSm90INS1_25CollectiveMainloopBwdSm90ILi2ELi2ELi2EN4cute5tupleIJNS5_1CILi1EEES8_S8_EEENS6_IJNS7_ILi64EEENS7_ILi128EEENS7_ILi96EEEEEENS_6half_tEfNS_4arch4Sm90ELb1ELb0ELb1ELb1ELb1ELb1ELb0ELb0ELi2ELi1ELi2ELi1ELb1EEENS1_24CollectiveEpilogueBwdGQAISD_fSG_Li256ELb1ELb1EEENS1_25SingleTileBwdLPTSchedulerILb1ELi128ELb1EEEEEEEEEvNT_6ParamsE --------------------------
	.section	.nv.shared._ZN7cutlass13device_kernelIN5flash11enable_sm90INS1_16FlashAttnBwdSm90INS1_25CollectiveMainloopBwdSm90ILi2ELi2ELi2EN4cute5tupleIJNS5_1CILi1EEES8_S8_EEENS6_IJNS7_ILi64EEENS7_ILi128EEENS7_ILi96EEEEEENS_6half_tEfNS_4arch4Sm90ELb1ELb0ELb1ELb1ELb1ELb1ELb0ELb0ELi2ELi1ELi2ELi1ELb1EEENS1_24CollectiveEpilogueBwdGQAISD_fSG_Li256ELb1ELb1EEENS1_25SingleTileBwdLPTSchedulerILb1ELi128ELb1EEEEEEEEEvNT_6ParamsE,"aw",@nobits
	.sectionflags	@""
	.align	16
	.zero		1024


//--------------------- .nv.shared._ZN7cutlass13device_kernelIN5flash22FlashAttnBwdPreprocessIN4cute5tupleIJNS3_1CILi64EEENS5_ILi96EEEEEENS_6half_tEfNS_4arch4Sm90ELb1ELb1EEEEEvNT_6ParamsE --------------------------
	.section	.nv.shared._ZN7cutlass13device_kernelIN5flash22FlashAttnBwdPreprocessIN4cute5tupleIJNS3_1CILi64EEENS5_ILi96EEEEEENS_6half_tEfNS_4arch4Sm90ELb1ELb1EEEEEvNT_6ParamsE,"aw",@nobits
	.sectionflags	@""
	.align	16
	.zero		1024


//--------------------- .nv.constant0._ZN7cutlass13device_kernelIN5flash11enable_sm90INS1_16FlashAttnBwdSm90INS1_25CollectiveMainloopBwdSm90ILi2ELi2ELi2EN4cute5tupleIJNS5_1CILi1EEES8_S8_EEENS6_IJNS7_ILi64EEENS7_ILi128EEENS7_ILi96EEEEEENS_6half_tEfNS_4arch4Sm90ELb0ELb0ELb1ELb0ELb0ELb1ELb0ELb0ELi2ELi1ELi2ELi1ELb1EEENS1_21CollectiveEpilogueBwdISD_SE_SG_Li256ELb0ELb0ELi1EEENS1_19SingleTileSchedulerILb0ELb0ELb0ELi128EEEEEEEEEvNT_6ParamsE --------------------------
	.section	.nv.constant0._ZN7cutlass13device_kernelIN5flash11enable_sm90INS1_16FlashAttnBwdSm90INS1_25CollectiveMainloopBwdSm90ILi2ELi2ELi2EN4cute5tupleIJNS5_1CILi1EEES8_S8_EEENS6_IJNS7_ILi64EEENS7_ILi128EEENS7_ILi96EEEEEENS_6half_tEfNS_4arch4Sm90ELb0ELb0ELb1ELb0ELb0ELb1ELb0ELb0ELi2ELi1ELi2ELi1ELb1EEENS1_21CollectiveEpilogueBwdISD_SE_SG_Li256ELb0ELb0ELi1EEENS1_19SingleTileSchedulerILb0ELb0ELb0ELi128EEEEEEEEEvNT_6ParamsE,"a",@progbits
	.sectionflags	@""
	.align	4
.nv.constant0._ZN7cutlass13device_kernelIN5flash11enable_sm90INS1_16FlashAttnBwdSm90INS1_25CollectiveMainloopBwdSm90ILi2ELi2ELi2EN4cute5tupleIJNS5_1CILi1EEES8_S8_EEENS6_IJNS7_ILi64EEENS7_ILi128EEENS7_ILi96EEEEEENS_6half_tEfNS_4arch4Sm90ELb0ELb0ELb1ELb0ELb0ELb1ELb0ELb0ELi2ELi1ELi2ELi1ELb1EEENS1_21CollectiveEpilogueBwdISD_SE_SG_Li256ELb0ELb0ELi1EEENS1_19SingleTileSchedulerILb0ELb0ELb0ELi128EEEEEEEEEvNT_6ParamsE:
	.zero		2944


//--------------------- .nv.constant0._ZN7cutlass13device_kernelIN5flash11enable_sm90INS1_16FlashAttnBwdSm90INS1_25CollectiveMainloopBwdSm90ILi2ELi2ELi2EN4cute5tupleIJNS5_1CILi1EEES8_S8_EEENS6_IJNS7_ILi64EEENS7_ILi128EEENS7_ILi96EEEEEENS_6half_tEfNS_4arch4Sm90ELb0ELb0ELb1ELb0ELb1ELb1ELb0ELb0ELi2ELi1ELi2ELi1ELb1EEENS1_21CollectiveEpilogueBwdISD_SE_SG_Li256ELb0ELb0ELi1EEENS1_19SingleTileSchedulerILb0ELb0ELb0ELi128EEEEEEEEEvNT_6ParamsE --------------------------
	.section	.nv.constant0._ZN7cutlass13device_kernelIN5flash11enable_sm90INS1_16FlashAttnBwdSm90INS1_25CollectiveMainloopBwdSm90ILi2ELi2ELi2EN4cute5tupleIJNS5_1CILi1EEES8_S8_EEENS6_IJNS7_ILi64EEENS7_ILi128EEENS7_ILi96EEEEEENS_6half_tEfNS_4arch4Sm90ELb0ELb0ELb1ELb0ELb1ELb1ELb0ELb0ELi2ELi1ELi2ELi1ELb1EEENS1_21CollectiveEpilogueBwdISD_SE_SG_Li256ELb0ELb0ELi1EEENS1_19SingleTileSchedulerILb0ELb0ELb0ELi128EEEEEEEEEvNT_6ParamsE,"a",@progbits
	.sectionflags	@""
	.align	4
.nv.constant0._ZN7cutlass13device_kernelIN5flash11enable_sm90INS1_16FlashAttnBwdSm90INS1_25CollectiveMainloopBwdSm90ILi2ELi2ELi2EN4cute5tupleIJNS5_1CILi1EEES8_S8_EEENS6_IJNS7_ILi64EEENS7_ILi128EEENS7_ILi96EEEEEENS_6half_tEfNS_4arch4Sm90ELb0ELb0ELb1ELb0ELb1ELb1ELb0ELb0ELi2ELi1ELi2ELi1ELb1EEENS1_21CollectiveEpilogueBwdISD_SE_SG_Li256ELb0ELb0ELi1EEENS1_19SingleTileSchedulerILb0ELb0ELb0ELi128EEEEEEEEEvNT_6ParamsE:
	.zero		2944


//--------------------- .nv.constant0._ZN7cutlass13device_kernelIN5flash11enable_sm90INS1_16FlashAttnBwdSm90INS1_25CollectiveMainloopBwdSm90ILi2ELi2ELi2EN4cute5tupleIJNS5_1CILi1EEES8_S8_EEENS6_IJNS7_ILi64EEENS7_ILi128EEENS7_ILi96EEEEEENS_6half_tEfNS_4arch4Sm90ELb0ELb0ELb1ELb0ELb0ELb1ELb0ELb0ELi2ELi1ELi2ELi1ELb1EEENS1_24CollectiveEpilogueBwdGQAISD_fSG_Li256ELb0ELb0EEENS1_19SingleTileSchedulerILb0ELb0ELb0ELi128EEEEEEEEEvNT_6ParamsE --------------------------
	.section	.nv.constant0._ZN7cutlass13device_kernelIN5flash11enable_sm90INS1_16FlashAttnBwdSm90INS1_25CollectiveMainloopBwdSm90ILi2ELi2ELi2EN4cute5tupleIJNS5_1CILi1EEES8_S8_EEENS6_IJNS7_ILi64EEENS7_ILi128EEENS7_ILi96EEEEEENS_6half_tEfNS_4arch4Sm90ELb0ELb0ELb1ELb0ELb0ELb1ELb0ELb0ELi2ELi1ELi2ELi1ELb1EEENS1_24CollectiveEpilogueBwdGQAISD_fSG_Li256ELb0ELb0EEENS1_19SingleTileSchedulerILb0ELb0ELb0ELi128EEEEEEEEEvNT_6ParamsE,"a",@progbits
	.sectionflags	@""
	.align	4
.nv.constant0._ZN7cutlass13device_kernelIN5flash11enable_sm90INS1_16FlashAttnBwdSm90INS1_25CollectiveMainloopBwdSm90ILi2ELi2ELi2EN4cute5tupleIJNS5_1CILi1EEES8_S8_EEENS6_IJNS7_ILi64EEENS7_ILi128EEENS7_ILi96EEEEEENS_6half_tEfNS_4arch4Sm90ELb0ELb0ELb1ELb0ELb0ELb1ELb0ELb0ELi2ELi1ELi2ELi1ELb1EEENS1_24CollectiveEpilogueBwdGQAISD_fSG_Li256ELb0ELb0EEENS1_19SingleTileSchedulerILb0ELb0ELb0ELi128EEEEEEEEEvNT_6ParamsE:
	.zero		2304


//--------------------- .nv.constant0._ZN7cutlass13device_kernelIN5flash11enable_sm90INS1_16FlashAttnBwdSm90INS1_25CollectiveMainloopBwdSm90ILi2ELi2ELi2EN4cute5tupleIJNS5_1CILi1EEES8_S8_EEENS6_IJNS7_ILi64EEENS7_ILi128EEENS7_ILi96EEEEEENS_6half_tEfNS_4arch4Sm90ELb0ELb0ELb1ELb0ELb1ELb1ELb0ELb0ELi2ELi1ELi2ELi1ELb1EEENS1_24CollectiveEpilogueBwdGQAISD_fSG_Li256ELb0ELb1EEENS1_19SingleTileSchedulerILb0ELb0ELb0ELi128EEEEEEEEEvNT_6ParamsE --------------------------
	.section	.nv.constant0._ZN7cutlass13device_kernelIN5flash11enable_sm90INS1_16FlashAttnBwdSm90INS1_25CollectiveMainloopBwdSm90ILi2ELi2ELi2EN4cute5tupleIJNS5_1CILi1EEES8_S8_EEENS6_IJNS7_ILi64EEENS7_ILi128EEENS7_ILi96EEEEEENS_6half_tEfNS_4arch4Sm90ELb0ELb0ELb1ELb0ELb1ELb1ELb0ELb0ELi2ELi1ELi2ELi1ELb1EEENS1_24CollectiveEpilogueBwdGQAISD_fSG_Li256ELb0ELb1EEENS1_19SingleTileSchedulerILb0ELb0ELb0ELi128EEEEEEEEEvNT_6ParamsE,"a",@progbits
	.sectionflags	@""
	.align	4
.nv.constant0._ZN7cutlass13device_kernelIN5flash11enable_sm90INS1_16FlashAttnBwdSm90INS1_25CollectiveMainloopBwdSm90ILi2ELi2ELi2EN4cute5tupleIJNS5_1CILi1EEES8_S8_EEENS6_IJNS7_ILi64EEENS7_ILi128EEENS7_ILi96EEEEEENS_6half_tEfNS_4arch4Sm90ELb0ELb0ELb1ELb0ELb1ELb1ELb0ELb0ELi2ELi1ELi2ELi1ELb1EEENS1_24CollectiveEpilogueBwdGQAISD_fSG_Li256ELb0ELb1EEENS1_19SingleTileSchedulerILb0ELb0ELb0ELi128EEEEEEEEEvNT_6ParamsE:
	.zero		2304


//--------------------- .nv.constant0._ZN7cutlass13device_kernelIN5flash11enable_sm90INS1_16FlashAttnBwdSm90INS1_25CollectiveMainloopBwdSm90ILi2ELi2ELi2EN4cute5tupleIJNS5_1CILi1EEES8_S8_EEENS6_IJNS7_ILi64EEENS7_ILi128EEENS7_ILi96EEEEEENS_6half_tEfNS_4arch4Sm90ELb0ELb0ELb1ELb1ELb0ELb1ELb0ELb0ELi2ELi1ELi2ELi1ELb1EEENS1_21CollectiveEpilogueBwdISD_SE_SG_Li256ELb1ELb0ELi1EEENS1_19SingleTileSchedulerILb1ELb0ELb0ELi128EEEEEEEEEvNT_6ParamsE --------------------------
	.section	.nv.constant0._ZN7cutlass13device_kernelIN5flash11enable_sm90INS1_16FlashAttnBwdSm90INS1_25CollectiveMainloopBwdSm90ILi2ELi2ELi2EN4cute5tupleIJNS5_1CILi1EEES8_S8_EEENS6_IJNS7_ILi64EEENS7_ILi128EEENS7_ILi96EEEEEENS_6half_tEfNS_4arch4Sm90ELb0ELb0ELb1ELb1ELb0ELb1ELb0ELb0ELi2ELi1ELi2ELi1ELb1EEENS1_21CollectiveEpilogueBwdISD_SE_SG_Li256ELb1ELb0ELi1EEENS1_19SingleTileSchedulerILb1ELb0ELb0ELi128EEEEEEEEEvNT_6ParamsE,"a",@progbits
	.sectionflags	@""
	.align	4
.nv.constant0._ZN7cutlass13device_kernelIN5flash11enable_sm90INS1_16FlashAttnBwdSm90INS1_25CollectiveMainloopBwdSm90ILi2ELi2ELi2EN4cute5tupleIJNS5_1CILi1EEES8_S8_EEENS6_IJNS7_ILi64EEENS7_ILi128EEENS7_ILi96EEEEEENS_6half_tEfNS_4arch4Sm90ELb0ELb0ELb1ELb1ELb0ELb1ELb0ELb0ELi2ELi1ELi2ELi1ELb1EEENS1_21CollectiveEpilogueBwdISD_SE_SG_Li256ELb1ELb0ELi1EEENS1_19SingleTileSchedulerILb1ELb0ELb0ELi128EEEEEEEEEvNT_6ParamsE:
	.zero		2304


//--------------------- .nv.constant0._ZN7cutlass13device_kernelIN5flash11enable_sm90INS1_16FlashAttnBwdSm90INS1_25CollectiveMainloopBwdSm90ILi2ELi2ELi2EN4cute5tupleIJNS5_1CILi1EEES8_S8_EEENS6_IJNS7_ILi64EEENS7_ILi128EEENS7_ILi96EEEEEENS_6half_tEfNS_4arch4Sm90ELb0ELb0ELb1ELb1ELb1ELb1ELb0ELb0ELi2ELi1ELi2ELi1ELb1EEENS1_21CollectiveEpilogueBwdISD_SE_SG_Li256ELb1ELb0ELi1EEENS1_19SingleTileSchedulerILb1ELb0ELb0ELi128EEEEEEEEEvNT_6ParamsE --------------------------
	.section	.nv.constant0._ZN7cutlass13device_kernelIN5flash11enable_sm90INS1_16FlashAttnBwdSm90INS1_25CollectiveMainloopBwdSm90ILi2ELi2ELi2EN4cute5tupleIJNS5_1CILi1EEES8_S8_EEENS6_IJNS7_ILi64EEENS7_ILi128EEENS7_ILi96EEEEEENS_6half_tEfNS_4arch4Sm90ELb0ELb0ELb1ELb1ELb1ELb1ELb0ELb0ELi2ELi1ELi2ELi1ELb1EEENS1_21CollectiveEpilogueBwdISD_SE_SG_Li256ELb1ELb0ELi1EEENS1_19SingleTileSchedulerILb1ELb0ELb0ELi128EEEEEEEEEvNT_6ParamsE,"a",@progbits
	.sectionflags	@""
	.align	4
.nv.constant0._ZN7cutlass13device_kernelIN5flash11enable_sm90INS1_16FlashAttnBwdSm90INS1_25CollectiveMainloopBwdSm90ILi2ELi2ELi2EN4cute5tupleIJNS5_1CILi1EEES8_S8_EEENS6_IJNS7_ILi64EEENS7_ILi128EEENS7_ILi96EEEEEENS_6half_tEfNS_4arch4Sm90ELb0ELb0ELb1ELb1ELb1ELb1ELb0ELb0ELi2ELi1ELi2ELi1ELb1EEENS1_21CollectiveEpilogueBwdISD_SE_SG_Li256ELb1ELb0ELi1EEENS1_19SingleTileSchedulerILb1ELb0ELb0ELi128EEEEEEEEEvNT_6ParamsE:
	.zero		2304


//--------------------- .nv.constant0._ZN7cutlass13device_kernelIN5flash11enable_sm90INS1_16FlashAttnBwdSm90INS1_25CollectiveMainloopBwdSm90ILi2ELi2ELi2EN4cute5tupleIJNS5_1CILi1EEES8_S8_EEENS6_IJNS7_ILi64EEENS7_ILi128EEENS7_ILi96EEEEEENS_6half_tEfNS_4arch4Sm90ELb0ELb0ELb1ELb1ELb0ELb1ELb0ELb0ELi2ELi1ELi2ELi1ELb1EEENS1_24CollectiveEpilogueBwdGQAISD_fSG_Li256ELb1ELb0EEENS1_19SingleTileSchedulerILb1ELb0ELb0ELi128EEEEEEEEEvNT_6ParamsE --------------------------
	.section	.nv.constant0._ZN7cutlass13device_kernelIN5flash11enable_sm90INS1_16FlashAttnBwdSm90INS1_25CollectiveMainloopBwdSm90ILi2ELi2ELi2EN4cute5tupleIJNS5_1CILi1EEES8_S8_EEENS6_IJNS7_ILi64EEENS7_ILi128EEENS7_ILi96EEEEEENS_6half_tEfNS_4arch4Sm90ELb0ELb0ELb1ELb1ELb0ELb1ELb0ELb0ELi2ELi1ELi2ELi1ELb1EEENS1_24CollectiveEpilogueBwdGQAISD_fSG_Li256ELb1ELb0EEENS1_19SingleTileSchedulerILb1ELb0ELb0ELi128EEEEEEEEEvNT_6ParamsE,"a",@progbits
	.sectionflags	@""
	.align	4
.nv.constant0._ZN7cutlass13device_kernelIN5flash11enable_sm90INS1_16FlashAttnBwdSm90INS1_25CollectiveMainloopBwdSm90ILi2ELi2ELi2EN4cute5tupleIJNS5_1CILi1EEES8_S8_EEENS6_IJNS7_ILi64EEENS7_ILi128EEENS7_ILi96EEEEEENS_6half_tEfNS_4arch4Sm90ELb0ELb0ELb1ELb1ELb0ELb1ELb0ELb0ELi2ELi1ELi2ELi1ELb1EEENS1_24CollectiveEpilogueBwdGQAISD_fSG_Li256ELb1ELb0EEENS1_19SingleTileSchedulerILb1ELb0ELb0ELi128EEEEEEEEEvNT_6ParamsE:
	.zero		2304


//--------------------- .nv.constant0._ZN7cutlass13device_kernelIN5flash11enable_sm90INS1_16FlashAttnBwdSm90INS1_25CollectiveMainloopBwdSm90ILi2ELi2ELi2EN4cute5tupleIJNS5_1CILi1EEES8_S8_EEENS6_IJNS7_ILi64EEENS7_ILi128EEENS7_ILi96EEEEEENS_6half_tEfNS_4arch4Sm90ELb0ELb0ELb1ELb1ELb1ELb1ELb0ELb0ELi2ELi1ELi2ELi1ELb1EEENS1_24CollectiveEpilogueBwdGQAISD_fSG_Li256ELb1ELb1EEENS1_19SingleTileSchedulerILb1ELb0ELb0ELi128EEEEEEEEEvNT_6ParamsE --------------------------
	.section	.nv.constant0._ZN7cutlass13device_kernelIN5flash11enable_sm90INS1_16FlashAttnBwdSm90INS1_25CollectiveMainloopBwdSm90ILi2ELi2ELi2EN4cute5tupleIJNS5_1CILi1EEES8_S8_EEENS6_IJNS7_ILi64EEENS7_ILi128EEENS7_ILi96EEEEEENS_6half_tEfNS_4arch4Sm90ELb0ELb0ELb1ELb1ELb1ELb1ELb0ELb0ELi2ELi1ELi2ELi1ELb1EEENS1_24CollectiveEpilogueBwdGQAISD_fSG_Li256ELb1ELb1EEENS1_19SingleTileSchedulerILb1ELb0ELb0ELi128EEEEEEEEEvNT_6ParamsE,"a",@progbits
	.sectionflags	@""
	.align	4
.nv.constant0._ZN7cutlass13device_kernelIN5flash11enable_sm90INS1_16FlashAttnBwdSm90INS1_25CollectiveMainloopBwdSm90ILi2ELi2ELi2EN4cute5tupleIJNS5_1CILi1EEES8_S8_EEENS6_IJNS7_ILi64EEENS7_ILi128EEENS7_ILi96EEEEEENS_6half_tEfNS_4arch4Sm90ELb0ELb0ELb1ELb1ELb1ELb1ELb0ELb0ELi2ELi1ELi2ELi1ELb1EEENS1_24CollectiveEpilogueBwdGQAISD_fSG_Li256ELb1ELb1EEENS1_19SingleTileSchedulerILb1ELb0ELb0ELi128EEEEEEEEEvNT_6ParamsE:
	.zero		2304


//--------------------- .nv.constant0._ZN7cutlass13device_kernelIN5flash11enable_sm90INS1_16FlashAttnBwdSm90INS1_25CollectiveMainloopBwdSm90ILi2ELi2ELi2EN4cute5tupleIJNS5_1CILi1EEES8_S8_EEENS6_IJNS7_ILi64EEENS7_ILi128EEENS7_ILi96EEEEEENS_6half_tEfNS_4arch4Sm90ELb0ELb1ELb1ELb0ELb0ELb1ELb0ELb0ELi2ELi1ELi2ELi1ELb1EEENS1_21CollectiveEpilogueBwdISD_SE_SG_Li256ELb0ELb0ELi1EEENS1_19SingleTileSchedulerILb0ELb0ELb0ELi128EEEEEEEEEvNT_6ParamsE --------------------------
	.section	.nv.constant0._ZN7cutlass13device_kernelIN5flash11enable_sm90INS1_16FlashAttnBwdSm90INS1_25CollectiveMainloopBwdSm90ILi2ELi2ELi2EN4cute5tupleIJNS5_1CILi1EEES8_S8_EEENS6_IJNS7_ILi64EEENS7_ILi128EEENS7_ILi96EEEEEENS_6half_tEfNS_4arch4Sm90ELb0ELb1ELb1ELb0ELb0ELb1ELb0ELb0ELi2ELi1ELi2ELi1ELb1EEENS1_21CollectiveEpilogueBwdISD_SE_SG_Li256ELb0ELb0ELi1EEENS1_19SingleTileSchedulerILb0ELb0ELb0ELi128EEEEEEEEEvNT_6ParamsE,"a",@progbits
	.sectionflags	@""
	.align	4
.nv.constant0._ZN7cutlass13device_kernelIN5flash11enable_sm90INS1_16FlashAttnBwdSm90INS1_25CollectiveMainloopBwdSm90ILi2ELi2ELi2EN4cute5tupleIJNS5_1CILi1EEES8_S8_EEENS6_IJNS7_ILi64EEENS7_ILi128EEENS7_ILi96EEEEEENS_6half_tEfNS_4arch4Sm90ELb0ELb1ELb1ELb0ELb0ELb1ELb0ELb0ELi2ELi1ELi2ELi1ELb1EEENS1_21CollectiveEpilogueBwdISD_SE_SG_Li256ELb0ELb0ELi1EEENS1_19SingleTileSchedulerILb0ELb0ELb0ELi128EEEEEEEEEvNT_6ParamsE:
	.zero		2944


//--------------------- .nv.constant0._ZN7cutlass13device_kernelIN5flash11enable_sm90INS1_16FlashAttnBwdSm90INS1_25CollectiveMainloopBwdSm90ILi2ELi2ELi2EN4cute5tupleIJNS5_1CILi1EEES8_S8_EEENS6_IJNS7_ILi64EEENS7_ILi128EEENS7_ILi96EEEEEENS_6half_tEfNS_4arch4Sm90ELb0ELb1ELb1ELb0ELb1ELb1ELb0ELb0ELi2ELi1ELi2ELi1ELb1EEENS1_21CollectiveEpilogueBwdISD_SE_SG_Li256ELb0ELb0ELi1EEENS1_19SingleTileSchedulerILb0ELb0ELb0ELi128EEEEEEEEEvNT_6ParamsE --------------------------
	.section	.nv.constant0._ZN7cutlass13device_kernelIN5flash11enable_sm90INS1_16FlashAttnBwdSm90INS1_25CollectiveMainloopBwdSm90ILi2ELi2ELi2EN4cute5tupleIJNS5_1CILi1EEES8_S8_EEENS6_IJNS7_ILi64EEENS7_ILi128EEENS7_ILi96EEEEEENS_6half_tEfNS_4arch4Sm90ELb0ELb1ELb1ELb0ELb1ELb1ELb0ELb0ELi2ELi1ELi2ELi1ELb1EEENS1_21CollectiveEpilogueBwdISD_SE_SG_Li256ELb0ELb0ELi1EEENS1_19SingleTileSchedulerILb0ELb0ELb0ELi128EEEEEEEEEvNT_6ParamsE,"a",@progbits
	.sectionflags	@""
	.align	4
.nv.constant0._ZN7cutlass13device_kernelIN5flash11enable_sm90INS1_16FlashAttnBwdSm90INS1_25CollectiveMainloopBwdSm90ILi2ELi2ELi2EN4cute5tupleIJNS5_1CILi1EEES8_S8_EEENS6_IJNS7_ILi64EEENS7_ILi128EEENS7_ILi96EEEEEENS_6half_tEfNS_4arch4Sm90ELb0ELb1ELb1ELb0ELb1ELb1ELb0ELb0ELi2ELi1ELi2ELi1ELb1EEENS1_21CollectiveEpilogueBwdISD_SE_SG_Li256ELb0ELb0ELi1EEENS1_19SingleTileSchedulerILb0ELb0ELb0ELi128EEEEEEEEEvNT_6ParamsE:
	.zero		2944


//--------------------- .nv.constant0._ZN7cutlass13device_kernelIN5flash11enable_sm90INS1_16FlashAttnBwdSm90INS1_25CollectiveMainloopBwdSm90ILi2ELi2ELi2EN4cute5tupleIJNS5_1CILi1EEES8_S8_EEENS6_IJNS7_ILi64EEENS7_ILi128EEENS7_ILi96EEEEEENS_6half_tEfNS_4arch4Sm90ELb0ELb1ELb1ELb0ELb0ELb1ELb0ELb0ELi2ELi1ELi2ELi1ELb1EEENS1_24CollectiveEpilogueBwdGQAISD_fSG_Li256ELb0ELb0EEENS1_19SingleTileSchedulerILb0ELb0ELb0ELi128EEEEEEEEEvNT_6ParamsE --------------------------
	.section	.nv.constant0._ZN7cutlass13device_kernelIN5flash11enable_sm90INS1_16FlashAttnBwdSm90INS1_25CollectiveMainloopBwdSm90ILi2ELi2ELi2EN4cute5tupleIJNS5_1CILi1EEES8_S8_EEENS6_IJNS7_ILi64EEENS7_ILi128EEENS7_ILi96EEEEEENS_6half_tEfNS_4arch4Sm90ELb0ELb1ELb1ELb0ELb0ELb1ELb0ELb0ELi2ELi1ELi2ELi1ELb1EEENS1_24CollectiveEpilogueBwdGQAISD_fSG_Li256ELb0ELb0EEENS1_19SingleTileSchedulerILb0ELb0ELb0ELi128EEEEEEEEEvNT_6ParamsE,"a",@progbits
	.sectionflags	@""
	.align	4
.nv.constant0._ZN7cutlass13device_kernelIN5flash11enable_sm90INS1_16FlashAttnBwdSm90INS1_25CollectiveMainloopBwdSm90ILi2ELi2ELi2EN4cute5tupleIJNS5_1CILi1EEES8_S8_EEENS6_IJNS7_ILi64EEENS7_ILi128EEENS7_ILi96EEEEEENS_6half_tEfNS_4arch4Sm90ELb0ELb1ELb1ELb0ELb0ELb1ELb0ELb0ELi2ELi1ELi2ELi1ELb1EEENS1_24CollectiveEpilogueBwdGQAISD_fSG_Li256ELb0ELb0EEENS1_19SingleTileSchedulerILb0ELb0ELb0ELi128EEEEEEEEEvNT_6ParamsE:
	.zero		2304


//--------------------- .nv.constant0._ZN7cutlass13device_kernelIN5flash11enable_sm90INS1_16FlashAttnBwdSm90INS1_25CollectiveMainloopBwdSm90ILi2ELi2ELi2EN4cute5tupleIJNS5_1CILi1EEES8_S8_EEENS6_IJNS7_ILi64EEENS7_ILi128EEENS7_ILi96EEEEEENS_6half_tEfNS_4arch4Sm90ELb0ELb1ELb1ELb0ELb1ELb1ELb0ELb0ELi2ELi1ELi2ELi1ELb1EEENS1_24CollectiveEpilogueBwdGQAISD_fSG_Li256ELb0ELb1EEENS1_19SingleTileSchedulerILb0ELb0ELb0ELi128EEEEEEEEEvNT_6ParamsE --------------------------
	.section	.nv.constant0._ZN7cutlass13device_kernelIN5flash11enable_sm90INS1_16FlashAttnBwdSm90INS1_25CollectiveMainloopBwdSm90ILi2ELi2ELi2EN4cute5tupleIJNS5_1CILi1EEES8_S8_EEENS6_IJNS7_ILi64EEENS7_ILi128EEENS7_ILi96EEEEEENS_6half_tEfNS_4arch4Sm90ELb0ELb1ELb1ELb0ELb1ELb1ELb0ELb0ELi2ELi1ELi2ELi1ELb1EEENS1_24CollectiveEpilogueBwdGQAISD_fSG_Li256ELb0ELb1EEENS1_19SingleTileSchedulerILb0ELb0ELb0ELi128EEEEEEEEEvNT_6ParamsE,"a",@progbits
	.sectionflags	@""
	.align	4
.nv.constant0._ZN7cutlass13device_kernelIN5flash11enable_sm90INS1_16FlashAttnBwdSm90INS1_25CollectiveMainloopBwdSm90ILi2ELi2ELi2EN4cute5tupleIJNS5_1CILi1EEES8_S8_EEENS6_IJNS7_ILi64EEENS7_ILi128EEENS7_ILi96EEEEEENS_6half_tEfNS_4arch4Sm90ELb0ELb1ELb1ELb0ELb1ELb1ELb0ELb0ELi2ELi1ELi2ELi1ELb1EEENS1_24CollectiveEpilogueBwdGQAISD_fSG_Li256ELb0ELb1EEENS1_19SingleTileSchedulerILb0ELb0ELb0ELi128EEEEEEEEEvNT_6ParamsE:
	.zero		2304


//--------------------- .nv.constant0._ZN7cutlass13device_kernelIN5flash11enable_sm90INS1_16FlashAttnBwdSm90INS1_25CollectiveMainloopBwdSm90ILi2ELi2ELi2EN4cute5tupleIJNS5_1CILi1EEES8_S8_EEENS6_IJNS7_ILi64EEENS7_ILi128EEENS7_ILi96EEEEEENS_6half_tEfNS_4arch4Sm90ELb0ELb1ELb1ELb1ELb0ELb1ELb0ELb0ELi2ELi1ELi2ELi1ELb1EEENS1_21CollectiveEpilogueBwdISD_SE_SG_Li256ELb1ELb0ELi1EEENS1_19SingleTileSchedulerILb1ELb0ELb0ELi128EEEEEEEEEvNT_6ParamsE --------------------------
	.section	.nv.constant0._ZN7cutlass13device_kernelIN5flash11enable_sm90INS1_16FlashAttnBwdSm90INS1_25CollectiveMainloopBwdSm90ILi2ELi2ELi2EN4cute5tupleIJNS5_1CILi1EEES8_S8_EEENS6_IJNS7_ILi64EEENS7_ILi128EEENS7_ILi96EEEEEENS_6half_tEfNS_4arch4Sm90ELb0ELb1ELb1ELb1ELb0ELb1ELb0ELb0ELi2ELi1ELi2ELi1ELb1EEENS1_21CollectiveEpilogueBwdISD_SE_SG_Li256ELb1ELb0ELi1EEENS1_19SingleTileSchedulerILb1ELb0ELb0ELi128EEEEEEEEEvNT_6ParamsE,"a",@progbits
	.sectionflags	@""
	.align	4
.nv.constant0._ZN7cutlass13device_kernelIN5flash11enable_sm90INS1_16FlashAttnBwdSm90INS1_25CollectiveMainloopBwdSm90ILi2ELi2ELi2EN4cute5tupleIJNS5_1CILi1EEES8_S8_EEENS6_IJNS7_ILi64EEENS7_ILi128EEENS7_ILi96EEEEEENS_6half_tEfNS_4arch4Sm90ELb0ELb1ELb1ELb1ELb0ELb1ELb0ELb0ELi2ELi1ELi2ELi1ELb1EEENS1_21CollectiveEpilogueBwdISD_SE_SG_Li256ELb1ELb0ELi1EEENS1_19SingleTileSchedulerILb1ELb0ELb0ELi128EEEEEEEEEvNT_6ParamsE:
	.zero		2304


//--------------------- .nv.constant0._ZN7cutlass13device_kernelIN5flash11enable_sm90INS1_16FlashAttnBwdSm90INS1_25CollectiveMainloopBwdSm90ILi2ELi2ELi2EN4cute5tupleIJNS5_1CILi1EEES8_S8_EEENS6_IJNS7_ILi64EEENS7_ILi128EEENS7_ILi96EEEEEENS_6half_tEfNS_4arch4Sm90ELb0ELb1ELb1ELb1ELb1ELb1ELb0ELb0ELi2ELi1ELi2ELi1ELb1EEENS1_21CollectiveEpilogueBwdISD_SE_SG_Li256ELb1ELb0ELi1EEENS1_19SingleTileSchedulerILb1ELb0ELb0ELi128EEEEEEEEEvNT_6ParamsE --------------------------
	.section	.nv.constant0._ZN7cutlass13device_kernelIN5flash11enable_sm90INS1_16FlashAttnBwdSm90INS1_25CollectiveMainloopBwdSm90ILi2ELi2ELi2EN4cute5tupleIJNS5_1CILi1EEES8_S8_EEENS6_IJNS7_ILi64EEENS7_ILi128EEENS7_ILi96EEEEEENS_6half_tEfNS_4arch4Sm90ELb0ELb1ELb1ELb1ELb1ELb1ELb0ELb0ELi2ELi1ELi2ELi1ELb1EEENS1_21CollectiveEpilogueBwdISD_SE_SG_Li256ELb1ELb0ELi1EEENS1_19SingleTileSchedulerILb1ELb0ELb0ELi128EEEEEEEEEvNT_6ParamsE,"a",@progbits
	.sectionflags	@""
	.align	4
.nv.constant0._ZN7cutlass13device_kernelIN5flash11enable_sm90INS1_16FlashAttnBwdSm90INS1_25CollectiveMainloopBwdSm90ILi2ELi2ELi2EN4cute5tupleIJNS5_1CILi1EEES8_S8_EEENS6_IJNS7_ILi64EEENS7_ILi128EEENS7_ILi96EEEEEENS_6half_tEfNS_4arch4Sm90ELb0ELb1ELb1ELb1ELb1ELb1ELb0ELb0ELi2ELi1ELi2ELi1ELb1EEENS1_21CollectiveEpilogueBwdISD_SE_SG_Li256ELb1ELb0ELi1EEENS1_19SingleTileSchedulerILb1ELb0ELb0ELi128EEEEEEEEEvNT_6ParamsE:
	.zero		2304


//--------------------- .nv.constant0._ZN7cutlass13device_kernelIN5flash11enable_sm90INS1_16FlashAttnBwdSm90INS1_25CollectiveMainloopBwdSm90ILi2ELi2ELi2EN4cute5tupleIJNS5_1CILi1EEES8_S8_EEENS6_IJNS7_ILi64EEENS7_ILi128EEENS7_ILi96EEEEEENS_6half_tEfNS_4arch4Sm90ELb0ELb1ELb1ELb1ELb0ELb1ELb0ELb0ELi2ELi1ELi2ELi1ELb1EEENS1_24CollectiveEpilogueBwdGQAISD_fSG_Li256ELb1ELb0EEENS1_19SingleTileSchedulerILb1ELb0ELb0ELi128EEEEEEEEEvNT_6ParamsE --------------------------
	.section	.nv.constant0._ZN7cutlass13device_kernelIN5flash11enable_sm90INS1_16FlashAttnBwdSm90INS1_25CollectiveMainloopBwdSm90ILi2ELi2ELi2EN4cute5tupleIJNS5_1CILi1EEES8_S8_EEENS6_IJNS7_ILi64EEENS7_ILi128EEENS7_ILi96EEEEEENS_6half_tEfNS_4arch4Sm90ELb0ELb1ELb1ELb1ELb0ELb1ELb0ELb0ELi2ELi1ELi2ELi1ELb1EEENS1_24CollectiveEpilogueBwdGQAISD_fSG_Li256ELb1ELb0EEENS1_19SingleTileSchedulerILb1ELb0ELb0ELi128EEEEEEEEEvNT_6ParamsE,"a",@progbits
	.sectionflags	@""
	.align	4
.nv.constant0._ZN7cutlass13device_kernelIN5flash11enable_sm90INS1_16FlashAttnBwdSm90INS1_25CollectiveMainloopBwdSm90ILi2ELi2ELi2EN4cute5tupleIJNS5_1CILi1EEES8_S8_EEENS6_IJNS7_ILi64EEENS7_ILi128EEENS7_ILi96EEEEEENS_6half_tEfNS_4arch4Sm90ELb0ELb1ELb1ELb1ELb0ELb1ELb0ELb0ELi2ELi1ELi2ELi1ELb1EEENS1_24CollectiveEpilogueBwdGQAISD_fSG_Li256ELb1ELb0EEENS1_19SingleTileSchedulerILb1ELb0ELb0ELi128EEEEEEEEEvNT_6ParamsE:
	.zero		2304


//--------------------- .nv.constant0._ZN7cutlass13device_kernelIN5flash11enable_sm90INS1_16FlashAttnBwdSm90INS1_25CollectiveMainloopBwdSm90ILi2ELi2ELi2EN4cute5tupleIJNS5_1CILi1EEES8_S8_EEENS6_IJNS7_ILi64EEENS7_ILi128EEENS7_ILi96EEEEEENS_6half_tEfNS_4arch4Sm90ELb0ELb1ELb1ELb1ELb1ELb1ELb0ELb0ELi2ELi1ELi2ELi1ELb1EEENS1_24CollectiveEpilogueBwdGQAISD_fSG_Li256ELb1ELb1EEENS1_19SingleTileSchedulerILb1ELb0ELb0ELi128EEEEEEEEEvNT_6ParamsE --------------------------
	.section	.nv.constant0._ZN7cutlass13device_kernelIN5flash11enable_sm90INS1_16FlashAttnBwdSm90INS1_25CollectiveMainloopBwdSm90ILi2ELi2ELi2EN4cute5tupleIJNS5_1CILi1EEES8_S8_EEENS6_IJNS7_ILi64EEENS7_ILi128EEENS7_ILi96EEEEEENS_6half_tEfNS_4arch4Sm90ELb0ELb1ELb1ELb1ELb1ELb1ELb0ELb0ELi2ELi1ELi2ELi1ELb1EEENS1_24CollectiveEpilogueBwdGQAISD_fSG_Li256ELb1ELb1EEENS1_19SingleTileSchedulerILb1ELb0ELb0ELi128EEEEEEEEEvNT_6ParamsE,"a",@progbits
	.sectionflags	@""
	.align	4
.nv.constant0._ZN7cutlass13device_kernelIN5flash11enable_sm90INS1_16FlashAttnBwdSm90INS1_25CollectiveMainloopBwdSm90ILi2ELi2ELi2EN4cute5tupleIJNS5_1CILi1EEES8_S8_EEENS6_IJNS7_ILi64EEENS7_ILi128EEENS7_ILi96EEEEEENS_6half_tEfNS_4arch4Sm90ELb0ELb1ELb1ELb1ELb1ELb1ELb0ELb0ELi2ELi1ELi2ELi1ELb1EEENS1_24CollectiveEpilogueBwdGQAISD_fSG_Li256ELb1ELb1EEENS1_19SingleTileSchedulerILb1ELb0ELb0ELi128EEEEEEEEEvNT_6ParamsE:
	.zero		2304


//--------------------- .nv.constant0._ZN7cutlass13device_kernelIN5flash11enable_sm90INS1_16FlashAttnBwdSm90INS1_25CollectiveMainloopBwdSm90ILi2ELi2ELi2EN4cute5tupleIJNS5_1CILi1EEES8_S8_EEENS6_IJNS7_ILi64EEENS7_ILi128EEENS7_ILi96EEEEEENS_6half_tEfNS_4arch4Sm90ELb1ELb0ELb1ELb0ELb0ELb1ELb0ELb0ELi2ELi1ELi2ELi1ELb1EEENS1_21CollectiveEpilogueBwdISD_SE_SG_Li256ELb0ELb0ELi1EEENS1_25SingleTileBwdLPTSchedulerILb0ELi128ELb0EEEEEEEEEvNT_6ParamsE --------------------------
	.section	.nv.constant0._ZN7cutlass13device_kernelIN5flash11enable_sm90INS1_16FlashAttnBwdSm90INS1_25CollectiveMainloopBwdSm90ILi2ELi2ELi2EN4cute5tupleIJNS5_1CILi1EEES8_S8_EEENS6_IJNS7_ILi64EEENS7_ILi128EEENS7_ILi96EEEEEENS_6half_tEfNS_4arch4Sm90ELb1ELb0ELb1ELb0ELb0ELb1ELb0ELb0ELi2ELi1ELi2ELi1ELb1EEENS1_21CollectiveEpilogueBwdISD_SE_SG_Li256ELb0ELb0ELi1EEENS1_25SingleTileBwdLPTSchedulerILb0ELi128ELb0EEEEEEEEEvNT_6ParamsE,"a",@progbits
	.sectionflags	@""
	.align	4
.nv.constant0._ZN7cutlass13device_kernelIN5flash11enable_sm90INS1_16FlashAttnBwdSm90INS1_25CollectiveMainloopBwdSm90ILi2ELi2ELi2EN4cute5tupleIJNS5_1CILi1EEES8_S8_EEENS6_IJNS7_ILi64EEENS7_ILi128EEENS7_ILi96EEEEEENS_6half_tEfNS_4arch4Sm90ELb1ELb0ELb1ELb0ELb0ELb1ELb0ELb0ELi2ELi1ELi2ELi1ELb1EEENS1_21CollectiveEpilogueBwdISD_SE_SG_Li256ELb0ELb0ELi1EEENS1_25SingleTileBwdLPTSchedulerILb0ELi128ELb0EEEEEEEEEvNT_6ParamsE:
	.zero		2944


//--------------------- .nv.constant0._ZN7cutlass13device_kernelIN5flash11enable_sm90INS1_16FlashAttnBwdSm90INS1_25CollectiveMainloopBwdSm90ILi2ELi2ELi2EN4cute5tupleIJNS5_1CILi1EEES8_S8_EEENS6_IJNS7_ILi64EEENS7_ILi128EEENS7_ILi96EEEEEENS_6half_tEfNS_4arch4Sm90ELb1ELb0ELb1ELb0ELb1ELb1ELb0ELb0ELi2ELi1ELi2ELi1ELb1EEENS1_21CollectiveEpilogueBwdISD_SE_SG_Li256ELb0ELb0ELi1EEENS1_25SingleTileBwdLPTSchedulerILb0ELi128ELb1EEEEEEEEEvNT_6ParamsE --------------------------
	.section	.nv.constant0._ZN7cutlass13device_kernelIN5flash11enable_sm90INS1_16FlashAttnBwdSm90INS1_25CollectiveMainloopBwdSm90ILi2ELi2ELi2EN4cute5tupleIJNS5_1CILi1EEES8_S8_EEENS6_IJNS7_ILi64EEENS7_ILi128EEENS7_ILi96EEEEEENS_6half_tEfNS_4arch4Sm90ELb1ELb0ELb1ELb0ELb1ELb1ELb0ELb0ELi2ELi1ELi2ELi1ELb1EEENS1_21CollectiveEpilogueBwdISD_SE_SG_Li256ELb0ELb0ELi1EEENS1_25SingleTileBwdLPTSchedulerILb0ELi128ELb1EEEEEEEEEvNT_6ParamsE,"a",@progbits
	.sectionflags	@""
	.align	4
.nv.constant0._ZN7cutlass13device_kernelIN5flash11enable_sm90INS1_16FlashAttnBwdSm90INS1_25CollectiveMainloopBwdSm90ILi2ELi2ELi2EN4cute5tupleIJNS5_1CILi1EEES8_S8_EEENS6_IJNS7_ILi64EEENS7_ILi128EEENS7_ILi96EEEEEENS_6half_tEfNS_4arch4Sm90ELb1ELb0ELb1ELb0ELb1ELb1ELb0ELb0ELi2ELi1ELi2ELi1ELb1EEENS1_21CollectiveEpilogueBwdISD_SE_SG_Li256ELb0ELb0ELi1EEENS1_25SingleTileBwdLPTSchedulerILb0ELi128ELb1EEEEEEEEEvNT_6ParamsE:
	.zero		2944


//--------------------- .nv.constant0._ZN7cutlass13device_kernelIN5flash11enable_sm90INS1_16FlashAttnBwdSm90INS1_25CollectiveMainloopBwdSm90ILi2ELi2ELi2EN4cute5tupleIJNS5_1CILi1EEES8_S8_EEENS6_IJNS7_ILi64EEENS7_ILi128EEENS7_ILi96EEEEEENS_6half_tEfNS_4arch4Sm90ELb1ELb0ELb1ELb0ELb0ELb1ELb0ELb0ELi2ELi1ELi2ELi1ELb1EEENS1_24CollectiveEpilogueBwdGQAISD_fSG_Li256ELb0ELb0EEENS1_25SingleTileBwdLPTSchedulerILb0ELi128ELb0EEEEEEEEEvNT_6ParamsE --------------------------
	.section	.nv.constant0._ZN7cutlass13device_kernelIN5flash11enable_sm90INS1_16FlashAttnBwdSm90INS1_25CollectiveMainloopBwdSm90ILi2ELi2ELi2EN4cute5tupleIJNS5_1CILi1EEES8_S8_EEENS6_IJNS7_ILi64EEENS7_ILi128EEENS7_ILi96EEEEEENS_6half_tEfNS_4arch4Sm90ELb1ELb0ELb1ELb0ELb0ELb1ELb0ELb0ELi2ELi1ELi2ELi1ELb1EEENS1_24CollectiveEpilogueBwdGQAISD_fSG_Li256ELb0ELb0EEENS1_25SingleTileBwdLPTSchedulerILb0ELi128ELb0EEEEEEEEEvNT_6ParamsE,"a",@progbits
	.sectionflags	@""
	.align	4
.nv.constant0._ZN7cutlass13device_kernelIN5flash11enable_sm90INS1_16FlashAttnBwdSm90INS1_25CollectiveMainloopBwdSm90ILi2ELi2ELi2EN4cute5tupleIJNS5_1CILi1EEES8_S8_EEENS6_IJNS7_ILi64EEENS7_ILi128EEENS7_ILi96EEEEEENS_6half_tEfNS_4arch4Sm90ELb1ELb0ELb1ELb0ELb0ELb1ELb0ELb0ELi2ELi1ELi2ELi1ELb1EEENS1_24CollectiveEpilogueBwdGQAISD_fSG_Li256ELb0ELb0EEENS1_25SingleTileBwdLPTSchedulerILb0ELi128ELb0EEEEEEEEEvNT_6ParamsE:
	.zero		2432


//--------------------- .nv.constant0._ZN7cutlass13device_kernelIN5flash11enable_sm90INS1_16FlashAttnBwdSm90INS1_25CollectiveMainloopBwdSm90ILi2ELi2ELi2EN4cute5tupleIJNS5_1CILi1EEES8_S8_EEENS6_IJNS7_ILi64EEENS7_ILi128EEENS7_ILi96EEEEEENS_6half_tEfNS_4arch4Sm90ELb1ELb0ELb1ELb0ELb1ELb1ELb0ELb0ELi2ELi1ELi2ELi1ELb1EEENS1_24CollectiveEpilogueBwdGQAISD_fSG_Li256ELb0ELb1EEENS1_25SingleTileBwdLPTSchedulerILb0ELi128ELb1EEEEEEEEEvNT_6ParamsE --------------------------
	.section	.nv.constant0._ZN7cutlass13device_kernelIN5flash11enable_sm90INS1_16FlashAttnBwdSm90INS1_25CollectiveMainloopBwdSm90ILi2ELi2ELi2EN4cute5tupleIJNS5_1CILi1EEES8_S8_EEENS6_IJNS7_ILi64EEENS7_ILi128EEENS7_ILi96EEEEEENS_6half_tEfNS_4arch4Sm90ELb1ELb0ELb1ELb0ELb1ELb1ELb0ELb0ELi2ELi1ELi2ELi1ELb1EEENS1_24CollectiveEpilogueBwdGQAISD_fSG_Li256ELb0ELb1EEENS1_25SingleTileBwdLPTSchedulerILb0ELi128ELb1EEEEEEEEEvNT_6ParamsE,"a",@progbits
	.sectionflags	@""
	.align	4
.nv.constant0._ZN7cutlass13device_kernelIN5flash11enable_sm90INS1_16FlashAttnBwdSm90INS1_25CollectiveMainloopBwdSm90ILi2ELi2ELi2EN4cute5tupleIJNS5_1CILi1EEES8_S8_EEENS6_IJNS7_ILi64EEENS7_ILi128EEENS7_ILi96EEEEEENS_6half_tEfNS_4arch4Sm90ELb1ELb0ELb1ELb0ELb1ELb1ELb0ELb0ELi2ELi1ELi2ELi1ELb1EEENS1_24CollectiveEpilogueBwdGQAISD_fSG_Li256ELb0ELb1EEENS1_25SingleTileBwdLPTSchedulerILb0ELi128ELb1EEEEEEEEEvNT_6ParamsE:
	.zero		2432


//--------------------- .nv.constant0._ZN7cutlass13device_kernelIN5flash22FlashAttnBwdPreprocessIN4cute5tupleIJNS3_1CILi64EEENS5_ILi96EEEEEENS_6half_tEfNS_4arch4Sm90ELb1ELb0EEEEEvNT_6ParamsE --------------------------
	.section	.nv.constant0._ZN7cutlass13device_kernelIN5flash22FlashAttnBwdPreprocessIN4cute5tupleIJNS3_1CILi64EEENS5_ILi96EEEEEENS_6half_tEfNS_4arch4Sm90ELb1ELb0EEEEEvNT_6ParamsE,"a",@progbits
	.sectionflags	@""
	.align	4
.nv.constant0._ZN7cutlass13device_kernelIN5flash22FlashAttnBwdPreprocessIN4cute5tupleIJNS3_1CILi64EEENS5_ILi96EEEEEENS_6half_tEfNS_4arch4Sm90ELb1ELb0EEEEEvNT_6ParamsE:
	.zero		768


//--------------------- .nv.constant0._ZN7cutlass13device_kernelIN5flash11enable_sm90INS1_16FlashAttnBwdSm90INS1_25CollectiveMainloopBwdSm90ILi2ELi2ELi2EN4cute5tupleIJNS5_1CILi1EEES8_S8_EEENS6_IJNS7_ILi64EEENS7_ILi128EEENS7_ILi96EEEEEENS_6half_tEfNS_4arch4Sm90ELb1ELb0ELb1ELb1ELb0ELb1ELb0ELb0ELi2ELi1ELi2ELi1ELb1EEENS1_21CollectiveEpilogueBwdISD_SE_SG_Li256ELb1ELb0ELi1EEENS1_25SingleTileBwdLPTSchedulerILb1ELi128ELb0EEEEEEEEEvNT_6ParamsE --------------------------
	.section	.nv.constant0._ZN7cutlass13device_kernelIN5flash11enable_sm90INS1_16FlashAttnBwdSm90INS1_25CollectiveMainloopBwdSm90ILi2ELi2ELi2EN4cute5tupleIJNS5_1CILi1EEES8_S8_EEENS6_IJNS7_ILi64EEENS7_ILi128EEENS7_ILi96EEEEEENS_6half_tEfNS_4arch4Sm90ELb1ELb0ELb1ELb1ELb0ELb1ELb0ELb0ELi2ELi1ELi2ELi1ELb1EEENS1_21CollectiveEpilogueBwdISD_SE_SG_Li256ELb1ELb0ELi1EEENS1_25SingleTileBwdLPTSchedulerILb1ELi128ELb0EEEEEEEEEvNT_6ParamsE,"a",@progbits
	.sectionflags	@""
	.align	4
.nv.constant0._ZN7cutlass13device_kernelIN5flash11enable_sm90INS1_16FlashAttnBwdSm90INS1_25CollectiveMainloopBwdSm90ILi2ELi2ELi2EN4cute5tupleIJNS5_1CILi1EEES8_S8_EEENS6_IJNS7_ILi64EEENS7_ILi128EEENS7_ILi96EEEEEENS_6half_tEfNS_4arch4Sm90ELb1ELb0ELb1ELb1ELb0ELb1ELb0ELb0ELi2ELi1ELi2ELi1ELb1EEENS1_21CollectiveEpilogueBwdISD_SE_SG_Li256ELb1ELb0ELi1EEENS1_25SingleTileBwdLPTSchedulerILb1ELi128ELb0EEEEEEEEEvNT_6ParamsE:
	.zero		2304


//--------------------- .nv.constant0._ZN7cutlass13device_kernelIN5flash11enable_sm90INS1_16FlashAttnBwdSm90INS1_25CollectiveMainloopBwdSm90ILi2ELi2ELi2EN4cute5tupleIJNS5_1CILi1EEES8_S8_EEENS6_IJNS7_ILi64EEENS7_ILi128EEENS7_ILi96EEEEEENS_6half_tEfNS_4arch4Sm90ELb1ELb0ELb1ELb1ELb1ELb1ELb0ELb0ELi2ELi1ELi2ELi1ELb1EEENS1_21CollectiveEpilogueBwdISD_SE_SG_Li256ELb1ELb0ELi1EEENS1_25SingleTileBwdLPTSchedulerILb1ELi128ELb1EEEEEEEEEvNT_6ParamsE --------------------------
	.section	.nv.constant0._ZN7cutlass13device_kernelIN5flash11enable_sm90INS1_16FlashAttnBwdSm90INS1_25CollectiveMainloopBwdSm90ILi2ELi2ELi2EN4cute5tupleIJNS5_1CILi1EEES8_S8_EEENS6_IJNS7_ILi64EEENS7_ILi128EEENS7_ILi96EEEEEENS_6half_tEfNS_4arch4Sm90ELb1ELb0ELb1ELb1ELb1ELb1ELb0ELb0ELi2ELi1ELi2ELi1ELb1EEENS1_21CollectiveEpilogueBwdISD_SE_SG_Li256ELb1ELb0ELi1EEENS1_25SingleTileBwdLPTSchedulerILb1ELi128ELb1EEEEEEEEEvNT_6ParamsE,"a",@progbits
	.sectionflags	@""
	.align	4
.nv.constant0._ZN7cutlass13device_kernelIN5flash11enable_sm90INS1_16FlashAttnBwdSm90INS1_25CollectiveMainloopBwdSm90ILi2ELi2ELi2EN4cute5tupleIJNS5_1CILi1EEES8_S8_EEENS6_IJNS7_ILi64EEENS7_ILi128EEENS7_ILi96EEEEEENS_6half_tEfNS_4arch4Sm90ELb1ELb0ELb1ELb1ELb1ELb1ELb0ELb0ELi2ELi1ELi2ELi1ELb1EEENS1_21CollectiveEpilogueBwdISD_SE_SG_Li256ELb1ELb0ELi1EEENS1_25SingleTileBwdLPTSchedulerILb1ELi128ELb1EEEEEEEEEvNT_6ParamsE:
	.zero		2304


//--------------------- .nv.constant0._ZN7cutlass13device_kernelIN5flash11enable_sm90INS1_16FlashAttnBwdSm90INS1_25CollectiveMainloopBwdSm90ILi2ELi2ELi2EN4cute5tupleIJNS5_1CILi1EEES8_S8_EEENS6_IJNS7_ILi64EEENS7_ILi128EEENS7_ILi96EEEEEENS_6half_tEfNS_4arch4Sm90ELb1ELb0ELb1ELb1ELb0ELb1ELb0ELb0ELi2ELi1ELi2ELi1ELb1EEENS1_24CollectiveEpilogueBwdGQAISD_fSG_Li256ELb1ELb0EEENS1_25SingleTileBwdLPTSchedulerILb1ELi128ELb0EEEEEEEEEvNT_6ParamsE --------------------------
	.section	.nv.constant0._ZN7cutlass13device_kernelIN5flash11enable_sm90INS1_16FlashAttnBwdSm90INS1_25CollectiveMainloopBwdSm90ILi2ELi2ELi2EN4cute5tupleIJNS5_1CILi1EEES8_S8_EEENS6_IJNS7_ILi64EEENS7_ILi128EEENS7_ILi96EEEEEENS_6half_tEfNS_4arch4Sm90ELb1ELb0ELb1ELb1ELb0ELb1ELb0ELb0ELi2ELi1ELi2ELi1ELb1EEENS1_24CollectiveEpilogueBwdGQAISD_fSG_Li256ELb1ELb0EEENS1_25SingleTileBwdLPTSchedulerILb1ELi128ELb0EEEEEEEEEvNT_6ParamsE,"a",@progbits
	.sectionflags	@""
	.align	4
.nv.constant0._ZN7cutlass13device_kernelIN5flash11enable_sm90INS1_16FlashAttnBwdSm90INS1_25CollectiveMainloopBwdSm90ILi2ELi2ELi2EN4cute5tupleIJNS5_1CILi1EEES8_S8_EEENS6_IJNS7_ILi64EEENS7_ILi128EEENS7_ILi96EEEEEENS_6half_tEfNS_4arch4Sm90ELb1ELb0ELb1ELb1ELb0ELb1ELb0ELb0ELi2ELi1ELi2ELi1ELb1EEENS1_24CollectiveEpilogueBwdGQAISD_fSG_Li256ELb1ELb0EEENS1_25SingleTileBwdLPTSchedulerILb1ELi128ELb0EEEEEEEEEvNT_6ParamsE:
	.zero		2432


//--------------------- .nv.constant0._ZN7cutlass13device_kernelIN5flash32FlashAttnBwdPostprocessConvertdQIN4cute5tupleIJNS3_1CILi128EEENS5_ILi96EEEEEENS_6half_tEfNS_4arch4Sm90ELi256ENS3_8TiledMMAINS3_8MMA_AtomIJNS3_4SM904GMMA25MMA_64x96x16_F32F16F16_RSILNSF_5MajorE0ELSH_1ELNSF_7ScaleInE1ELSI_1EEEEEENS3_6LayoutINS4_IJNS5_ILi2EEENS5_ILi1EEESN_EEENS4_IJSN_NS5_ILi0EEESP_EEEEENS4_IJNS3_10UnderscoreESS_SS_EEEEELb0EEEEEvNT_6ParamsE --------------------------
	.section	.nv.constant0._ZN7cutlass13device_kernelIN5flash32FlashAttnBwdPostprocessConvertdQIN4cute5tupleIJNS3_1CILi128EEENS5_ILi96EEEEEENS_6half_tEfNS_4arch4Sm90ELi256ENS3_8TiledMMAINS3_8MMA_AtomIJNS3_4SM904GMMA25MMA_64x96x16_F32F16F16_RSILNSF_5MajorE0ELSH_1ELNSF_7ScaleInE1ELSI_1EEEEEENS3_6LayoutINS4_IJNS5_ILi2EEENS5_ILi1EEESN_EEENS4_IJSN_NS5_ILi0EEESP_EEEEENS4_IJNS3_10UnderscoreESS_SS_EEEEELb0EEEEEvNT_6ParamsE,"a",@progbits
	.sectionflags	@""
	.align	4
.nv.constant0._ZN7cutlass13device_kernelIN5flash32FlashAttnBwdPostprocessConvertdQIN4cute5tupleIJNS3_1CILi128EEENS5_ILi96EEEEEENS_6half_tEfNS_4arch4Sm90ELi256ENS3_8TiledMMAINS3_8MMA_AtomIJNS3_4SM904GMMA25MMA_64x96x16_F32F16F16_RSILNSF_5MajorE0ELSH_1ELNSF_7ScaleInE1ELSI_1EEEEEENS3_6LayoutINS4_IJNS5_ILi2EEENS5_ILi1EEESN_EEENS4_IJSN_NS5_ILi0EEESP_EEEEENS4_IJNS3_10UnderscoreESS_SS_EEEEELb0EEEEEvNT_6ParamsE:
	.zero		640


//--------------------- .nv.constant0._ZN7cutlass13device_kernelIN5flash32FlashAttnBwdPostprocessConvertdQIN4cute5tupleIJNS3_1CILi64EEENS5_ILi96EEEEEENS_6half_tEfNS_4arch4Sm90ELi256ENS3_8TiledMMAINS3_8MMA_AtomIJNS3_4SM904GMMA25MMA_64x16x16_F32F16F16_SSILNSF_5MajorE0ELSH_1ELNSF_7ScaleInE1ELSI_1EEEEEENS3_6LayoutINS4_IJNS5_ILi1EEENS5_ILi2EEESM_EEENS4_IJNS5_ILi0EEESM_SP_EEEEENS4_IJNS3_10UnderscoreESS_SS_EEEEELb0EEEEEvNT_6ParamsE --------------------------
	.section	.nv.constant0._ZN7cutlass13device_kernelIN5flash32FlashAttnBwdPostprocessConvertdQIN4cute5tupleIJNS3_1CILi64EEENS5_ILi96EEEEEENS_6half_tEfNS_4arch4Sm90ELi256ENS3_8TiledMMAINS3_8MMA_AtomIJNS3_4SM904GMMA25MMA_64x16x16_F32F16F16_SSILNSF_5MajorE0ELSH_1ELNSF_7ScaleInE1ELSI_1EEEEEENS3_6LayoutINS4_IJNS5_ILi1EEENS5_ILi2EEESM_EEENS4_IJNS5_ILi0EEESM_SP_EEEEENS4_IJNS3_10UnderscoreESS_SS_EEEEELb0EEEEEvNT_6ParamsE,"a",@progbits
	.sectionflags	@""
	.align	4
.nv.constant0._ZN7cutlass13device_kernelIN5flash32FlashAttnBwdPostprocessConvertdQIN4cute5tupleIJNS3_1CILi64EEENS5_ILi96EEEEEENS_6half_tEfNS_4arch4Sm90ELi256ENS3_8TiledMMAINS3_8MMA_AtomIJNS3_4SM904GMMA25MMA_64x16x16_F32F16F16_SSILNSF_5MajorE0ELSH_1ELNSF_7ScaleInE1ELSI_1EEEEEENS3_6LayoutINS4_IJNS5_ILi1EEENS5_ILi2EEESM_EEENS4_IJNS5_ILi0EEESM_SP_EEEEENS4_IJNS3_10UnderscoreESS_SS_EEEEELb0EEEEEvNT_6ParamsE:
	.zero		640


//--------------------- .nv.constant0._ZN7cutlass13device_kernelIN5flash11enable_sm90INS1_16FlashAttnBwdSm90INS1_25CollectiveMainloopBwdSm90ILi2ELi2ELi2EN4cute5tupleIJNS5_1CILi1EEES8_S8_EEENS6_IJNS7_ILi64EEENS7_ILi128EEENS7_ILi96EEEEEENS_6half_tEfNS_4arch4Sm90ELb1ELb0ELb1ELb1ELb1ELb1ELb0ELb0ELi2ELi1ELi2ELi1ELb1EEENS1_24CollectiveEpilogueBwdGQAISD_fSG_Li256ELb1ELb1EEENS1_25SingleTileBwdLPTSchedulerILb1ELi128ELb1EEEEEEEEEvNT_6ParamsE --------------------------
	.section	.nv.constant0._ZN7cutlass13device_kernelIN5flash11enable_sm90INS1_16FlashAttnBwdSm90INS1_25CollectiveMainloopBwdSm90ILi2ELi2ELi2EN4cute5tupleIJNS5_1CILi1EEES8_S8_EEENS6_IJNS7_ILi64EEENS7_ILi128EEENS7_ILi96EEEEEENS_6half_tEfNS_4arch4Sm90ELb1ELb0ELb1ELb1ELb1ELb1ELb0ELb0ELi2ELi1ELi2ELi1ELb1EEENS1_24CollectiveEpilogueBwdGQAISD_fSG_Li256ELb1ELb1EEENS1_25SingleTileBwdLPTSchedulerILb1ELi128ELb1EEEEEEEEEvNT_6ParamsE,"a",@progbits
	.sectionflags	@""
	.align	4
.nv.constant0._ZN7cutlass13device_kernelIN5flash11enable_sm90INS1_16FlashAttnBwdSm90INS1_25CollectiveMainloopBwdSm90ILi2ELi2ELi2EN4cute5tupleIJNS5_1CILi1EEES8_S8_EEENS6_IJNS7_ILi64EEENS7_ILi128EEENS7_ILi96EEEEEENS_6half_tEfNS_4arch4Sm90ELb1ELb0ELb1ELb1ELb1ELb1ELb0ELb0ELi2ELi1ELi2ELi1ELb1EEENS1_24CollectiveEpilogueBwdGQAISD_fSG_Li256ELb1ELb1EEENS1_25SingleTileBwdLPTSchedulerILb1ELi128ELb1EEEEEEEEEvNT_6ParamsE:
	.zero		2432


//--------------------- .nv.constant0._ZN7cutlass13device_kernelIN5flash22FlashAttnBwdPreprocessIN4cute5tupleIJNS3_1CILi64EEENS5_ILi96EEEEEENS_6half_tEfNS_4arch4Sm90ELb1ELb1EEEEEvNT_6ParamsE --------------------------
	.section	.nv.constant0._ZN7cutlass13device_kernelIN5flash22FlashAttnBwdPreprocessIN4cute5tupleIJNS3_1CILi64EEENS5_ILi96EEEEEENS_6half_tEfNS_4arch4Sm90ELb1ELb1EEEEEvNT_6ParamsE,"a",@progbits
	.sectionflags	@""
	.align	4
.nv.constant0._ZN7cutlass13device_kernelIN5flash22FlashAttnBwdPreprocessIN4cute5tupleIJNS3_1CILi64EEENS5_ILi96EEEEEENS_6half_tEfNS_4arch4Sm90ELb1ELb1EEEEEvNT_6ParamsE:
	.zero		768


//--------------------- SYMBOLS --------------------------

	.type		.nv.reservedSmem.offset0,@object
	.size		.nv.reservedSmem.offset0,0x4
	.type		__assertfail,@function
